	.target	sm_80

	.elftype	@"ET_EXEC"


//--------------------- .note.nv.tkinfo           --------------------------
	.section	.note.nv.tkinfo,"",@"SHT_NOTE"
	.sectionflags	@"SHF_NOTE_NV_TKINFO"
	.tkinfo
        /*0018*/ 	.word	0x00000002
        /*0030*/ 	.string	""
        /*0030*/ 	.string	"ptxas"
        /*0030*/ 	.string	"Cuda compilation tools, release 13.0, V13.0.88"
        /*0030*/ 	.string	"Build cuda_13.0.r13.0/compiler.36424714_0"
        /*0030*/ 	.string	"-v  -suppress-debug-info  -lineinfo  -arch sm_80 "



//--------------------- .note.nv.cuinfo           --------------------------
	.section	.note.nv.cuinfo,"",@"SHT_NOTE"
	.sectionflags	@"SHF_NOTE_NV_CUINFO"
        /*0018*/ 	.short	0x0002
        /*001a*/ 	.short	0x0050
        /*001c*/ 	.short	0x0082
	.zero		2


//--------------------- .nv.info                  --------------------------
	.section	.nv.info,"",@"SHT_CUDA_INFO"
	.align	4


	//----- nvinfo : EIATTR_REGCOUNT
	.align		4
        /*0000*/ 	.byte	0x04, 0x2f
        /*0002*/ 	.short	(.L_1 - .L_0)
	.align		4
.L_0:
        /*0004*/ 	.word	index@(matmul_kernel)
        /*0008*/ 	.word	0x000000ff


	//----- nvinfo : EIATTR_FRAME_SIZE
	.align		4
.L_1:
        /*000c*/ 	.byte	0x04, 0x11
        /*000e*/ 	.short	(.L_3 - .L_2)
	.align		4
.L_2:
        /*0010*/ 	.word	index@(matmul_kernel)
        /*0014*/ 	.word	0x00000940


	//----- nvinfo : EIATTR_MIN_STACK_SIZE
	.align		4
.L_3:
        /*0018*/ 	.byte	0x04, 0x12
        /*001a*/ 	.short	(.L_5 - .L_4)
	.align		4
.L_4:
        /*001c*/ 	.word	index@(matmul_kernel)
        /*0020*/ 	.word	0x00000940
.L_5:


//--------------------- .nv.info.matmul_kernel    --------------------------
	.section	.nv.info.matmul_kernel,"",@"SHT_CUDA_INFO"
	.sectionflags	@""
	.align	4


	//----- nvinfo : EIATTR_CUDA_API_VERSION
	.align		4
        /*0000*/ 	.byte	0x04, 0x37
        /*0002*/ 	.short	(.L_7 - .L_6)
.L_6:
        /*0004*/ 	.word	0x00000082


	//----- nvinfo : EIATTR_SW2861232_WAR
	.align		4
.L_7:
        /*0008*/ 	.byte	0x01, 0x35
	.zero		2


	//----- nvinfo : EIATTR_PARAM_CBANK
	.align		4
        /*000c*/ 	.byte	0x04, 0x0a
        /*000e*/ 	.short	(.L_9 - .L_8)
	.align		4
.L_8:
        /*0010*/ 	.word	index@(.nv.constant0.matmul_kernel)
        /*0014*/ 	.short	0x0160
        /*0016*/ 	.short	0x0050


	//----- nvinfo : EIATTR_CBANK_PARAM_SIZE
	.align		4
.L_9:
        /*0018*/ 	.byte	0x03, 0x19
        /*001a*/ 	.short	0x0050


	//----- nvinfo : EIATTR_KPARAM_INFO
	.align		4
        /*001c*/ 	.byte	0x04, 0x17
        /*001e*/ 	.short	(.L_11 - .L_10)
.L_10:
        /*0020*/ 	.word	0x00000000
        /*0024*/ 	.short	0x000d
        /*0026*/ 	.short	0x0048
        /*0028*/ 	.byte	0x00, 0xf4, 0x21, 0x00


	//----- nvinfo : EIATTR_KPARAM_INFO
	.align		4
.L_11:
        /*002c*/ 	.byte	0x04, 0x17
        /*002e*/ 	.short	(.L_13 - .L_12)
.L_12:
        /*0030*/ 	.word	0x00000000
        /*0034*/ 	.short	0x000c
        /*0036*/ 	.short	0x0040
        /*0038*/ 	.byte	0x00, 0xf4, 0x21, 0x00


	//----- nvinfo : EIATTR_KPARAM_INFO
	.align		4
.L_13:
        /*003c*/ 	.byte	0x04, 0x17
        /*003e*/ 	.short	(.L_15 - .L_14)
.L_14:
        /*0040*/ 	.word	0x00000000
        /*0044*/ 	.short	0x000b
        /*0046*/ 	.short	0x0038
        /*0048*/ 	.byte	0x00, 0xf0, 0x11, 0x00


	//----- nvinfo : EIATTR_KPARAM_INFO
	.align		4
.L_15:
        /*004c*/ 	.byte	0x04, 0x17
        /*004e*/ 	.short	(.L_17 - .L_16)
.L_16:
        /*0050*/ 	.word	0x00000000
        /*0054*/ 	.short	0x000a
        /*0056*/ 	.short	0x0034
        /*0058*/ 	.byte	0x00, 0xf0, 0x11, 0x00


	//----- nvinfo : EIATTR_KPARAM_INFO
	.align		4
.L_17:
        /*005c*/ 	.byte	0x04, 0x17
        /*005e*/ 	.short	(.L_19 - .L_18)
.L_18:
        /*0060*/ 	.word	0x00000000
        /*0064*/ 	.short	0x0009
        /*0066*/ 	.short	0x0030
        /*0068*/ 	.byte	0x00, 0xf0, 0x11, 0x00


	//----- nvinfo : EIATTR_KPARAM_INFO
	.align		4
.L_19:
        /*006c*/ 	.byte	0x04, 0x17
        /*006e*/ 	.short	(.L_21 - .L_20)
.L_20:
        /*0070*/ 	.word	0x00000000
        /*0074*/ 	.short	0x0008
        /*0076*/ 	.short	0x002c
        /*0078*/ 	.byte	0x00, 0xf0, 0x11, 0x00


	//----- nvinfo : EIATTR_KPARAM_INFO
	.align		4
.L_21:
        /*007c*/ 	.byte	0x04, 0x17
        /*007e*/ 	.short	(.L_23 - .L_22)
.L_22:
        /*0080*/ 	.word	0x00000000
        /*0084*/ 	.short	0x0007
        /*0086*/ 	.short	0x0028
        /*0088*/ 	.byte	0x00, 0xf0, 0x11, 0x00


	//----- nvinfo : EIATTR_KPARAM_INFO
	.align		4
.L_23:
        /*008c*/ 	.byte	0x04, 0x17
        /*008e*/ 	.short	(.L_25 - .L_24)
.L_24:
        /*0090*/ 	.word	0x00000000
        /*0094*/ 	.short	0x0006
        /*0096*/ 	.short	0x0024
        /*0098*/ 	.byte	0x00, 0xf0, 0x11, 0x00


	//----- nvinfo : EIATTR_KPARAM_INFO
	.align		4
.L_25:
        /*009c*/ 	.byte	0x04, 0x17
        /*009e*/ 	.short	(.L_27 - .L_26)
.L_26:
        /*00a0*/ 	.word	0x00000000
        /*00a4*/ 	.short	0x0005
        /*00a6*/ 	.short	0x0020
        /*00a8*/ 	.byte	0x00, 0xf0, 0x11, 0x00


	//----- nvinfo : EIATTR_KPARAM_INFO
	.align		4
.L_27:
        /*00ac*/ 	.byte	0x04, 0x17
        /*00ae*/ 	.short	(.L_29 - .L_28)
.L_28:
        /*00b0*/ 	.word	0x00000000
        /*00b4*/ 	.short	0x0004
        /*00b6*/ 	.short	0x001c
        /*00b8*/ 	.byte	0x00, 0xf0, 0x11, 0x00


	//----- nvinfo : EIATTR_KPARAM_INFO
	.align		4
.L_29:
        /*00bc*/ 	.byte	0x04, 0x17
        /*00be*/ 	.short	(.L_31 - .L_30)
.L_30:
        /*00c0*/ 	.word	0x00000000
        /*00c4*/ 	.short	0x0003
        /*00c6*/ 	.short	0x0018
        /*00c8*/ 	.byte	0x00, 0xf0, 0x11, 0x00


	//----- nvinfo : EIATTR_KPARAM_INFO
	.align		4
.L_31:
        /*00cc*/ 	.byte	0x04, 0x17
        /*00ce*/ 	.short	(.L_33 - .L_32)
.L_32:
        /*00d0*/ 	.word	0x00000000
        /*00d4*/ 	.short	0x0002
        /*00d6*/ 	.short	0x0010
        /*00d8*/ 	.byte	0x00, 0xf4, 0x21, 0x00


	//----- nvinfo : EIATTR_KPARAM_INFO
	.align		4
.L_33:
        /*00dc*/ 	.byte	0x04, 0x17
        /*00de*/ 	.short	(.L_35 - .L_34)
.L_34:
        /*00e0*/ 	.word	0x00000000
        /*00e4*/ 	.short	0x0001
        /*00e6*/ 	.short	0x0008
        /*00e8*/ 	.byte	0x00, 0xf4, 0x21, 0x00


	//----- nvinfo : EIATTR_KPARAM_INFO
	.align		4
.L_35:
        /*00ec*/ 	.byte	0x04, 0x17
        /*00ee*/ 	.short	(.L_37 - .L_36)
.L_36:
        /*00f0*/ 	.word	0x00000000
        /*00f4*/ 	.short	0x0000
        /*00f6*/ 	.short	0x0000
        /*00f8*/ 	.byte	0x00, 0xf4, 0x21, 0x00


	//----- nvinfo : EIATTR_MAXREG_COUNT
	.align		4
.L_37:
        /*00fc*/ 	.byte	0x03, 0x1b
        /*00fe*/ 	.short	0x00ff


	//----- nvinfo : EIATTR_NUM_BARRIERS
	.align		4
        /*0100*/ 	.byte	0x02, 0x4c
        /*0102*/ 	.byte	0x01
	.zero		1


	//----- nvinfo : EIATTR_ANNOTATIONS
	.align		4
        /*0104*/ 	.byte	0x04, 0x55
        /*0106*/ 	.short	(.L_39 - .L_38)


	//   ....[0]....
.L_38:
        /*0108*/ 	.word	0x00000001
        /*010c*/ 	.byte	0x50, 0x0d, 0x00, 0x00, 0x01, 0x00, 0x00, 0x00, 0x90, 0x0d, 0x00, 0x00, 0x01, 0x00, 0x00, 0x00
        /* <DEDUP_REMOVED lines=837> */
        /*356c*/ 	.byte	0x50, 0xf6, 0x01, 0x00, 0x01, 0x00, 0x00, 0x00, 0x60, 0xf6, 0x01, 0x00


	//----- nvinfo : EIATTR_MERCURY_ISA_VERSION
	.align		4
.L_39:
        /*3578*/ 	.byte	0x03, 0x5f
        /*357a*/ 	.short	0x0000


	//----- nvinfo : EIATTR_EXIT_INSTR_OFFSETS
	.align		4
        /*357c*/ 	.byte	0x04, 0x1c
        /*357e*/ 	.short	(.L_41 - .L_40)


	//   ....[0]....
.L_40:
        /*3580*/ 	.word	0x0001f960


	//   ....[1]....
        /*3584*/ 	.word	0x0001f980


	//----- nvinfo : EIATTR_REQNTID
	.align		4
.L_41:
        /*3588*/ 	.byte	0x04, 0x10
        /*358a*/ 	.short	(.L_43 - .L_42)
.L_42:
        /*358c*/ 	.word	0x00000080
        /*3590*/ 	.word	0x00000001
        /*3594*/ 	.word	0x00000001
.L_43:


//--------------------- .nv.callgraph             --------------------------
	.section	.nv.callgraph,"",@"SHT_CUDA_CALLGRAPH"
	.align	4
	.sectionentsize	8
	.align		4
        /*0000*/ 	.word	0x00000000
	.align		4
        /*0004*/ 	.word	0xffffffff
	.align		4
        /*0008*/ 	.word	0x00000000
	.align		4
        /*000c*/ 	.word	0xfffffffe
	.align		4
        /*0010*/ 	.word	0x00000000
	.align		4
        /*0014*/ 	.word	0xfffffffd
	.align		4
        /*0018*/ 	.word	0x00000000
	.align		4
        /*001c*/ 	.word	0xfffffffc


//--------------------- .nv.rel.action            --------------------------
	.section	.nv.rel.action,"",@"SHT_CUDA_RELOCINFO"
	.align	8
	.sectionentsize	8
        /*0000*/ 	.byte	0x73, 0x00, 0x00, 0x00, 0x00, 0x00, 0x00, 0x00, 0x00, 0x00, 0x00, 0x11, 0x25, 0x00, 0x05, 0x36


//--------------------- .nv.constant0.matmul_kernel --------------------------
	.section	.nv.constant0.matmul_kernel,"a",@progbits
	.sectionflags	@""
	.align	4
.nv.constant0.matmul_kernel:
	.zero		432


//--------------------- .text.matmul_kernel       --------------------------
	.section	.text.matmul_kernel,"ax",@progbits
	.sectioninfo	@"SHI_REGISTERS=255"
	.align	128
        .global         matmul_kernel
        .type           matmul_kernel,@function
        .size           matmul_kernel,(.L_x_3 - matmul_kernel)
        .other          matmul_kernel,@"STO_CUDA_ENTRY STV_DEFAULT"
matmul_kernel:
.text.matmul_kernel:
[----:B------:R-:W-:-:S03]  /*0000*/  IMAD.MOV.U32 R1, RZ, RZ, c[0x0][0x28] ;  /* 0x00000a00ff017624 */ /* 0x000fc600078e00ff */
[----:B------:R-:W-:Y:S01]  /*0010*/  IMAD.MOV.U32 R0, RZ, RZ, c[0x0][0x17c] ;  /* 0x00005f00ff007624 */ /* 0x000fe200078e00ff */
[----:B------:R-:W1:Y:S01]  /*0020*/  S2R R7, SR_CTAID.X ;  /* 0x0000000000077919 */ /* 0x000e620000002500 */
[----:B------:R-:W-:Y:S01]  /*0030*/  IADD3 R1, R1, -0x940, RZ ;  /* 0xfffff6c001017810 */ /* 0x000fe20007ffe0ff */
[----:B------:R-:W-:Y:S02]  /*0040*/  IMAD.MOV.U32 R252, RZ, RZ, c[0x0][0x188] ;  /* 0x00006200fffc7624 */ /* 0x000fe400078e00ff */
[----:B------:R-:W-:Y:S02]  /*0050*/  IADD3 R0, R0, 0x3f, RZ ;  /* 0x0000003f00007810 */ /* 0x000fe40007ffe0ff */
[C---:B------:R-:W-:Y:S02]  /*0060*/  IMAD R148, R252.reuse, 0xc, RZ ;  /* 0x0000000cfc947824 */ /* 0x040fe400078e02ff */
[----:B------:R-:W-:Y:S01]  /*0070*/  SHF.R.S32.HI R3, RZ, 0x1f, R0 ;  /* 0x0000001fff037819 */ /* 0x000fe20000011400 */
[----:B------:R-:W-:-:S02]  /*0080*/  IMAD.SHL.U32 R173, R252, 0x2, RZ ;  /* 0x00000002fcad7824 */ /* 0x000fc400078e00ff */
[C---:B------:R-:W-:Y:S01]  /*0090*/  IMAD.SHL.U32 R166, R252.reuse, 0x4, RZ ;  /* 0x00000004fca67824 */ /* 0x040fe200078e00ff */
[----:B------:R-:W-:Y:S01]  /*00a0*/  LEA.HI R3, R3, R0, RZ, 0x6 ;  /* 0x0000000003037211 */ /* 0x000fe200078f30ff */
[C---:B------:R-:W-:Y:S02]  /*00b0*/  IMAD R171, R252.reuse, 0x3, RZ ;  /* 0x00000003fcab7824 */ /* 0x040fe400078e02ff */
[C---:B------:R-:W-:Y:S01]  /*00c0*/  IMAD R144, R252.reuse, 0x14, RZ ;  /* 0x00000014fc907824 */ /* 0x040fe200078e02ff */
[----:B------:R-:W-:Y:S01]  /*00d0*/  SHF.R.S32.HI R3, RZ, 0x6, R3 ;  /* 0x00000006ff037819 */ /* 0x000fe20000011403 */
[C---:B------:R-:W-:Y:S02]  /*00e0*/  IMAD R136, R252.reuse, 0x18, RZ ;  /* 0x00000018fc887824 */ /* 0x040fe400078e02ff */
[----:B------:R-:W-:Y:S02]  /*00f0*/  IMAD R164, R252, 0x5, RZ ;  /* 0x00000005fca47824 */ /* 0x000fe400078e02ff */
[----:B------:R-:W-:-:S02]  /*0100*/  IMAD.SHL.U32 R4, R3, 0x8, RZ ;  /* 0x0000000803047824 */ /* 0x000fc400078e00ff */
[C---:B------:R-:W-:Y:S01]  /*0110*/  IMAD R162, R252.reuse, 0x6, RZ ;  /* 0x00000006fca27824 */ /* 0x040fe200078e02ff */
[----:B-1----:R-:W-:Y:S01]  /*0120*/  IABS R8, R7 ;  /* 0x0000000700087213 */ /* 0x002fe20000000000 */
[C---:B------:R-:W-:Y:S01]  /*0130*/  IMAD R159, R252.reuse, 0x7, RZ ;  /* 0x00000007fc9f7824 */ /* 0x040fe200078e02ff */
[-C--:B------:R-:W-:Y:S01]  /*0140*/  IABS R5, R4.reuse ;  /* 0x0000000400057213 */ /* 0x080fe20000000000 */
[C---:B------:R-:W-:Y:S01]  /*0150*/  IMAD.SHL.U32 R157, R252.reuse, 0x8, RZ ;  /* 0x00000008fc9d7824 */ /* 0x040fe200078e00ff */
[----:B------:R-:W-:Y:S01]  /*0160*/  IABS R10, R4 ;  /* 0x00000004000a7213 */ /* 0x000fe20000000000 */
[C---:B------:R-:W-:Y:S01]  /*0170*/  IMAD R155, R252.reuse, 0x9, RZ ;  /* 0x00000009fc9b7824 */ /* 0x040fe200078e02ff */
[----:B------:R-:W1:Y:S01]  /*0180*/  I2F.RP R0, R5 ;  /* 0x0000000500007306 */ /* 0x000e620000209400 */
[C---:B------:R-:W-:Y:S02]  /*0190*/  IMAD R137, R252.reuse, 0x2c, RZ ;  /* 0x0000002cfc897824 */ /* 0x040fe400078e02ff */
[----:B------:R-:W-:-:S02]  /*01a0*/  IMAD R152, R252, 0xa, RZ ;  /* 0x0000000afc987824 */ /* 0x000fc400078e02ff */
[C---:B------:R-:W-:Y:S02]  /*01b0*/  IMAD R138, R252.reuse, 0x30, RZ ;  /* 0x00000030fc8a7824 */ /* 0x040fe400078e02ff */
[C---:B------:R-:W-:Y:S02]  /*01c0*/  IMAD R150, R252.reuse, 0xb, RZ ;  /* 0x0000000bfc967824 */ /* 0x040fe400078e02ff */
[C---:B------:R-:W-:Y:S02]  /*01d0*/  IMAD R139, R252.reuse, 0x34, RZ ;  /* 0x00000034fc8b7824 */ /* 0x040fe400078e02ff */
[C---:B------:R-:W-:Y:S02]  /*01e0*/  IMAD R140, R252.reuse, 0x38, RZ ;  /* 0x00000038fc8c7824 */ /* 0x040fe400078e02ff */
[C---:B------:R-:W-:Y:S02]  /*01f0*/  IMAD R146, R252.reuse, 0xd, RZ ;  /* 0x0000000dfc927824 */ /* 0x040fe400078e02ff */
[C---:B------:R-:W-:Y:S01]  /*0200*/  IMAD R141, R252.reuse, 0x3c, RZ ;  /* 0x0000003cfc8d7824 */ /* 0x040fe200078e02ff */
[----:B-1----:R-:W1:Y:S01]  /*0210*/  MUFU.RCP R0, R0 ;  /* 0x0000000000007308 */ /* 0x002e620000001000 */
[----:B------:R-:W-:-:S02]  /*0220*/  IMAD R147, R252, 0xe, RZ ;  /* 0x0000000efc937824 */ /* 0x000fc400078e02ff */
[C---:B------:R-:W-:Y:S02]  /*0230*/  IMAD R149, R252.reuse, 0xf, RZ ;  /* 0x0000000ffc957824 */ /* 0x040fe400078e02ff */
[C---:B------:R-:W-:Y:S02]  /*0240*/  IMAD R142, R252.reuse, 0x44, RZ ;  /* 0x00000044fc8e7824 */ /* 0x040fe400078e02ff */
[C---:B------:R-:W-:Y:S02]  /*0250*/  IMAD.SHL.U32 R151, R252.reuse, 0x10, RZ ;  /* 0x00000010fc977824 */ /* 0x040fe400078e00ff */
[C---:B------:R-:W-:Y:S02]  /*0260*/  IMAD R143, R252.reuse, 0x48, RZ ;  /* 0x00000048fc8f7824 */ /* 0x040fe400078e02ff */
[C---:B------:R-:W-:Y:S02]  /*0270*/  IMAD R154, R252.reuse, 0x11, RZ ;  /* 0x00000011fc9a7824 */ /* 0x040fe400078e02ff */
[----:B------:R-:W-:-:S02]  /*0280*/  IMAD R145, R252, 0x4c, RZ ;  /* 0x0000004cfc917824 */ /* 0x000fc400078e02ff */
[----:B------:R-:W-:Y:S01]  /*0290*/  IMAD R156, R252, 0x12, RZ ;  /* 0x00000012fc9c7824 */ /* 0x000fe200078e02ff */
[----:B-1----:R-:W-:Y:S01]  /*02a0*/  IADD3 R2, R0, 0xffffffe, RZ ;  /* 0x0ffffffe00027810 */ /* 0x002fe20007ffe0ff */
[----:B------:R-:W-:Y:S02]  /*02b0*/  IMAD.MOV R0, RZ, RZ, -R10 ;  /* 0x000000ffff007224 */ /* 0x000fe400078e0a0a */
[C---:B------:R-:W-:Y:S01]  /*02c0*/  IMAD R153, R252.reuse, 0x50, RZ ;  /* 0x00000050fc997824 */ /* 0x040fe200078e02ff */
[----:B------:R1:W2:Y:S01]  /*02d0*/  F2I.FTZ.U32.TRUNC.NTZ R3, R2 ;  /* 0x0000000200037305 */ /* 0x0002a2000021f000 */
[C---:B------:R-:W-:Y:S02]  /*02e0*/  IMAD R158, R252.reuse, 0x13, RZ ;  /* 0x00000013fc9e7824 */ /* 0x040fe400078e02ff */
[C---:B------:R-:W-:Y:S02]  /*02f0*/  IMAD R161, R252.reuse, 0x54, RZ ;  /* 0x00000054fca17824 */ /* 0x040fe400078e02ff */
[----:B------:R-:W-:-:S02]  /*0300*/  IMAD R169, R252, 0x58, RZ ;  /* 0x00000058fca97824 */ /* 0x000fc400078e02ff */
[C---:B------:R-:W-:Y:S02]  /*0310*/  IMAD R160, R252.reuse, 0x15, RZ ;  /* 0x00000015fca07824 */ /* 0x040fe400078e02ff */
[----:B-1----:R-:W-:Y:S02]  /*0320*/  IMAD.MOV.U32 R2, RZ, RZ, RZ ;  /* 0x000000ffff027224 */ /* 0x002fe400078e00ff */
[C---:B------:R-:W-:Y:S02]  /*0330*/  IMAD R177, R252.reuse, 0x5c, RZ ;  /* 0x0000005cfcb17824 */ /* 0x040fe400078e02ff */
[C---:B------:R-:W-:Y:S02]  /*0340*/  IMAD R163, R252.reuse, 0x16, RZ ;  /* 0x00000016fca37824 */ /* 0x040fe400078e02ff */
[----:B------:R-:W-:Y:S02]  /*0350*/  IMAD R185, R252, 0x60, RZ ;  /* 0x00000060fcb97824 */ /* 0x000fe400078e02ff */
[----:B--2---:R-:W-:-:S02]  /*0360*/  IMAD.MOV R6, RZ, RZ, -R3 ;  /* 0x000000ffff067224 */ /* 0x004fc400078e0a03 */
[----:B------:R-:W-:Y:S02]  /*0370*/  IMAD R165, R252, 0x17, RZ ;  /* 0x00000017fca57824 */ /* 0x000fe400078e02ff */
[----:B------:R-:W-:Y:S02]  /*0380*/  IMAD R9, R6, R5, RZ ;  /* 0x0000000506097224 */ /* 0x000fe400078e02ff */
[----:B------:R-:W-:Y:S01]  /*0390*/  IMAD.MOV.U32 R6, RZ, RZ, R8 ;  /* 0x000000ffff067224 */ /* 0x000fe200078e0008 */
[----:B------:R-:W-:Y:S01]  /*03a0*/  IABS R8, c[0x0][0x17c] ;  /* 0x00005f0000087a13 */ /* 0x000fe20000000000 */
[----:B------:R-:W-:-:S04]  /*03b0*/  IMAD.HI.U32 R3, R3, R9, R2 ;  /* 0x0000000903037227 */ /* 0x000fc800078e0002 */
[----:B------:R-:W-:Y:S02]  /*03c0*/  IMAD R193, R252, 0x64, RZ ;  /* 0x00000064fcc17824 */ /* 0x000fe400078e02ff */
[----:B------:R-:W-:-:S04]  /*03d0*/  IMAD.HI.U32 R3, R3, R6, RZ ;  /* 0x0000000603037227 */ /* 0x000fc800078e00ff */
[----:B------:R-:W-:Y:S02]  /*03e0*/  IMAD R0, R3, R0, R6 ;  /* 0x0000000003007224 */ /* 0x000fe400078e0206 */
[C---:B------:R-:W-:Y:S02]  /*03f0*/  IMAD R201, R252.reuse, 0x68, RZ ;  /* 0x00000068fcc97824 */ /* 0x040fe400078e02ff */
[C---:B------:R-:W-:Y:S01]  /*0400*/  IMAD R167, R252.reuse, 0x19, RZ ;  /* 0x00000019fca77824 */ /* 0x040fe200078e02ff */
[----:B------:R-:W-:Y:S01]  /*0410*/  ISETP.GT.U32.AND P1, PT, R5, R0, PT ;  /* 0x000000000500720c */ /* 0x000fe20003f24070 */
[C---:B------:R-:W-:Y:S02]  /*0420*/  IMAD R209, R252.reuse, 0x6c, RZ ;  /* 0x0000006cfcd17824 */ /* 0x040fe400078e02ff */
[C---:B------:R-:W-:Y:S02]  /*0430*/  IMAD R168, R252.reuse, 0x1a, RZ ;  /* 0x0000001afca87824 */ /* 0x040fe400078e02ff */
[----:B------:R-:W-:-:S02]  /*0440*/  IMAD R217, R252, 0x70, RZ ;  /* 0x00000070fcd97824 */ /* 0x000fc400078e02ff */
[C---:B------:R-:W-:Y:S02]  /*0450*/  IMAD R170, R252.reuse, 0x1b, RZ ;  /* 0x0000001bfcaa7824 */ /* 0x040fe400078e02ff */
[C---:B------:R-:W-:Y:S02]  /*0460*/  IMAD R225, R252.reuse, 0x74, RZ ;  /* 0x00000074fce17824 */ /* 0x040fe400078e02ff */
[----:B------:R-:W-:Y:S02]  /*0470*/  IMAD R233, R252, 0x78, RZ ;  /* 0x00000078fce97824 */ /* 0x000fe400078e02ff */
[----:B------:R-:W-:Y:S01]  /*0480*/  @!P1 IMAD.IADD R0, R0, 0x1, -R5 ;  /* 0x0000000100009824 */ /* 0x000fe200078e0a05 */
[----:B------:R-:W-:Y:S01]  /*0490*/  @!P1 IADD3 R3, R3, 0x1, RZ ;  /* 0x0000000103039810 */ /* 0x000fe20007ffe0ff */
[----:B------:R-:W-:Y:S01]  /*04a0*/  IMAD R172, R252, 0x1d, RZ ;  /* 0x0000001dfcac7824 */ /* 0x000fe200078e02ff */
[----:B------:R-:W-:Y:S01]  /*04b0*/  ISETP.NE.AND P1, PT, R4, RZ, PT ;  /* 0x000000ff0400720c */ /* 0x000fe20003f25270 */
[----:B------:R-:W-:Y:S01]  /*04c0*/  IMAD R241, R252, 0x7c, RZ ;  /* 0x0000007cfcf17824 */ /* 0x000fe200078e02ff */
[----:B------:R-:W-:Y:S01]  /*04d0*/  ISETP.GE.U32.AND P0, PT, R0, R5, PT ;  /* 0x000000050000720c */ /* 0x000fe20003f06070 */
[C---:B------:R-:W-:Y:S01]  /*04e0*/  IMAD R174, R252.reuse, 0x1e, RZ ;  /* 0x0000001efcae7824 */ /* 0x040fe200078e02ff */
[----:B------:R-:W-:Y:S01]  /*04f0*/  LOP3.LUT R0, R7, R4, RZ, 0x3c, !PT ;  /* 0x0000000407007212 */ /* 0x000fe200078e3cff */
[----:B------:R-:W-:-:S02]  /*0500*/  IMAD R176, R252, 0x1f, RZ ;  /* 0x0000001ffcb07824 */ /* 0x000fc400078e02ff */
[----:B------:R-:W-:Y:S01]  /*0510*/  IMAD R175, R252, 0x84, RZ ;  /* 0x00000084fcaf7824 */ /* 0x000fe200078e02ff */
[----:B------:R-:W-:Y:S01]  /*0520*/  ISETP.GE.AND P2, PT, R0, RZ, PT ;  /* 0x000000ff0000720c */ /* 0x000fe20003f46270 */
[----:B------:R-:W-:Y:S02]  /*0530*/  IMAD.MOV.U32 R0, RZ, RZ, c[0x0][0x178] ;  /* 0x00005e00ff007624 */ /* 0x000fe400078e00ff */
[C---:B------:R-:W-:Y:S02]  /*0540*/  IMAD.SHL.U32 R179, R252.reuse, 0x20, RZ ;  /* 0x00000020fcb37824 */ /* 0x040fe400078e00ff */
[----:B------:R-:W-:Y:S01]  /*0550*/  IMAD R178, R252, 0x88, RZ ;  /* 0x00000088fcb27824 */ /* 0x000fe200078e02ff */
[----:B------:R-:W-:Y:S01]  /*0560*/  IADD3 R0, R0, 0x7f, RZ ;  /* 0x0000007f00007810 */ /* 0x000fe20007ffe0ff */
[C---:B------:R-:W-:Y:S01]  /*0570*/  IMAD R181, R252.reuse, 0x21, RZ ;  /* 0x00000021fcb57824 */ /* 0x040fe200078e02ff */
[----:B------:R-:W-:Y:S01]  /*0580*/  @P0 IADD3 R3, R3, 0x1, RZ ;  /* 0x0000000103030810 */ /* 0x000fe20007ffe0ff */
[----:B------:R-:W-:-:S02]  /*0590*/  IMAD R180, R252, 0x8c, RZ ;  /* 0x0000008cfcb47824 */ /* 0x000fc400078e02ff */
[C---:B------:R-:W-:Y:S02]  /*05a0*/  IMAD R183, R252.reuse, 0x22, RZ ;  /* 0x00000022fcb77824 */ /* 0x040fe400078e02ff */
[----:B------:R-:W-:Y:S01]  /*05b0*/  IMAD.MOV.U32 R2, RZ, RZ, R3 ;  /* 0x000000ffff027224 */ /* 0x000fe200078e0003 */
[----:B------:R-:W-:Y:S01]  /*05c0*/  SHF.R.S32.HI R3, RZ, 0x1f, R0 ;  /* 0x0000001fff037819 */ /* 0x000fe20000011400 */
[C---:B------:R-:W-:Y:S02]  /*05d0*/  IMAD R182, R252.reuse, 0x90, RZ ;  /* 0x00000090fcb67824 */ /* 0x040fe400078e02ff */
[----:B------:R-:W-:Y:S01]  /*05e0*/  @!P2 IMAD.MOV R2, RZ, RZ, -R2 ;  /* 0x000000ffff02a224 */ /* 0x000fe200078e0a02 */
[----:B------:R-:W-:Y:S01]  /*05f0*/  @!P1 LOP3.LUT R2, RZ, R4, RZ, 0x33, !PT ;  /* 0x00000004ff029212 */ /* 0x000fe200078e33ff */
[C---:B------:R-:W-:Y:S01]  /*0600*/  IMAD R186, R252.reuse, 0x23, RZ ;  /* 0x00000023fcba7824 */ /* 0x040fe200078e02ff */
[----:B------:R-:W-:Y:S01]  /*0610*/  LEA.HI R3, R3, R0, RZ, 0x7 ;  /* 0x0000000003037211 */ /* 0x000fe200078f38ff */
[----:B------:R-:W-:-:S02]  /*0620*/  IMAD R184, R252, 0x94, RZ ;  /* 0x00000094fcb87824 */ /* 0x000fc400078e02ff */
[----:B------:R-:W-:Y:S02]  /*0630*/  IMAD.SHL.U32 R12, R2, 0x8, RZ ;  /* 0x00000008020c7824 */ /* 0x000fe400078e00ff */
[C---:B------:R-:W-:Y:S02]  /*0640*/  IMAD R187, R252.reuse, 0x98, RZ ;  /* 0x00000098fcbb7824 */ /* 0x040fe400078e02ff */
[C---:B------:R-:W-:Y:S01]  /*0650*/  IMAD R189, R252.reuse, 0x25, RZ ;  /* 0x00000025fcbd7824 */ /* 0x040fe200078e02ff */
[----:B------:R-:W-:Y:S01]  /*0660*/  LEA.HI.SX32 R3, R3, -R12, 0x19 ;  /* 0x8000000c03037211 */ /* 0x000fe200078fcaff */
[C---:B------:R-:W-:Y:S02]  /*0670*/  IMAD R188, R252.reuse, 0x9c, RZ ;  /* 0x0000009cfcbc7824 */ /* 0x040fe400078e02ff */
[----:B------:R-:W-:Y:S01]  /*0680*/  IMAD R191, R252, 0x26, RZ ;  /* 0x00000026fcbf7824 */ /* 0x000fe200078e02ff */
[----:B------:R-:W-:Y:S01]  /*0690*/  IMNMX R10, R3, 0x8, PT ;  /* 0x00000008030a7817 */ /* 0x000fe20003800200 */
[----:B------:R-:W-:-:S02]  /*06a0*/  IMAD.MOV R3, RZ, RZ, -R2 ;  /* 0x000000ffff037224 */ /* 0x000fc400078e0a02 */
[----:B------:R-:W-:Y:S01]  /*06b0*/  IMAD.MOV.U32 R2, RZ, RZ, R8 ;  /* 0x000000ffff027224 */ /* 0x000fe200078e0008 */
[----:B------:R-:W-:Y:S01]  /*06c0*/  IABS R9, R10 ;  /* 0x0000000a00097213 */ /* 0x000fe20000000000 */
[----:B------:R-:W-:Y:S01]  /*06d0*/  IMAD R11, R4, R3, R7 ;  /* 0x00000003040b7224 */ /* 0x000fe200078e0207 */
[----:B------:R-:W-:Y:S01]  /*06e0*/  IABS R8, c[0x0][0x178] ;  /* 0x00005e0000087a13 */ /* 0x000fe20000000000 */
[----:B------:R-:W-:Y:S01]  /*06f0*/  IMAD.MOV.U32 R4, RZ, RZ, RZ ;  /* 0x000000ffff047224 */ /* 0x000fe200078e00ff */
[----:B------:R-:W1:Y:S01]  /*0700*/  I2F.RP R0, R9 ;  /* 0x0000000900007306 */ /* 0x000e620000209400 */
[C---:B------:R-:W-:Y:S02]  /*0710*/  IMAD R190, R252.reuse, 0xa0, RZ ;  /* 0x000000a0fcbe7824 */ /* 0x040fe400078e02ff */
[C---:B------:R-:W-:Y:S02]  /*0720*/  IMAD R194, R252.reuse, 0x27, RZ ;  /* 0x00000027fcc27824 */ /* 0x040fe400078e02ff */
[----:B------:R-:W-:-:S02]  /*0730*/  IMAD R192, R252, 0xa4, RZ ;  /* 0x000000a4fcc07824 */ /* 0x000fc400078e02ff */
[C---:B------:R-:W-:Y:S01]  /*0740*/  IMAD R195, R252.reuse, 0xa8, RZ ;  /* 0x000000a8fcc37824 */ /* 0x040fe200078e02ff */
[----:B------:R-:W2:Y:S01]  /*0750*/  I2F.RP R7, R2 ;  /* 0x0000000200077306 */ /* 0x000ea20000209400 */
        /* <DEDUP_REMOVED lines=8> */
[C---:B------:R-:W-:Y:S01]  /*07e0*/  IMAD R205, R252.reuse, 0x2d, RZ ;  /* 0x0000002dfccd7824 */ /* 0x040fe200078e02ff */
[----:B--2---:R-:W-:Y:S01]  /*07f0*/  MUFU.RCP R7, R7 ;  /* 0x0000000700077308 */ /* 0x004fe20000001000 */
[C---:B------:R-:W-:Y:S02]  /*0800*/  IMAD R204, R252.reuse, 0xbc, RZ ;  /* 0x000000bcfccc7824 */ /* 0x040fe400078e02ff */
[C---:B------:R-:W-:Y:S02]  /*0810*/  IMAD R207, R252.reuse, 0x2e, RZ ;  /* 0x0000002efccf7824 */ /* 0x040fe400078e02ff */
[----:B------:R-:W-:-:S02]  /*0820*/  IMAD R206, R252, 0xc0, RZ ;  /* 0x000000c0fcce7824 */ /* 0x000fc400078e02ff */
[----:B------:R-:W-:Y:S01]  /*0830*/  IMAD R210, R252, 0x2f, RZ ;  /* 0x0000002ffcd27824 */ /* 0x000fe200078e02ff */
[----:B-1----:R-:W-:Y:S01]  /*0840*/  IADD3 R5, R0, 0xffffffe, RZ ;  /* 0x0ffffffe00057810 */ /* 0x002fe20007ffe0ff */
[C---:B------:R-:W-:Y:S01]  /*0850*/  IMAD R208, R252.reuse, 0xc4, RZ ;  /* 0x000000c4fcd07824 */ /* 0x040fe200078e02ff */
[----:B------:R-:W-:Y:S01]  /*0860*/  IABS R0, R11 ;  /* 0x0000000b00007213 */ /* 0x000fe20000000000 */
[C---:B------:R-:W-:Y:S02]  /*0870*/  IMAD R211, R252.reuse, 0xc8, RZ ;  /* 0x000000c8fcd37824 */ /* 0x040fe400078e02ff */
[C---:B------:R-:W-:Y:S01]  /*0880*/  IMAD R213, R252.reuse, 0x31, RZ ;  /* 0x00000031fcd57824 */ /* 0x040fe200078e02ff */
[----:B------:R-:W1:Y:S01]  /*0890*/  F2I.FTZ.U32.TRUNC.NTZ R5, R5 ;  /* 0x0000000500057305 */ /* 0x000e62000021f000 */
[C---:B------:R-:W-:Y:S02]  /*08a0*/  IMAD R212, R252.reuse, 0xcc, RZ ;  /* 0x000000ccfcd47824 */ /* 0x040fe400078e02ff */
[----:B------:R-:W-:-:S02]  /*08b0*/  IMAD R215, R252, 0x32, RZ ;  /* 0x00000032fcd77824 */ /* 0x000fc400078e02ff */
[C---:B------:R-:W-:Y:S02]  /*08c0*/  IMAD R214, R252.reuse, 0xd0, RZ ;  /* 0x000000d0fcd67824 */ /* 0x040fe400078e02ff */
[C---:B------:R-:W-:Y:S02]  /*08d0*/  IMAD R218, R252.reuse, 0x33, RZ ;  /* 0x00000033fcda7824 */ /* 0x040fe400078e02ff */
[C---:B------:R-:W-:Y:S02]  /*08e0*/  IMAD R216, R252.reuse, 0xd4, RZ ;  /* 0x000000d4fcd87824 */ /* 0x040fe400078e02ff */
[C---:B------:R-:W-:Y:S02]  /*08f0*/  IMAD R219, R252.reuse, 0xd8, RZ ;  /* 0x000000d8fcdb7824 */ /* 0x040fe400078e02ff */
[C---:B------:R-:W-:Y:S02]  /*0900*/  IMAD R221, R252.reuse, 0x35, RZ ;  /* 0x00000035fcdd7824 */ /* 0x040fe400078e02ff */
[----:B------:R-:W-:-:S02]  /*0910*/  IMAD R220, R252, 0xdc, RZ ;  /* 0x000000dcfcdc7824 */ /* 0x000fc400078e02ff */
[--C-:B-1----:R-:W-:Y:S02]  /*0920*/  IMAD.MOV R6, RZ, RZ, -R5.reuse ;  /* 0x000000ffff067224 */ /* 0x102fe400078e0a05 */
[----:B------:R-:W-:Y:S02]  /*0930*/  IMAD R223, R252, 0x36, RZ ;  /* 0x00000036fcdf7824 */ /* 0x000fe400078e02ff */
[----:B------:R-:W-:Y:S01]  /*0940*/  IMAD R3, R6, R9, RZ ;  /* 0x0000000906037224 */ /* 0x000fe200078e02ff */
[----:B------:R-:W-:Y:S01]  /*0950*/  IABS R6, R10 ;  /* 0x0000000a00067213 */ /* 0x000fe20000000000 */
[----:B------:R-:W-:Y:S02]  /*0960*/  IMAD R222, R252, 0xe0, RZ ;  /* 0x000000e0fcde7824 */ /* 0x000fe400078e02ff */
[----:B------:R-:W-:-:S04]  /*0970*/  IMAD.HI.U32 R5, R5, R3, R4 ;  /* 0x0000000305057227 */ /* 0x000fc800078e0004 */
[----:B------:R-:W-:Y:S01]  /*0980*/  IMAD.MOV.U32 R4, RZ, RZ, R8 ;  /* 0x000000ffff047224 */ /* 0x000fe200078e0008 */
[----:B------:R-:W-:Y:S01]  /*0990*/  IADD3 R8, R7, 0xffffffe, RZ ;  /* 0x0ffffffe07087810 */ /* 0x000fe20007ffe0ff */
[----:B------:R-:W-:Y:S02]  /*09a0*/  IMAD.MOV R6, RZ, RZ, -R6 ;  /* 0x000000ffff067224 */ /* 0x000fe400078e0a06 */
[----:B------:R-:W-:Y:S01]  /*09b0*/  IMAD.HI.U32 R5, R5, R0, RZ ;  /* 0x0000000005057227 */ /* 0x000fe200078e00ff */
[----:B------:R-:W1:Y:S03]  /*09c0*/  I2F.RP R3, R4 ;  /* 0x0000000400037306 */ /* 0x000e660000209400 */
[----:B------:R-:W-:Y:S02]  /*09d0*/  IMAD R0, R5, R6, R0 ;  /* 0x0000000605007224 */ /* 0x000fe400078e0200 */
[----:B------:R-:W-:-:S02]  /*09e0*/  IMAD R226, R252, 0x37, RZ ;  /* 0x00000037fce27824 */ /* 0x000fc400078e02ff */
[C---:B------:R-:W-:Y:S01]  /*09f0*/  IMAD R224, R252.reuse, 0xe4, RZ ;  /* 0x000000e4fce07824 */ /* 0x040fe200078e02ff */
[----:B------:R-:W-:Y:S01]  /*0a00*/  ISETP.GT.U32.AND P1, PT, R9, R0, PT ;  /* 0x000000000900720c */ /* 0x000fe20003f24070 */
[C---:B------:R-:W-:Y:S02]  /*0a10*/  IMAD R227, R252.reuse, 0xe8, RZ ;  /* 0x000000e8fce37824 */ /* 0x040fe400078e02ff */
[C---:B------:R-:W-:Y:S02]  /*0a20*/  IMAD R229, R252.reuse, 0x39, RZ ;  /* 0x00000039fce57824 */ /* 0x040fe400078e02ff */
[C---:B------:R-:W-:Y:S02]  /*0a30*/  IMAD R228, R252.reuse, 0xec, RZ ;  /* 0x000000ecfce47824 */ /* 0x040fe400078e02ff */
[C---:B------:R-:W-:Y:S01]  /*0a40*/  IMAD R231, R252.reuse, 0x3a, RZ ;  /* 0x0000003afce77824 */ /* 0x040fe200078e02ff */
[----:B-1----:R-:W1:Y:S01]  /*0a50*/  MUFU.RCP R3, R3 ;  /* 0x0000000300037308 */ /* 0x002e620000001000 */
[----:B------:R-:W-:-:S02]  /*0a60*/  IMAD R230, R252, 0xf0, RZ ;  /* 0x000000f0fce67824 */ /* 0x000fc400078e02ff */
        /* <DEDUP_REMOVED lines=9> */
[----:B------:R2:W3:Y:S01]  /*0b00*/  F2I.FTZ.U32.TRUNC.NTZ R9, R8 ;  /* 0x0000000800097305 */ /* 0x0004e2000021f000 */
[----:B------:R-:W-:-:S02]  /*0b10*/  IMAD R236, R252, 0xfc, RZ ;  /* 0x000000fcfcec7824 */ /* 0x000fc400078e02ff */
[----:B------:R-:W-:Y:S01]  /*0b20*/  ISETP.GE.AND P2, PT, R0, RZ, PT ;  /* 0x000000ff0000720c */ /* 0x000fe20003f46270 */
[C---:B------:R-:W-:Y:S01]  /*0b30*/  IMAD R238, R252.reuse, 0x3e, RZ ;  /* 0x0000003efcee7824 */ /* 0x040fe200078e02ff */
[----:B-1----:R-:W-:Y:S01]  /*0b40*/  IADD3 R6, R3, 0xffffffe, RZ ;  /* 0x0ffffffe03067810 */ /* 0x002fe20007ffe0ff */
[C---:B------:R-:W-:Y:S02]  /*0b50*/  IMAD R240, R252.reuse, 0x3f, RZ ;  /* 0x0000003ffcf07824 */ /* 0x040fe400078e02ff */
[C---:B------:R-:W-:Y:S01]  /*0b60*/  IMAD R239, R252.reuse, 0x104, RZ ;  /* 0x00000104fcef7824 */ /* 0x040fe200078e02ff */
[----:B------:R-:W1:Y:S01]  /*0b70*/  F2I.FTZ.U32.TRUNC.NTZ R7, R6 ;  /* 0x0000000600077305 */ /* 0x000e62000021f000 */
[----:B------:R-:W-:Y:S01]  /*0b80*/  @P0 IADD3 R5, R5, 0x1, RZ ;  /* 0x0000000105050810 */ /* 0x000fe20007ffe0ff */
[----:B--2---:R-:W-:Y:S02]  /*0b90*/  IMAD.MOV.U32 R8, RZ, RZ, RZ ;  /* 0x000000ffff087224 */ /* 0x004fe400078e00ff */
[----:B------:R-:W-:-:S02]  /*0ba0*/  IMAD.SHL.U32 R243, R252, 0x40, RZ ;  /* 0x00000040fcf37824 */ /* 0x000fc400078e00ff */
[C---:B------:R-:W-:Y:S02]  /*0bb0*/  IMAD R242, R252.reuse, 0x108, RZ ;  /* 0x00000108fcf27824 */ /* 0x040fe400078e02ff */
[----:B------:R-:W-:Y:S01]  /*0bc0*/  @!P2 IMAD.MOV R5, RZ, RZ, -R5 ;  /* 0x000000ffff05a224 */ /* 0x000fe200078e0a05 */
[----:B------:R-:W-:Y:S01]  /*0bd0*/  @!P1 LOP3.LUT R5, RZ, R10, RZ, 0x33, !PT ;  /* 0x0000000aff059212 */ /* 0x000fe200078e33ff */
[----:B---3--:R-:W-:Y:S02]  /*0be0*/  IMAD.MOV R3, RZ, RZ, -R9 ;  /* 0x000000ffff037224 */ /* 0x008fe400078e0a09 */
[----:B------:R-:W-:Y:S02]  /*0bf0*/  IMAD R245, R252, 0x41, RZ ;  /* 0x00000041fcf57824 */ /* 0x000fe400078e02ff */
[----:B------:R-:W-:Y:S02]  /*0c00*/  IMAD.SHL.U32 R0, R5, 0x40, RZ ;  /* 0x0000004005007824 */ /* 0x000fe400078e00ff */
[----:B------:R-:W-:-:S02]  /*0c10*/  IMAD R3, R3, R2, RZ ;  /* 0x0000000203037224 */ /* 0x000fc400078e02ff */
[----:B-1----:R-:W-:Y:S01]  /*0c20*/  IMAD.MOV R13, RZ, RZ, -R7 ;  /* 0x000000ffff0d7224 */ /* 0x002fe200078e0a07 */
[----:B------:R-:W-:Y:S01]  /*0c30*/  IABS R6, R0 ;  /* 0x0000000000067213 */ /* 0x000fe20000000000 */
[----:B------:R-:W-:Y:S01]  /*0c40*/  IMAD.MOV R5, RZ, RZ, -R5 ;  /* 0x000000ffff057224 */ /* 0x000fe200078e0a05 */
[C---:B------:R-:W-:Y:S01]  /*0c50*/  IADD3 R134, R0.reuse, 0x1, RZ ;  /* 0x0000000100867810 */ /* 0x040fe20007ffe0ff */
[----:B------:R-:W-:Y:S01]  /*0c60*/  IMAD.HI.U32 R3, R9, R3, R8 ;  /* 0x0000000309037227 */ /* 0x000fe200078e0008 */
[C---:B------:R-:W-:Y:S02]  /*0c70*/  IADD3 R132, R0.reuse, 0x2, RZ ;  /* 0x0000000200847810 */ /* 0x040fe40007ffe0ff */
[----:B------:R-:W-:Y:S01]  /*0c80*/  IADD3 R131, R0, 0x3, RZ ;  /* 0x0000000300837810 */ /* 0x000fe20007ffe0ff */
[----:B------:R-:W-:Y:S01]  /*0c90*/  IMAD.MOV.U32 R9, RZ, RZ, R13 ;  /* 0x000000ffff097224 */ /* 0x000fe200078e000d */
[----:B------:R-:W-:Y:S01]  /*0ca0*/  IABS R13, R132 ;  /* 0x00000084000d7213 */ /* 0x000fe20000000000 */
[----:B------:R-:W-:Y:S01]  /*0cb0*/  IMAD R8, R10, R5, R11 ;  /* 0x000000050a087224 */ /* 0x000fe200078e020b */
[----:B------:R-:W-:Y:S01]  /*0cc0*/  IABS R11, R134 ;  /* 0x00000086000b7213 */ /* 0x000fe20000000000 */
[----:B------:R-:W-:Y:S01]  /*0cd0*/  IMAD.MOV.U32 R10, RZ, RZ, R6 ;  /* 0x000000ffff0a7224 */ /* 0x000fe200078e0006 */
[C---:B------:R-:W-:Y:S01]  /*0ce0*/  IADD3 R128, R0.reuse, 0x5, RZ ;  /* 0x0000000500807810 */ /* 0x040fe20007ffe0ff */
[----:B------:R-:W-:Y:S01]  /*0cf0*/  IMAD.MOV.U32 R6, RZ, RZ, RZ ;  /* 0x000000ffff067224 */ /* 0x000fe200078e00ff */
[C---:B------:R-:W-:Y:S01]  /*0d00*/  IADD3 R130, R0.reuse, 0x4, RZ ;  /* 0x0000000400827810 */ /* 0x040fe20007ffe0ff */
[----:B------:R-:W-:Y:S01]  /*0d10*/  IMAD R5, R9, R4, RZ ;  /* 0x0000000409057224 */ /* 0x000fe200078e02ff */
[----:B------:R-:W-:Y:S01]  /*0d20*/  IABS R17, R128 ;  /* 0x0000008000117213 */ /* 0x000fe20000000000 */
[----:B------:R-:W-:Y:S01]  /*0d30*/  IMAD.HI.U32 R9, R3, R10, RZ ;  /* 0x0000000a03097227 */ /* 0x000fe200078e00ff */
[C---:B------:R-:W-:Y:S01]  /*0d40*/  IADD3 R124, R0.reuse, 0x7, RZ ;  /* 0x00000007007c7810 */ /* 0x040fe20007ffe0ff */
[----:B------:R-:W-:Y:S01]  /*0d50*/  STL [R1+0x5ec], R134 ;  /* 0x0005ec8601007387 */ /* 0x000fe20000100800 */
[----:B------:R-:W-:Y:S01]  /*0d60*/  IABS R15, R130 ;  /* 0x00000082000f7213 */ /* 0x000fe20000000000 */
[----:B------:R-:W-:Y:S01]  /*0d70*/  IMAD.HI.U32 R5, R7, R5, R6 ;  /* 0x0000000507057227 */ /* 0x000fe200078e0006 */
[----:B------:R-:W-:Y:S01]  /*0d80*/  IABS R21, R124 ;  /* 0x0000007c00157213 */ /* 0x000fe20000000000 */
[----:B------:R-:W-:Y:S01]  /*0d90*/  STL [R1+0x5e8], R132 ;  /* 0x0005e88401007387 */ /* 0x000fe20000100800 */
[C---:B------:R-:W-:Y:S01]  /*0da0*/  IADD3 R14, R0.reuse, 0x8, RZ ;  /* 0x00000008000e7810 */ /* 0x040fe20007ffe0ff */
[C---:B------:R-:W-:Y:S01]  /*0db0*/  IMAD.HI.U32 R7, R3.reuse, R11, RZ ;  /* 0x0000000b03077227 */ /* 0x040fe200078e00ff */
[----:B------:R-:W-:Y:S01]  /*0dc0*/  IADD3 R126, R0, 0x6, RZ ;  /* 0x00000006007e7810 */ /* 0x000fe20007ffe0ff */
[----:B------:R-:W-:Y:S01]  /*0dd0*/  STL [R1+0x5e4], R131 ;  /* 0x0005e48301007387 */ /* 0x000fe20000100800 */
[----:B------:R-:W-:Y:S01]  /*0de0*/  IABS R23, R14 ;  /* 0x0000000e00177213 */ /* 0x000fe20000000000 */
[----:B------:R-:W-:Y:S01]  /*0df0*/  IMAD.MOV R9, RZ, RZ, -R9 ;  /* 0x000000ffff097224 */ /* 0x000fe200078e0a09 */
[----:B------:R-:W-:Y:S01]  /*0e00*/  IABS R19, R126 ;  /* 0x0000007e00137213 */ /* 0x000fe20000000000 */
[----:B------:R-:W-:Y:S01]  /*0e10*/  IMAD.IADD R6, R12, 0x1, R8 ;  /* 0x000000010c067824 */ /* 0x000fe200078e0208 */
[C---:B------:R-:W-:Y:S01]  /*0e20*/  IADD3 R120, R0.reuse, 0xa, RZ ;  /* 0x0000000a00787810 */ /* 0x040fe20007ffe0ff */
[----:B------:R-:W-:Y:S01]  /*0e30*/  IMAD.MOV R12, RZ, RZ, -R7 ;  /* 0x000000ffff0c7224 */ /* 0x000fe200078e0a07 */
[----:B------:R-:W-:Y:S01]  /*0e40*/  IADD3 R122, R0, 0x9, RZ ;  /* 0x00000009007a7810 */ /* 0x000fe20007ffe0ff */
[C---:B------:R-:W-:Y:S01]  /*0e50*/  IMAD R7, R2.reuse, R9, R10 ;  /* 0x0000000902077224 */ /* 0x040fe200078e020a */
[----:B------:R-:W-:Y:S01]  /*0e60*/  IABS R10, R131 ;  /* 0x00000083000a7213 */ /* 0x000fe20000000000 */
[C---:B------:R-:W-:Y:S01]  /*0e70*/  IMAD.HI.U32 R8, R3.reuse, R13, RZ ;  /* 0x0000000d03087227 */ /* 0x040fe200078e00ff */
[----:B------:R-:W-:Y:S01]  /*0e80*/  IABS R27, R120 ;  /* 0x00000078001b7213 */ /* 0x000fe20000000000 */
[----:B------:R-:W-:Y:S01]  /*0e90*/  STL [R1+0x630], R130 ;  /* 0x0006308201007387 */ /* 0x000fe20000100800 */
[----:B------:R-:W-:Y:S01]  /*0ea0*/  IABS R25, R122 ;  /* 0x0000007a00197213 */ /* 0x000fe20000000000 */
[----:B------:R-:W-:Y:S01]  /*0eb0*/  IMAD R9, R2, R12, R11 ;  /* 0x0000000c02097224 */ /* 0x000fe200078e020b */
[C---:B------:R-:W-:Y:S01]  /*0ec0*/  IADD3 R116, R0.reuse, 0xc, RZ ;  /* 0x0000000c00747810 */ /* 0x040fe20007ffe0ff */
[----:B------:R-:W-:Y:S01]  /*0ed0*/  IMAD.MOV.U32 R12, RZ, RZ, R10 ;  /* 0x000000ffff0c7224 */ /* 0x000fe200078e000a */
[C---:B------:R-:W-:Y:S01]  /*0ee0*/  IADD3 R118, R0.reuse, 0xb, RZ ;  /* 0x0000000b00767810 */ /* 0x040fe20007ffe0ff */
[----:B------:R-:W-:Y:S01]  /*0ef0*/  IMAD.MOV R11, RZ, RZ, -R8 ;  /* 0x000000ffff0b7224 */ /* 0x000fe200078e0a08 */
[----:B------:R-:W-:Y:S01]  /*0f00*/  IABS R31, R116 ;  /* 0x00000074001f7213 */ /* 0x000fe20000000000 */
[C---:B------:R-:W-:Y:S01]  /*0f10*/  IMAD.HI.U32 R8, R3.reuse, R12, RZ ;  /* 0x0000000c03087227 */ /* 0x040fe200078e00ff */
[----:B------:R-:W-:Y:S01]  /*0f20*/  IADD3 R114, R0, 0xd, RZ ;  /* 0x0000000d00727810 */ /* 0x000fe20007ffe0ff */
[----:B------:R-:W-:Y:S01]  /*0f30*/  STL [R1+0x62c], R128 ;  /* 0x00062c8001007387 */ /* 0x000fe20000100800 */
[----:B------:R-:W-:Y:S01]  /*0f40*/  IABS R29, R118 ;  /* 0x00000076001d7213 */ /* 0x000fe20000000000 */
[----:B------:R-:W-:Y:S01]  /*0f50*/  IMAD R11, R2, R11, R13 ;  /* 0x0000000b020b7224 */ /* 0x000fe200078e020d */
[----:B------:R-:W-:Y:S01]  /*0f60*/  IABS R33, R114 ;  /* 0x0000007200217213 */ /* 0x000fe20000000000 */
[----:B------:R-:W-:Y:S01]  /*0f70*/  IMAD.MOV R13, RZ, RZ, -R8 ;  /* 0x000000ffff0d7224 */ /* 0x000fe200078e0a08 */
[C---:B------:R-:W-:Y:S01]  /*0f80*/  IADD3 R110, R0.reuse, 0xf, RZ ;  /* 0x0000000f006e7810 */ /* 0x040fe20007ffe0ff */
[C---:B------:R-:W-:Y:S01]  /*0f90*/  IMAD.HI.U32 R8, R3.reuse, R17, RZ ;  /* 0x0000001103087227 */ /* 0x040fe200078e00ff */
[C---:B------:R-:W-:Y:S01]  /*0fa0*/  IADD3 R112, R0.reuse, 0xe, RZ ;  /* 0x0000000e00707810 */ /* 0x040fe20007ffe0ff */
[----:B------:R-:W-:Y:S01]  /*0fb0*/  STL [R1+0x628], R126 ;  /* 0x0006287e01007387 */ /* 0x000fe20000100800 */
[----:B------:R-:W-:Y:S01]  /*0fc0*/  IABS R37, R110 ;  /* 0x0000006e00257213 */ /* 0x000fe20000000000 */
[----:B------:R-:W-:Y:S01]  /*0fd0*/  IMAD.MOV R8, RZ, RZ, -R8 ;  /* 0x000000ffff087224 */ /* 0x000fe200078e0a08 */
[----:B------:R-:W-:Y:S01]  /*0fe0*/  IABS R35, R112 ;  /* 0x0000007000237213 */ /* 0x000fe20000000000 */
[C---:B------:R-:W-:Y:S01]  /*0ff0*/  IMAD.HI.U32 R10, R3.reuse, R15, RZ ;  /* 0x0000000f030a7227 */ /* 0x040fe200078e00ff */
[C---:B------:R-:W-:Y:S01]  /*1000*/  IADD3 R106, R0.reuse, 0x11, RZ ;  /* 0x00000011006a7810 */ /* 0x040fe20007ffe0ff */
[----:B------:R-:W-:Y:S01]  /*1010*/  STL [R1+0x624], R124 ;  /* 0x0006247c01007387 */ /* 0x000fe20000100800 */
[----:B------:R-:W-:Y:S01]  /*1020*/  IADD3 R108, R0, 0x10, RZ ;  /* 0x00000010006c7810 */ /* 0x000fe20007ffe0ff */
[----:B------:R-:W-:Y:S01]  /*1030*/  IMAD R17, R2, R8, R17 ;  /* 0x0000000802117224 */ /* 0x000fe200078e0211 */
[----:B------:R-:W-:Y:S01]  /*1040*/  IABS R41, R106 ;  /* 0x0000006a00297213 */ /* 0x000fe20000000000 */
[C---:B------:R-:W-:Y:S01]  /*1050*/  IMAD.HI.U32 R8, R3.reuse, R21, RZ ;  /* 0x0000001503087227 */ /* 0x040fe200078e00ff */
[----:B------:R-:W-:Y:S01]  /*1060*/  IADD3 R104, R0, 0x12, RZ ;  /* 0x0000001200687810 */ /* 0x000fe20007ffe0ff */
[----:B------:R1:W-:Y:S01]  /*1070*/  STL [R1+0x620], R14 ;  /* 0x0006200e01007387 */ /* 0x0003e20000100800 */
[----:B------:R-:W-:Y:S01]  /*1080*/  IABS R39, R108 ;  /* 0x0000006c00277213 */ /* 0x000fe20000000000 */
[----:B------:R-:W-:Y:S01]  /*1090*/  IMAD.MOV R10, RZ, RZ, -R10 ;  /* 0x000000ffff0a7224 */ /* 0x000fe200078e0a0a */
[----:B------:R-:W-:Y:S01]  /*10a0*/  IABS R43, R104 ;  /* 0x00000068002b7213 */ /* 0x000fe20000000000 */
[----:B------:R-:W-:Y:S01]  /*10b0*/  IMAD R13, R2, R13, R12 ;  /* 0x0000000d020d7224 */ /* 0x000fe200078e020c */
[C---:B------:R-:W-:Y:S01]  /*10c0*/  IADD3 R100, R0.reuse, 0x14, RZ ;  /* 0x0000001400647810 */ /* 0x040fe20007ffe0ff */
[----:B------:R-:W-:Y:S01]  /*10d0*/  IMAD.MOV R12, RZ, RZ, -R8 ;  /* 0x000000ffff0c7224 */ /* 0x000fe200078e0a08 */
[----:B------:R-:W-:Y:S01]  /*10e0*/  IADD3 R102, R0, 0x13, RZ ;  /* 0x0000001300667810 */ /* 0x000fe20007ffe0ff */
[----:B------:R-:W-:Y:S01]  /*10f0*/  IMAD R15, R2, R10, R15 ;  /* 0x0000000a020f7224 */ /* 0x000fe200078e020f */
[----:B------:R-:W-:Y:S01]  /*1100*/  IABS R49, R100 ;  /* 0x0000006400317213 */ /* 0x000fe20000000000 */
[C---:B------:R-:W-:Y:S01]  /*1110*/  IMAD.HI.U32 R8, R3.reuse, R23, RZ ;  /* 0x0000001703087227 */ /* 0x040fe200078e00ff */
[----:B------:R-:W-:Y:S01]  /*1120*/  IABS R45, R102 ;  /* 0x00000066002d7213 */ /* 0x000fe20000000000 */
[----:B------:R-:W-:Y:S01]  /*1130*/  STL [R1+0x61c], R122 ;  /* 0x00061c7a01007387 */ /* 0x000fe20000100800 */
[C---:B------:R-:W-:Y:S01]  /*1140*/  IADD3 R96, R0.reuse, 0x16, RZ ;  /* 0x0000001600607810 */ /* 0x040fe20007ffe0ff */
[C---:B------:R-:W-:Y:S01]  /*1150*/  IMAD.HI.U32 R10, R3.reuse, R19, RZ ;  /* 0x00000013030a7227 */ /* 0x040fe200078e00ff */
[----:B------:R-:W-:Y:S01]  /*1160*/  IADD3 R98, R0, 0x15, RZ ;  /* 0x0000001500627810 */ /* 0x000fe20007ffe0ff */
[----:B------:R-:W-:Y:S01]  /*1170*/  STL [R1+0x618], R120 ;  /* 0x0006187801007387 */ /* 0x000fe20000100800 */
[----:B------:R-:W-:Y:S01]  /*1180*/  IABS R51, R96 ;  /* 0x0000006000337213 */ /* 0x000fe20000000000 */
[----:B------:R-:W-:Y:S01]  /*1190*/  IMAD R21, R2, R12, R21 ;  /* 0x0000000c02157224 */ /* 0x000fe200078e0215 */
[C---:B------:R-:W-:Y:S01]  /*11a0*/  IADD3 R94, R0.reuse, 0x17, RZ ;  /* 0x00000017005e7810 */ /* 0x040fe20007ffe0ff */
[----:B------:R-:W-:Y:S01]  /*11b0*/  IMAD.MOV R12, RZ, RZ, -R8 ;  /* 0x000000ffff0c7224 */ /* 0x000fe200078e0a08 */
        /* <DEDUP_REMOVED lines=18> */
[----:B------:R-:W-:Y:S01]  /*12e0*/  IADD3 R84, R0, 0x1c, RZ ;  /* 0x0000001c00547810 */ /* 0x000fe20007ffe0ff */
[C---:B------:R-:W-:Y:S01]  /*12f0*/  IMAD.HI.U32 R8, R3.reuse, R31, RZ ;  /* 0x0000001f03087227 */ /* 0x040fe200078e00ff */
[----:B------:R-:W-:Y:S01]  /*1300*/  IABS R59, R88 ;  /* 0x00000058003b7213 */ /* 0x000fe20000000000 */
[----:B------:R-:W-:Y:S01]  /*1310*/  STL [R1+0x60c], R114 ;  /* 0x00060c7201007387 */ /* 0x000fe20000100800 */
[----:B------:R-:W-:Y:S01]  /*1320*/  IABS R63, R84 ;  /* 0x00000054003f7213 */ /* 0x000fe20000000000 */
[----:B------:R-:W-:Y:S01]  /*1330*/  IMAD R23, R2, R12, R23 ;  /* 0x0000000c02177224 */ /* 0x000fe200078e0217 */
[----:B------:R-:W-:Y:S01]  /*1340*/  IADD3 R80, R0, 0x1e, RZ ;  /* 0x0000001e00507810 */ /* 0x000fe20007ffe0ff */
[----:B------:R-:W-:Y:S01]  /*1350*/  IMAD R25, R2, R10, R25 ;  /* 0x0000000a02197224 */ /* 0x000fe200078e0219 */
[C---:B------:R-:W-:Y:S01]  /*1360*/  IADD3 R82, R0.reuse, 0x1d, RZ ;  /* 0x0000001d00527810 */ /* 0x040fe20007ffe0ff */
[----:B------:R-:W-:Y:S01]  /*1370*/  IMAD.MOV R12, RZ, RZ, -R8 ;  /* 0x000000ffff0c7224 */ /* 0x000fe200078e0a08 */
        /* <DEDUP_REMOVED lines=13> */
[----:B------:R-:W-:Y:S01]  /*1450*/  IMAD.MOV R12, RZ, RZ, -R8 ;  /* 0x000000ffff0c7224 */ /* 0x000fe200078e0a08 */
[C---:B------:R-:W-:Y:S01]  /*1460*/  IADD3 R72, R0.reuse, 0x22, RZ ;  /* 0x0000002200487810 */ /* 0x040fe20007ffe0ff */
[C---:B------:R-:W-:Y:S01]  /*1470*/  IMAD.HI.U32 R8, R3.reuse, R37, RZ ;  /* 0x0000002503087227 */ /* 0x040fe200078e00ff */
[----:B------:R-:W-:Y:S01]  /*1480*/  IABS R73, R74 ;  /* 0x0000004a00497213 */ /* 0x000fe20000000000 */
[----:B------:R-:W-:Y:S01]  /*1490*/  STL [R1+0x600], R108 ;  /* 0x0006006c01007387 */ /* 0x000fe20000100800 */
[----:B------:R-:W-:Y:S01]  /*14a0*/  IADD3 R70, R0, 0x23, RZ ;  /* 0x0000002300467810 */ /* 0x000fe20007ffe0ff */
[----:B------:R-:W-:Y:S01]  /*14b0*/  IMAD R29, R2, R10, R29 ;  /* 0x0000000a021d7224 */ /* 0x000fe200078e021d */
[----:B------:R-:W-:Y:S01]  /*14c0*/  IABS R75, R72 ;  /* 0x00000048004b7213 */ /* 0x000fe20000000000 */
[C---:B------:R-:W-:Y:S01]  /*14d0*/  IMAD.HI.U32 R10, R3.reuse, R35, RZ ;  /* 0x00000023030a7227 */ /* 0x040fe200078e00ff */
[----:B------:R-:W-:Y:S01]  /*14e0*/  IABS R77, R70 ;  /* 0x00000046004d7213 */ /* 0x000fe20000000000 */
[----:B------:R-:W-:Y:S01]  /*14f0*/  STL [R1+0x5fc], R106 ;  /* 0x0005fc6a01007387 */ /* 0x000fe20000100800 */
[C---:B------:R-:W-:Y:S01]  /*1500*/  IADD3 R68, R0.reuse, 0x24, RZ ;  /* 0x0000002400447810 */ /* 0x040fe20007ffe0ff */
[----:B------:R-:W-:Y:S01]  /*1510*/  IMAD.MOV R8, RZ, RZ, -R8 ;  /* 0x000000ffff087224 */ /* 0x000fe200078e0a08 */
[----:B------:R-:W-:Y:S01]  /*1520*/  IADD3 R66, R0, 0x25, RZ ;  /* 0x0000002500427810 */ /* 0x000fe20007ffe0ff */
[----:B------:R-:W-:Y:S01]  /*1530*/  IMAD.MOV R10, RZ, RZ, -R10 ;  /* 0x000000ffff0a7224 */ /* 0x000fe200078e0a0a */
[----:B------:R-:W-:Y:S01]  /*1540*/  IABS R79, R68 ;  /* 0x00000044004f7213 */ /* 0x000fe20000000000 */
[----:B------:R-:W-:Y:S01]  /*1550*/  IMAD R37, R2, R8, R37 ;  /* 0x0000000802257224 */ /* 0x000fe200078e0225 */
[----:B------:R-:W-:Y:S01]  /*1560*/  IABS R81, R66 ;  /* 0x0000004200517213 */ /* 0x000fe20000000000 */
[C---:B------:R-:W-:Y:S01]  /*1570*/  IMAD.HI.U32 R8, R3.reuse, R41, RZ ;  /* 0x0000002903087227 */ /* 0x040fe200078e00ff */
[C---:B------:R-:W-:Y:S01]  /*1580*/  IADD3 R64, R0.reuse, 0x26, RZ ;  /* 0x0000002600407810 */ /* 0x040fe20007ffe0ff */
[----:B------:R-:W-:Y:S01]  /*1590*/  STL [R1+0x5f8], R104 ;  /* 0x0005f86801007387 */ /* 0x000fe20000100800 */
[----:B------:R-:W-:Y:S01]  /*15a0*/  IADD3 R62, R0, 0x27, RZ ;  /* 0x00000027003e7810 */ /* 0x000fe20007ffe0ff */
[C---:B------:R-:W-:Y:S01]  /*15b0*/  IMAD R33, R2.reuse, R12, R33 ;  /* 0x0000000c02217224 */ /* 0x040fe200078e0221 */
[----:B------:R-:W-:Y:S01]  /*15c0*/  IABS R85, R64 ;  /* 0x0000004000557213 */ /* 0x000fe20000000000 */
[----:B------:R-:W-:Y:S01]  /*15d0*/  IMAD R35, R2, R10, R35 ;  /* 0x0000000a02237224 */ /* 0x000fe200078e0223 */
[C---:B------:R-:W-:Y:S01]  /*15e0*/  IADD3 R60, R0.reuse, 0x28, RZ ;  /* 0x00000028003c7810 */ /* 0x040fe20007ffe0ff */
[C---:B------:R-:W-:Y:S01]  /*15f0*/  IMAD.HI.U32 R10, R3.reuse, R39, RZ ;  /* 0x00000027030a7227 */ /* 0x040fe200078e00ff */
[----:B------:R-:W-:Y:S01]  /*1600*/  IABS R83, R62 ;  /* 0x0000003e00537213 */ /* 0x000fe20000000000 */
[----:B------:R-:W-:Y:S01]  /*1610*/  STL [R1+0x5f4], R102 ;  /* 0x0005f46601007387 */ /* 0x000fe20000100800 */
[----:B------:R-:W-:Y:S01]  /*1620*/  IABS R87, R60 ;  /* 0x0000003c00577213 */ /* 0x000fe20000000000 */
[----:B------:R-:W-:Y:S01]  /*1630*/  IMAD.MOV R12, RZ, RZ, -R8 ;  /* 0x000000ffff0c7224 */ /* 0x000fe200078e0a08 */
[C---:B------:R-:W-:Y:S01]  /*1640*/  IADD3 R58, R0.reuse, 0x29, RZ ;  /* 0x00000029003a7810 */ /* 0x040fe20007ffe0ff */
[C---:B------:R-:W-:Y:S01]  /*1650*/  IMAD.HI.U32 R8, R3.reuse, R43, RZ ;  /* 0x0000002b03087227 */ /* 0x040fe200078e00ff */
[----:B------:R-:W-:Y:S01]  /*1660*/  IADD3 R56, R0, 0x2a, RZ ;  /* 0x0000002a00387810 */ /* 0x000fe20007ffe0ff */
[----:B------:R-:W-:Y:S01]  /*1670*/  STL [R1+0x5f0], R100 ;  /* 0x0005f06401007387 */ /* 0x000fe20000100800 */
[----:B------:R-:W-:Y:S01]  /*1680*/  IABS R89, R58 ;  /* 0x0000003a00597213 */ /* 0x000fe20000000000 */
[----:B------:R-:W-:Y:S01]  /*1690*/  IMAD.MOV R10, RZ, RZ, -R10 ;  /* 0x000000ffff0a7224 */ /* 0x000fe200078e0a0a */
[----:B------:R-:W-:Y:S01]  /*16a0*/  IABS R91, R56 ;  /* 0x00000038005b7213 */ /* 0x000fe20000000000 */
[----:B------:R-:W-:Y:S01]  /*16b0*/  IMAD R41, R2, R12, R41 ;  /* 0x0000000c02297224 */ /* 0x000fe200078e0229 */
        /* <DEDUP_REMOVED lines=42> */
[----:B------:R-:W-:Y:S01]  /*1960*/  IADD3 R32, R0, 0x36, RZ ;  /* 0x0000003600207810 */ /* 0x000fe20007ffe0ff */
[C---:B------:R-:W-:Y:S01]  /*1970*/  IMAD.HI.U32 R8, R3.reuse, R57, RZ ;  /* 0x0000003903087227 */ /* 0x040fe200078e00ff */
[----:B------:R-:W-:Y:S01]  /*1980*/  IABS R113, R34 ;  /* 0x0000002200717213 */ /* 0x000fe20000000000 */
[----:B------:R-:W-:Y:S01]  /*1990*/  STL [R1+0x5cc], R88 ;  /* 0x0005cc5801007387 */ /* 0x000fe20000100800 */
[----:B------:R-:W-:Y:S01]  /*19a0*/  IABS R115, R32 ;  /* 0x0000002000737213 */ /* 0x000fe20000000000 */
[----:B------:R-:W-:Y:S01]  /*19b0*/  IMAD R47, R2, R10, R47 ;  /* 0x0000000a022f7224 */ /* 0x000fe200078e022f */
[C---:B------:R-:W-:Y:S01]  /*19c0*/  IADD3 R30, R0.reuse, 0x37, RZ ;  /* 0x00000037001e7810 */ /* 0x040fe20007ffe0ff */
[C---:B------:R-:W-:Y:S01]  /*19d0*/  IMAD.HI.U32 R10, R3.reuse, R55, RZ ;  /* 0x00000037030a7227 */ /* 0x040fe200078e00ff */
[C---:B------:R-:W-:Y:S01]  /*19e0*/  IADD3 R28, R0.reuse, 0x38, RZ ;  /* 0x00000038001c7810 */ /* 0x040fe20007ffe0ff */
[----:B------:R-:W-:Y:S01]  /*19f0*/  STL [R1+0x5c8], R86 ;  /* 0x0005c85601007387 */ /* 0x000fe20000100800 */
[----:B------:R-:W-:Y:S01]  /*1a00*/  IABS R117, R30 ;  /* 0x0000001e00757213 */ /* 0x000fe20000000000 */
[----:B------:R-:W-:Y:S01]  /*1a10*/  IMAD.MOV R8, RZ, RZ, -R8 ;  /* 0x000000ffff087224 */ /* 0x000fe200078e0a08 */
[----:B------:R-:W-:Y:S01]  /*1a20*/  IABS R119, R28 ;  /* 0x0000001c00777213 */ /* 0x000fe20000000000 */
[----:B------:R-:W-:Y:S01]  /*1a30*/  IMAD.MOV R10, RZ, RZ, -R10 ;  /* 0x000000ffff0a7224 */ /* 0x000fe200078e0a0a */
[----:B------:R-:W-:Y:S01]  /*1a40*/  IADD3 R26, R0, 0x39, RZ ;  /* 0x00000039001a7810 */ /* 0x000fe20007ffe0ff */
[----:B------:R-:W-:Y:S01]  /*1a50*/  IMAD R57, R2, R8, R57 ;  /* 0x0000000802397224 */ /* 0x000fe200078e0239 */
[----:B------:R-:W-:Y:S01]  /*1a60*/  IADD3 R16, R0, 0x3f, RZ ;  /* 0x0000003f00107810 */ /* 0x000fe20007ffe0ff */
[C---:B------:R-:W-:Y:S01]  /*1a70*/  IMAD.HI.U32 R8, R3.reuse, R61, RZ ;  /* 0x0000003d03087227 */ /* 0x040fe200078e00ff */
[----:B------:R-:W-:Y:S01]  /*1a80*/  IABS R121, R26 ;  /* 0x0000001a00797213 */ /* 0x000fe20000000000 */
[----:B------:R-:W-:Y:S01]  /*1a90*/  STL [R1+0x5c4], R84 ;  /* 0x0005c45401007387 */ /* 0x000fe20000100800 */
[----:B------:R-:W-:Y:S01]  /*1aa0*/  IABS R133, R16 ;  /* 0x0000001000857213 */ /* 0x000fe20000000000 */
[C---:B------:R-:W-:Y:S01]  /*1ab0*/  IMAD R55, R2.reuse, R10, R55 ;  /* 0x0000000a02377224 */ /* 0x040fe200078e0237 */
[C---:B------:R-:W-:Y:S01]  /*1ac0*/  ISETP.GT.U32.AND P0, PT, R2.reuse, R7, PT ;  /* 0x000000070200720c */ /* 0x040fe20003f04070 */
[C---:B------:R-:W-:Y:S01]  /*1ad0*/  IMAD.HI.U32 R10, R3.reuse, R59, RZ ;  /* 0x0000003b030a7227 */ /* 0x040fe200078e00ff */
[C---:B------:R-:W-:Y:S01]  /*1ae0*/  ISETP.GT.U32.AND P2, PT, R2.reuse, R9, PT ;  /* 0x000000090200720c */ /* 0x040fe20003f44070 */
[----:B------:R-:W-:Y:S01]  /*1af0*/  STL [R1+0x5c0], R82 ;  /* 0x0005c05201007387 */ /* 0x000fe20000100800 */
[C---:B------:R-:W-:Y:S01]  /*1b00*/  ISETP.GT.U32.AND P4, PT, R2.reuse, R11, PT ;  /* 0x0000000b0200720c */ /* 0x040fe20003f84070 */
[C---:B------:R-:W-:Y:S01]  /*1b10*/  IMAD R53, R2.reuse, R12, R53 ;  /* 0x0000000c02357224 */ /* 0x040fe200078e0235 */
[C---:B------:R-:W-:Y:S01]  /*1b20*/  ISETP.GT.U32.AND P5, PT, R2.reuse, R13, PT ;  /* 0x0000000d0200720c */ /* 0x040fe20003fa4070 */
[----:B------:R-:W-:Y:S01]  /*1b30*/  IMAD.MOV R12, RZ, RZ, -R8 ;  /* 0x000000ffff0c7224 */ /* 0x000fe200078e0a08 */
[C---:B------:R-:W-:Y:S01]  /*1b40*/  ISETP.GT.U32.AND P3, PT, R2.reuse, R17, PT ;  /* 0x000000110200720c */ /* 0x040fe20003f64070 */
[C---:B------:R-:W-:Y:S01]  /*1b50*/  IMAD.HI.U32 R8, R3.reuse, R63, RZ ;  /* 0x0000003f03087227 */ /* 0x040fe200078e00ff */
[----:B------:R-:W-:Y:S01]  /*1b60*/  ISETP.GT.U32.AND P6, PT, R2, R15, PT ;  /* 0x0000000f0200720c */ /* 0x000fe20003fc4070 */
[----:B------:R-:W-:Y:S01]  /*1b70*/  STL [R1+0x5bc], R80 ;  /* 0x0005bc5001007387 */ /* 0x000fe20000100800 */
[C---:B------:R-:W-:Y:S01]  /*1b80*/  IADD3 R24, R0.reuse, 0x3a, RZ ;  /* 0x0000003a00187810 */ /* 0x040fe20007ffe0ff */
[----:B------:R-:W-:Y:S01]  /*1b90*/  IMAD.MOV R10, RZ, RZ, -R10 ;  /* 0x000000ffff0a7224 */ /* 0x000fe200078e0a0a */
[----:B------:R-:W-:Y:S01]  /*1ba0*/  IADD3 R22, R0, 0x3b, RZ ;  /* 0x0000003b00167810 */ /* 0x000fe20007ffe0ff */
[C---:B------:R-:W-:Y:S01]  /*1bb0*/  IMAD R61, R2.reuse, R12, R61 ;  /* 0x0000000c023d7224 */ /* 0x040fe200078e023d */
[----:B------:R-:W-:Y:S01]  /*1bc0*/  IABS R123, R24 ;  /* 0x00000018007b7213 */ /* 0x000fe20000000000 */
[----:B------:R-:W-:Y:S01]  /*1bd0*/  IMAD.MOV R12, RZ, RZ, -R8 ;  /* 0x000000ffff0c7224 */ /* 0x000fe200078e0a08 */
[----:B------:R-:W-:Y:S01]  /*1be0*/  IABS R125, R22 ;  /* 0x00000016007d7213 */ /* 0x000fe20000000000 */
[----:B------:R-:W-:Y:S01]  /*1bf0*/  IMAD R59, R2, R10, R59 ;  /* 0x0000000a023b7224 */ /* 0x000fe200078e023b */
[C---:B------:R-:W-:Y:S01]  /*1c00*/  IADD3 R18, R0.reuse, 0x3d, RZ ;  /* 0x0000003d00127810 */ /* 0x040fe20007ffe0ff */
[C---:B------:R-:W-:Y:S01]  /*1c10*/  IMAD.HI.U32 R8, R3.reuse, R67, RZ ;  /* 0x0000004303087227 */ /* 0x040fe200078e00ff */
[----:B------:R-:W-:Y:S01]  /*1c20*/  IADD3 R20, R0, 0x3c, RZ ;  /* 0x0000003c00147810 */ /* 0x000fe20007ffe0ff */
[----:B------:R-:W-:Y:S01]  /*1c30*/  STL [R1+0x5b8], R78 ;  /* 0x0005b84e01007387 */ /* 0x000fe20000100800 */
[----:B------:R-:W-:Y:S01]  /*1c40*/  IABS R129, R18 ;  /* 0x0000001200817213 */ /* 0x000fe20000000000 */
[----:B------:R-:W-:Y:S01]  /*1c50*/  IMAD.HI.U32 R10, R3, R65, RZ ;  /* 0x00000041030a7227 */ /* 0x000fe200078e00ff */
[----:B------:R-:W-:Y:S01]  /*1c60*/  IABS R127, R20 ;  /* 0x00000014007f7213 */ /* 0x000fe20000000000 */
[----:B------:R-:W-:Y:S02]  /*1c70*/  STL [R1+0x5b4], R76 ;  /* 0x0005b44c01007387 */ /* 0x000fe40000100800 */
[----:B------:R-:W-:-:S02]  /*1c80*/  IMAD.MOV R8, RZ, RZ, -R8 ;  /* 0x000000ffff087224 */ /* 0x000fc400078e0a08 */
[----:B------:R-:W-:Y:S01]  /*1c90*/  IMAD.MOV R10, RZ, RZ, -R10 ;  /* 0x000000ffff0a7224 */ /* 0x000fe200078e0a0a */
[----:B------:R-:W-:Y:S01]  /*1ca0*/  STL [R1+0x5b0], R74 ;  /* 0x0005b04a01007387 */ /* 0x000fe20000100800 */
[C---:B------:R-:W-:Y:S02]  /*1cb0*/  IMAD R67, R2.reuse, R8, R67 ;  /* 0x0000000802437224 */ /* 0x040fe400078e0243 */
[----:B------:R-:W-:Y:S01]  /*1cc0*/  IMAD R65, R2, R10, R65 ;  /* 0x0000000a02417224 */ /* 0x000fe200078e0241 */
[----:B------:R-:W-:Y:S01]  /*1cd0*/  STL [R1+0x5ac], R72 ;  /* 0x0005ac4801007387 */ /* 0x000fe20000100800 */
[----:B------:R-:W-:-:S03]  /*1ce0*/  IMAD.HI.U32 R8, R3, R71, RZ ;  /* 0x0000004703087227 */ /* 0x000fc600078e00ff */
[----:B------:R-:W-:Y:S01]  /*1cf0*/  STL [R1+0x5a8], R70 ;  /* 0x0005a84601007387 */ /* 0x000fe20000100800 */
[----:B------:R-:W-:-:S03]  /*1d00*/  IMAD.HI.U32 R10, R3, R69, RZ ;  /* 0x00000045030a7227 */ /* 0x000fc600078e00ff */
[----:B------:R-:W-:Y:S01]  /*1d10*/  STL [R1+0x5a4], R68 ;  /* 0x0005a44401007387 */ /* 0x000fe20000100800 */
[C---:B------:R-:W-:Y:S02]  /*1d20*/  IMAD R63, R2.reuse, R12, R63 ;  /* 0x0000000c023f7224 */ /* 0x040fe400078e023f */
[----:B------:R-:W-:Y:S01]  /*1d30*/  IMAD.MOV R12, RZ, RZ, -R8 ;  /* 0x000000ffff0c7224 */ /* 0x000fe200078e0a08 */
[----:B------:R-:W-:Y:S01]  /*1d40*/  STL [R1+0x5a0], R66 ;  /* 0x0005a04201007387 */ /* 0x000fe20000100800 */
[----:B------:R-:W-:Y:S02]  /*1d50*/  IMAD.MOV R10, RZ, RZ, -R10 ;  /* 0x000000ffff0a7224 */ /* 0x000fe400078e0a0a */
[----:B------:R-:W-:Y:S01]  /*1d60*/  IMAD.HI.U32 R8, R3, R73, RZ ;  /* 0x0000004903087227 */ /* 0x000fe200078e00ff */
[----:B------:R-:W-:Y:S03]  /*1d70*/  STL [R1+0x59c], R64 ;  /* 0x00059c4001007387 */ /* 0x000fe60000100800 */
[C---:B------:R-:W-:Y:S01]  /*1d80*/  IMAD R71, R2.reuse, R12, R71 ;  /* 0x0000000c02477224 */ /* 0x040fe200078e0247 */
[----:B------:R-:W-:Y:S01]  /*1d90*/  STL [R1+0x598], R62 ;  /* 0x0005983e01007387 */ /* 0x000fe20000100800 */
[----:B------:R-:W-:-:S02]  /*1da0*/  IMAD R69, R2, R10, R69 ;  /* 0x0000000a02457224 */ /* 0x000fc400078e0245 */
[----:B------:R-:W-:Y:S01]  /*1db0*/  IMAD.MOV R12, RZ, RZ, -R8 ;  /* 0x000000ffff0c7224 */ /* 0x000fe200078e0a08 */
[----:B------:R-:W-:Y:S01]  /*1dc0*/  STL [R1+0x594], R60 ;  /* 0x0005943c01007387 */ /* 0x000fe20000100800 */
[----:B------:R-:W-:-:S03]  /*1dd0*/  IMAD.HI.U32 R10, R3, R75, RZ ;  /* 0x0000004b030a7227 */ /* 0x000fc600078e00ff */
[----:B------:R-:W-:Y:S01]  /*1de0*/  STL [R1+0x590], R58 ;  /* 0x0005903a01007387 */ /* 0x000fe20000100800 */
[----:B------:R-:W-:-:S03]  /*1df0*/  IMAD.HI.U32 R8, R3, R77, RZ ;  /* 0x0000004d03087227 */ /* 0x000fc600078e00ff */
[----:B------:R-:W-:Y:S01]  /*1e00*/  STL [R1+0x58c], R56 ;  /* 0x00058c3801007387 */ /* 0x000fe20000100800 */
[----:B------:R-:W-:Y:S02]  /*1e10*/  IMAD.MOV R10, RZ, RZ, -R10 ;  /* 0x000000ffff0a7224 */ /* 0x000fe400078e0a0a */
        /* <DEDUP_REMOVED lines=18> */
[C---:B------:R-:W-:Y:S01]  /*1f40*/  IMAD.HI.U32 R10, R3.reuse, R83, RZ ;  /* 0x00000053030a7227 */ /* 0x040fe200078e00ff */
[----:B------:R-:W-:Y:S03]  /*1f50*/  STL [R1+0x56c], R40 ;  /* 0x00056c2801007387 */ /* 0x000fe60000100800 */
[----:B------:R-:W-:Y:S01]  /*1f60*/  IMAD.MOV R12, RZ, RZ, -R8 ;  /* 0x000000ffff0c7224 */ /* 0x000fe200078e0a08 */
[----:B------:R-:W-:Y:S01]  /*1f70*/  STL [R1+0x568], R38 ;  /* 0x0005682601007387 */ /* 0x000fe20000100800 */
[----:B------:R-:W-:-:S03]  /*1f80*/  IMAD.HI.U32 R8, R3, R87, RZ ;  /* 0x0000005703087227 */ /* 0x000fc600078e00ff */
[----:B------:R-:W-:Y:S01]  /*1f90*/  STL [R1+0x564], R36 ;  /* 0x0005642401007387 */ /* 0x000fe20000100800 */
[----:B------:R-:W-:Y:S02]  /*1fa0*/  IMAD.MOV R10, RZ, RZ, -R10 ;  /* 0x000000ffff0a7224 */ /* 0x000fe400078e0a0a */
[----:B------:R-:W-:Y:S01]  /*1fb0*/  IMAD.MOV R8, RZ, RZ, -R8 ;  /* 0x000000ffff087224 */ /* 0x000fe200078e0a08 */
[----:B------:R-:W-:Y:S01]  /*1fc0*/  STL [R1+0x560], R34 ;  /* 0x0005602201007387 */ /* 0x000fe20000100800 */
[C---:B------:R-:W-:Y:S02]  /*1fd0*/  IMAD R83, R2.reuse, R10, R83 ;  /* 0x0000000a02537224 */ /* 0x040fe400078e0253 */
[C---:B------:R-:W-:Y:S01]  /*1fe0*/  IMAD.HI.U32 R10, R3.reuse, R89, RZ ;  /* 0x00000059030a7227 */ /* 0x040fe200078e00ff */
[----:B------:R-:W-:Y:S03]  /*1ff0*/  STL [R1+0x55c], R32 ;  /* 0x00055c2001007387 */ /* 0x000fe60000100800 */
[----:B------:R-:W-:Y:S01]  /*2000*/  IMAD R87, R2, R8, R87 ;  /* 0x0000000802577224 */ /* 0x000fe200078e0257 */
[----:B------:R-:W-:Y:S01]  /*2010*/  STL [R1+0x558], R30 ;  /* 0x0005581e01007387 */ /* 0x000fe20000100800 */
[----:B------:R-:W-:-:S03]  /*2020*/  IMAD.HI.U32 R8, R3, R91, RZ ;  /* 0x0000005b03087227 */ /* 0x000fc600078e00ff */
[----:B------:R-:W-:Y:S01]  /*2030*/  STL [R1+0x554], R28 ;  /* 0x0005541c01007387 */ /* 0x000fe20000100800 */
[C---:B------:R-:W-:Y:S02]  /*2040*/  IMAD R85, R2.reuse, R12, R85 ;  /* 0x0000000c02557224 */ /* 0x040fe400078e0255 */
[----:B------:R-:W-:Y:S01]  /*2050*/  IMAD.MOV R10, RZ, RZ, -R10 ;  /* 0x000000ffff0a7224 */ /* 0x000fe200078e0a0a */
[----:B------:R-:W-:Y:S01]  /*2060*/  STL [R1+0x550], R26 ;  /* 0x0005501a01007387 */ /* 0x000fe20000100800 */
[----:B------:R-:W-:Y:S02]  /*2070*/  IMAD.MOV R12, RZ, RZ, -R8 ;  /* 0x000000ffff0c7224 */ /* 0x000fe400078e0a08 */
[C---:B------:R-:W-:Y:S01]  /*2080*/  IMAD.HI.U32 R8, R3.reuse, R93, RZ ;  /* 0x0000005d03087227 */ /* 0x040fe200078e00ff */
[----:B------:R-:W-:Y:S03]  /*2090*/  STL [R1+0x54c], R24 ;  /* 0x00054c1801007387 */ /* 0x000fe60000100800 */
[----:B------:R-:W-:Y:S01]  /*20a0*/  IMAD R89, R2, R10, R89 ;  /* 0x0000000a02597224 */ /* 0x000fe200078e0259 */
[----:B------:R-:W-:Y:S01]  /*20b0*/  STL [R1+0x538], R16 ;  /* 0x0005381001007387 */ /* 0x000fe20000100800 */
[----:B------:R-:W-:-:S03]  /*20c0*/  IMAD.HI.U32 R10, R3, R95, RZ ;  /* 0x0000005f030a7227 */ /* 0x000fc600078e00ff */
[----:B------:R-:W-:Y:S01]  /*20d0*/  STL [R1+0x548], R22 ;  /* 0x0005481601007387 */ /* 0x000fe20000100800 */
[----:B------:R-:W-:Y:S02]  /*20e0*/  IMAD R91, R2, R12, R91 ;  /* 0x0000000c025b7224 */ /* 0x000fe400078e025b */
[----:B------:R-:W-:Y:S01]  /*20f0*/  IMAD.MOV R12, RZ, RZ, -R8 ;  /* 0x000000ffff0c7224 */ /* 0x000fe200078e0a08 */
[----:B------:R-:W-:Y:S01]  /*2100*/  STL [R1+0x544], R20 ;  /* 0x0005441401007387 */ /* 0x000fe20000100800 */
[----:B------:R-:W-:-:S03]  /*2110*/  IMAD.HI.U32 R8, R3, R97, RZ ;  /* 0x0000006103087227 */ /* 0x000fc600078e00ff */
[----:B------:R-:W-:Y:S01]  /*2120*/  STL [R1+0x540], R18 ;  /* 0x0005401201007387 */ /* 0x000fe20000100800 */
[----:B------:R-:W-:Y:S02]  /*2130*/  IMAD.MOV R10, RZ, RZ, -R10 ;  /* 0x000000ffff0a7224 */ /* 0x000fe400078e0a0a */
[----:B------:R-:W-:Y:S02]  /*2140*/  IMAD.MOV R8, RZ, RZ, -R8 ;  /* 0x000000ffff087224 */ /* 0x000fe400078e0a08 */
[----:B------:R-:W-:Y:S02]  /*2150*/  IMAD R95, R2, R10, R95 ;  /* 0x0000000a025f7224 */ /* 0x000fe400078e025f */
[----:B------:R-:W-:-:S04]  /*2160*/  IMAD.HI.U32 R10, R3, R99, RZ ;  /* 0x00000063030a7227 */ /* 0x000fc800078e00ff */
[----:B------:R-:W-:Y:S02]  /*2170*/  IMAD R97, R2, R8, R97 ;  /* 0x0000000802617224 */ /* 0x000fe400078e0261 */
[----:B------:R-:W-:-:S04]  /*2180*/  IMAD.HI.U32 R8, R3, R101, RZ ;  /* 0x0000006503087227 */ /* 0x000fc800078e00ff */
[----:B------:R-:W-:Y:S02]  /*2190*/  IMAD.MOV R10, RZ, RZ, -R10 ;  /* 0x000000ffff0a7224 */ /* 0x000fe400078e0a0a */
[----:B------:R-:W-:Y:S02]  /*21a0*/  IMAD R93, R2, R12, R93 ;  /* 0x0000000c025d7224 */ /* 0x000fe400078e025d */
[----:B------:R-:W-:Y:S02]  /*21b0*/  IMAD.MOV R12, RZ, RZ, -R8 ;  /* 0x000000ffff0c7224 */ /* 0x000fe400078e0a08 */
[----:B------:R-:W-:-:S04]  /*21c0*/  IMAD.HI.U32 R8, R3, R103, RZ ;  /* 0x0000006703087227 */ /* 0x000fc800078e00ff */
[----:B------:R-:W-:Y:S02]  /*21d0*/  IMAD R99, R2, R10, R99 ;  /* 0x0000000a02637224 */ /* 0x000fe400078e0263 */
[----:B------:R-:W-:-:S04]  /*21e0*/  IMAD.HI.U32 R10, R3, R105, RZ ;  /* 0x00000069030a7227 */ /* 0x000fc800078e00ff */
[----:B------:R-:W-:Y:S02]  /*21f0*/  IMAD R101, R2, R12, R101 ;  /* 0x0000000c02657224 */ /* 0x000fe400078e0265 */
[----:B------:R-:W-:Y:S02]  /*2200*/  IMAD.MOV R12, RZ, RZ, -R8 ;  /* 0x000000ffff0c7224 */ /* 0x000fe400078e0a08 */
[----:B------:R-:W-:-:S04]  /*2210*/  IMAD.HI.U32 R8, R3, R107, RZ ;  /* 0x0000006b03087227 */ /* 0x000fc800078e00ff */
[----:B------:R-:W-:Y:S02]  /*2220*/  IMAD.MOV R10, RZ, RZ, -R10 ;  /* 0x000000ffff0a7224 */ /* 0x000fe400078e0a0a */
[----:B------:R-:W-:Y:S02]  /*2230*/  IMAD.MOV R8, RZ, RZ, -R8 ;  /* 0x000000ffff087224 */ /* 0x000fe400078e0a08 */
[----:B------:R-:W-:Y:S02]  /*2240*/  IMAD R105, R2, R10, R105 ;  /* 0x0000000a02697224 */ /* 0x000fe400078e0269 */
[----:B------:R-:W-:-:S04]  /*2250*/  IMAD.HI.U32 R10, R3, R109, RZ ;  /* 0x0000006d030a7227 */ /* 0x000fc800078e00ff */
[----:B------:R-:W-:Y:S02]  /*2260*/  IMAD R107, R2, R8, R107 ;  /* 0x00000008026b7224 */ /* 0x000fe400078e026b */
[----:B------:R-:W-:-:S04]  /*2270*/  IMAD.HI.U32 R8, R3, R111, RZ ;  /* 0x0000006f03087227 */ /* 0x000fc800078e00ff */
[----:B------:R-:W-:Y:S02]  /*2280*/  IMAD.MOV R10, RZ, RZ, -R10 ;  /* 0x000000ffff0a7224 */ /* 0x000fe400078e0a0a */
[C---:B------:R-:W-:Y:S02]  /*2290*/  IMAD R103, R2.reuse, R12, R103 ;  /* 0x0000000c02677224 */ /* 0x040fe400078e0267 */
[----:B------:R-:W-:Y:S02]  /*22a0*/  IMAD.MOV R12, RZ, RZ, -R8 ;  /* 0x000000ffff0c7224 */ /* 0x000fe400078e0a08 */
[----:B------:R-:W-:Y:S02]  /*22b0*/  IMAD R109, R2, R10, R109 ;  /* 0x0000000a026d7224 */ /* 0x000fe400078e026d */
[----:B------:R-:W-:-:S04]  /*22c0*/  IMAD.HI.U32 R8, R3, R113, RZ ;  /* 0x0000007103087227 */ /* 0x000fc800078e00ff */
[----:B------:R-:W-:-:S04]  /*22d0*/  IMAD.HI.U32 R10, R3, R115, RZ ;  /* 0x00000073030a7227 */ /* 0x000fc800078e00ff */
[----:B------:R-:W-:Y:S02]  /*22e0*/  IMAD R111, R2, R12, R111 ;  /* 0x0000000c026f7224 */ /* 0x000fe400078e026f */
[----:B------:R-:W-:Y:S02]  /*22f0*/  IMAD.MOV R12, RZ, RZ, -R8 ;  /* 0x000000ffff0c7224 */ /* 0x000fe400078e0a08 */
[----:B------:R-:W-:Y:S02]  /*2300*/  IMAD.MOV R10, RZ, RZ, -R10 ;  /* 0x000000ffff0a7224 */ /* 0x000fe400078e0a0a */
[----:B------:R-:W-:-:S04]  /*2310*/  IMAD.HI.U32 R8, R3, R117, RZ ;  /* 0x0000007503087227 */ /* 0x000fc800078e00ff */
[----:B------:R-:W-:Y:S02]  /*2320*/  IMAD R115, R2, R10, R115 ;  /* 0x0000000a02737224 */ /* 0x000fe400078e0273 */
[----:B------:R-:W-:Y:S02]  /*2330*/  IMAD.MOV R8, RZ, RZ, -R8 ;  /* 0x000000ffff087224 */ /* 0x000fe400078e0a08 */
[----:B------:R-:W-:-:S04]  /*2340*/  IMAD.HI.U32 R10, R3, R119, RZ ;  /* 0x00000077030a7227 */ /* 0x000fc800078e00ff */
[----:B------:R-:W-:Y:S02]  /*2350*/  IMAD R117, R2, R8, R117 ;  /* 0x0000000802757224 */ /* 0x000fe400078e0275 */
[----:B------:R-:W-:Y:S02]  /*2360*/  IMAD.MOV R10, RZ, RZ, -R10 ;  /* 0x000000ffff0a7224 */ /* 0x000fe400078e0a0a */
[----:B------:R-:W-:-:S04]  /*2370*/  IMAD.HI.U32 R8, R3, R121, RZ ;  /* 0x0000007903087227 */ /* 0x000fc800078e00ff */
[C---:B------:R-:W-:Y:S02]  /*2380*/  IMAD R113, R2.reuse, R12, R113 ;  /* 0x0000000c02717224 */ /* 0x040fe400078e0271 */
[----:B------:R-:W-:Y:S02]  /*2390*/  IMAD R119, R2, R10, R119 ;  /* 0x0000000a02777224 */ /* 0x000fe400078e0277 */
[----:B------:R-:W-:Y:S02]  /*23a0*/  IMAD.MOV R12, RZ, RZ, -R8 ;  /* 0x000000ffff0c7224 */ /* 0x000fe400078e0a08 */
[----:B------:R-:W-:-:S04]  /*23b0*/  IMAD.HI.U32 R10, R3, R133, RZ ;  /* 0x00000085030a7227 */ /* 0x000fc800078e00ff */
[C---:B------:R-:W-:Y:S02]  /*23c0*/  IMAD R121, R2.reuse, R12, R121 ;  /* 0x0000000c02797224 */ /* 0x040fe400078e0279 */
[----:B------:R-:W-:Y:S02]  /*23d0*/  IMAD.MOV R12, RZ, RZ, -R10 ;  /* 0x000000ffff0c7224 */ /* 0x000fe400078e0a0a */
[--C-:B------:R-:W-:Y:S02]  /*23e0*/  @!P0 IMAD.IADD R7, R7, 0x1, -R2.reuse ;  /* 0x0000000107078824 */ /* 0x100fe400078e0a02 */
[C---:B------:R-:W-:Y:S02]  /*23f0*/  IMAD R133, R2.reuse, R12, R133 ;  /* 0x0000000c02857224 */ /* 0x040fe400078e0285 */
[--C-:B------:R-:W-:Y:S01]  /*2400*/  @!P2 IMAD.IADD R9, R9, 0x1, -R2.reuse ;  /* 0x000000010909a824 */ /* 0x100fe200078e0a02 */
[C---:B------:R-:W-:Y:S01]  /*2410*/  ISETP.GT.U32.AND P0, PT, R2.reuse, R7, PT ;  /* 0x000000070200720c */ /* 0x040fe20003f04070 */
[--C-:B------:R-:W-:Y:S01]  /*2420*/  @!P4 IMAD.IADD R11, R11, 0x1, -R2.reuse ;  /* 0x000000010b0bc824 */ /* 0x100fe200078e0a02 */
[C---:B------:R-:W-:Y:S01]  /*2430*/  ISETP.GT.U32.AND P1, PT, R2.reuse, R133, PT ;  /* 0x000000850200720c */ /* 0x040fe20003f24070 */
[--C-:B------:R-:W-:Y:S01]  /*2440*/  @!P5 IMAD.IADD R13, R13, 0x1, -R2.reuse ;  /* 0x000000010d0dd824 */ /* 0x100fe200078e0a02 */
[C---:B------:R-:W-:Y:S01]  /*2450*/  ISETP.GT.U32.AND P2, PT, R2.reuse, R21, PT ;  /* 0x000000150200720c */ /* 0x040fe20003f44070 */
[--C-:B------:R-:W-:Y:S01]  /*2460*/  @!P3 IMAD.IADD R17, R17, 0x1, -R2.reuse ;  /* 0x000000011111b824 */ /* 0x100fe200078e0a02 */
[C---:B------:R-:W-:Y:S01]  /*2470*/  ISETP.GT.U32.AND P4, PT, R2.reuse, R23, PT ;  /* 0x000000170200720c */ /* 0x040fe20003f84070 */
[----:B------:R-:W-:Y:S01]  /*2480*/  @!P6 IMAD.IADD R15, R15, 0x1, -R2 ;  /* 0x000000010f0fe824 */ /* 0x000fe200078e0a02 */
[C---:B------:R-:W-:Y:S01]  /*2490*/  ISETP.GT.U32.AND P5, PT, R2.reuse, R9, PT ;  /* 0x000000090200720c */ /* 0x040fe20003fa4070 */
[----:B------:R-:W-:Y:S01]  /*24a0*/  IMAD.HI.U32 R8, R3, R123, RZ ;  /* 0x0000007b03087227 */ /* 0x000fe200078e00ff */
[----:B------:R-:W-:-:S03]  /*24b0*/  ISETP.GT.U32.AND P3, PT, R2, R11, PT ;  /* 0x0000000b0200720c */ /* 0x000fc60003f64070 */
[--C-:B------:R-:W-:Y:S01]  /*24c0*/  @!P0 IMAD.IADD R7, R7, 0x1, -R2.reuse ;  /* 0x0000000107078824 */ /* 0x100fe200078e0a02 */
[----:B------:R-:W-:Y:S01]  /*24d0*/  ISETP.GE.AND P0, PT, R0, RZ, PT ;  /* 0x000000ff0000720c */ /* 0x000fe20003f06270 */
[--C-:B------:R-:W-:Y:S01]  /*24e0*/  @!P1 IMAD.IADD R133, R133, 0x1, -R2.reuse ;  /* 0x0000000185859824 */ /* 0x100fe200078e0a02 */
[----:B------:R-:W-:Y:S01]  /*24f0*/  ISETP.GT.U32.AND P1, PT, R2, R19, PT ;  /* 0x000000130200720c */ /* 0x000fe20003f24070 */
[--C-:B------:R-:W-:Y:S01]  /*2500*/  @!P2 IMAD.IADD R21, R21, 0x1, -R2.reuse ;  /* 0x000000011515a824 */ /* 0x100fe200078e0a02 */
[----:B------:R-:W-:Y:S01]  /*2510*/  ISETP.GE.AND P2, PT, R132, RZ, PT ;  /* 0x000000ff8400720c */ /* 0x000fe20003f46270 */
[--C-:B------:R-:W-:Y:S01]  /*2520*/  @!P4 IMAD.IADD R23, R23, 0x1, -R2.reuse ;  /* 0x000000011717c824 */ /* 0x100fe200078e0a02 */
[C---:B------:R-:W-:Y:S01]  /*2530*/  ISETP.GT.U32.AND P4, PT, R2.reuse, R13, PT ;  /* 0x0000000d0200720c */ /* 0x040fe20003f84070 */
[--C-:B------:R-:W-:Y:S01]  /*2540*/  @!P5 IMAD.IADD R9, R9, 0x1, -R2.reuse ;  /* 0x000000010909d824 */ /* 0x100fe200078e0a02 */
[C---:B------:R-:W-:Y:S01]  /*2550*/  ISETP.GT.U32.AND P6, PT, R2.reuse, R133, PT ;  /* 0x000000850200720c */ /* 0x040fe20003fc4070 */
[----:B------:R-:W-:Y:S01]  /*2560*/  @!P3 IMAD.IADD R11, R11, 0x1, -R2 ;  /* 0x000000010b0bb824 */ /* 0x000fe200078e0a02 */
[C---:B------:R-:W-:Y:S01]  /*2570*/  ISETP.GT.U32.AND P5, PT, R2.reuse, R15, PT ;  /* 0x0000000f0200720c */ /* 0x040fe20003fa4070 */
[----:B------:R-:W-:Y:S01]  /*2580*/  IMAD.MOV R10, RZ, RZ, -R8 ;  /* 0x000000ffff0a7224 */ /* 0x000fe200078e0a08 */
[----:B------:R-:W-:Y:S01]  /*2590*/  ISETP.GT.U32.AND P3, PT, R2, R17, PT ;  /* 0x000000110200720c */ /* 0x000fe20003f64070 */
[----:B------:R-:W-:-:S02]  /*25a0*/  @!P0 IMAD.MOV R7, RZ, RZ, -R7 ;  /* 0x000000ffff078224 */ /* 0x000fc400078e0a07 */
[--C-:B------:R-:W-:Y:S01]  /*25b0*/  @!P1 IMAD.IADD R19, R19, 0x1, -R2.reuse ;  /* 0x0000000113139824 */ /* 0x100fe200078e0a02 */
[----:B------:R-:W-:Y:S01]  /*25c0*/  ISETP.GE.AND P1, PT, R134, RZ, PT ;  /* 0x000000ff8600720c */ /* 0x000fe20003f26270 */
[----:B------:R-:W-:Y:S01]  /*25d0*/  @!P2 IMAD.MOV R11, RZ, RZ, -R11 ;  /* 0x000000ffff0ba224 */ /* 0x000fe200078e0a0b */
        /* <DEDUP_REMOVED lines=11> */
[----:B------:R-:W-:Y:S01]  /*2690*/  @!P1 IMAD.MOV R9, RZ, RZ, -R9 ;  /* 0x000000ffff099224 */ /* 0x000fe200078e0a09 */
[C---:B------:R-:W-:Y:S01]  /*26a0*/  ISETP.GT.U32.AND P1, PT, R2.reuse, R21, PT ;  /* 0x000000150200720c */ /* 0x040fe20003f24070 */
[--C-:B------:R-:W-:Y:S01]  /*26b0*/  @!P0 IMAD.IADD R19, R19, 0x1, -R2.reuse ;  /* 0x0000000113138824 */ /* 0x100fe200078e0a02 */
[----:B------:R-:W-:Y:S01]  /*26c0*/  ISETP.GT.U32.AND P0, PT, R2, R33, PT ;  /* 0x000000210200720c */ /* 0x000fe20003f04070 */
[--C-:B------:R-:W-:Y:S01]  /*26d0*/  @!P2 IMAD.IADD R25, R25, 0x1, -R2.reuse ;  /* 0x000000011919a824 */ /* 0x100fe200078e0a02 */
[----:B------:R-:W-:Y:S01]  /*26e0*/  ISETP.GE.AND P2, PT, R130, RZ, PT ;  /* 0x000000ff8200720c */ /* 0x000fe20003f46270 */
        /* <DEDUP_REMOVED lines=9> */
[----:B------:R-:W-:Y:S01]  /*2780*/  ISETP.GT.U32.AND P1, PT, R2, R35, PT ;  /* 0x000000230200720c */ /* 0x000fe20003f24070 */
[--C-:B------:R-:W-:Y:S01]  /*2790*/  @!P0 IMAD.IADD R33, R33, 0x1, -R2.reuse ;  /* 0x0000000121218824 */ /* 0x100fe200078e0a02 */
[----:B------:R-:W-:Y:S01]  /*27a0*/  ISETP.GE.AND P0, PT, R14, RZ, PT ;  /* 0x000000ff0e00720c */ /* 0x000fe20003f06270 */
[----:B------:R-:W-:Y:S01]  /*27b0*/  @!P2 IMAD.MOV R15, RZ, RZ, -R15 ;  /* 0x000000ffff0fa224 */ /* 0x000fe200078e0a0f */
[C---:B------:R-:W-:Y:S01]  /*27c0*/  ISETP.GT.U32.AND P2, PT, R2.reuse, R27, PT ;  /* 0x0000001b0200720c */ /* 0x040fe20003f44070 */
[----:B------:R-:W-:Y:S01]  /*27d0*/  @!P4 IMAD.MOV R17, RZ, RZ, -R17 ;  /* 0x000000ffff11c224 */ /* 0x000fe200078e0a11 */
[C---:B------:R-:W-:Y:S01]  /*27e0*/  ISETP.GT.U32.AND P4, PT, R2.reuse, R29, PT ;  /* 0x0000001d0200720c */ /* 0x040fe20003f84070 */
[----:B------:R-:W-:Y:S01]  /*27f0*/  @!P6 IMAD.MOV R13, RZ, RZ, -R13 ;  /* 0x000000ffff0de224 */ /* 0x000fe200078e0a0d */
[----:B------:R-:W-:Y:S01]  /*2800*/  ISETP.GT.U32.AND P6, PT, R2, R31, PT ;  /* 0x0000001f0200720c */ /* 0x000fe20003fc4070 */
[----:B------:R-:W-:Y:S01]  /*2810*/  @!P5 IMAD.MOV R19, RZ, RZ, -R19 ;  /* 0x000000ffff13d224 */ /* 0x000fe200078e0a13 */
[----:B-1----:R-:W-:Y:S01]  /*2820*/  IADD3 R14, R0, 0x3e, RZ ;  /* 0x0000003e000e7810 */ /* 0x002fe20007ffe0ff */
[----:B------:R-:W-:Y:S01]  /*2830*/  @!P3 IMAD.MOV R21, RZ, RZ, -R21 ;  /* 0x000000ffff15b224 */ /* 0x000fe200078e0a15 */
[C---:B------:R-:W-:Y:S01]  /*2840*/  ISETP.GT.U32.AND P3, PT, R2.reuse, R33, PT ;  /* 0x000000210200720c */ /* 0x040fe20003f64070 */
[--C-:B------:R-:W-:Y:S01]  /*2850*/  @!P1 IMAD.IADD R35, R35, 0x1, -R2.reuse ;  /* 0x0000000123239824 */ /* 0x100fe200078e0a02 */
[C---:B------:R-:W-:Y:S01]  /*2860*/  ISETP.GT.U32.AND P1, PT, R2.reuse, R25, PT ;  /* 0x000000190200720c */ /* 0x040fe20003f24070 */
[----:B------:R-:W-:Y:S01]  /*2870*/  @!P0 IMAD.MOV R23, RZ, RZ, -R23 ;  /* 0x000000ffff178224 */ /* 0x000fe200078e0a17 */
[C---:B------:R-:W-:Y:S01]  /*2880*/  ISETP.GT.U32.AND P0, PT, R2.reuse, R37, PT ;  /* 0x000000250200720c */ /* 0x040fe20003f04070 */
[--C-:B------:R-:W-:Y:S01]  /*2890*/  @!P2 IMAD.IADD R27, R27, 0x1, -R2.reuse ;  /* 0x000000011b1ba824 */ /* 0x100fe200078e0a02 */
[C---:B------:R-:W-:Y:S01]  /*28a0*/  ISETP.GT.U32.AND P2, PT, R2.reuse, R41, PT ;  /* 0x000000290200720c */ /* 0x040fe20003f44070 */
[--C-:B------:R-:W-:Y:S01]  /*28b0*/  @!P4 IMAD.IADD R29, R29, 0x1, -R2.reuse ;  /* 0x000000011d1dc824 */ /* 0x100fe200078e0a02 */
[C---:B------:R-:W-:Y:S01]  /*28c0*/  ISETP.GT.U32.AND P4, PT, R2.reuse, R43, PT ;  /* 0x0000002b0200720c */ /* 0x040fe20003f84070 */
[----:B------:R-:W-:Y:S01]  /*28d0*/  @!P6 IMAD.IADD R31, R31, 0x1, -R2 ;  /* 0x000000011f1fe824 */ /* 0x000fe200078e0a02 */
[C---:B------:R-:W-:Y:S01]  /*28e0*/  ISETP.GT.U32.AND P6, PT, R2.reuse, R45, PT ;  /* 0x0000002d0200720c */ /* 0x040fe20003fc4070 */
[----:B------:R-:W-:Y:S01]  /*28f0*/  IMAD.MOV R8, RZ, RZ, -R8 ;  /* 0x000000ffff087224 */ /* 0x000fe200078e0a08 */
[C---:B------:R-:W-:Y:S01]  /*2900*/  ISETP.GT.U32.AND P5, PT, R2.reuse, R35, PT ;  /* 0x000000230200720c */ /* 0x040fe20003fa4070 */
[--C-:B------:R-:W-:Y:S01]  /*2910*/  @!P3 IMAD.IADD R33, R33, 0x1, -R2.reuse ;  /* 0x000000012121b824 */ /* 0x100fe200078e0a02 */
        /* <DEDUP_REMOVED lines=18> */
[----:B------:R-:W-:Y:S01]  /*2a40*/  IABS R131, R14 ;  /* 0x0000000e00837213 */ /* 0x000fe20000000000 */
[----:B------:R-:W-:Y:S01]  /*2a50*/  @!P2 IMAD.MOV R31, RZ, RZ, -R31 ;  /* 0x000000ffff1fa224 */ /* 0x000fe200078e0a1f */
[C---:B------:R-:W-:Y:S01]  /*2a60*/  ISETP.GT.U32.AND P0, PT, R2.reuse, R39, PT ;  /* 0x000000270200720c */ /* 0x040fe20003f04070 */
[----:B------:R-:W-:Y:S01]  /*2a70*/  @!P4 IMAD.MOV R33, RZ, RZ, -R33 ;  /* 0x000000ffff21c224 */ /* 0x000fe200078e0a21 */
[C---:B------:R-:W-:Y:S01]  /*2a80*/  ISETP.GT.U32.AND P2, PT, R2.reuse, R43, PT ;  /* 0x0000002b0200720c */ /* 0x040fe20003f44070 */
[----:B------:R-:W-:Y:S01]  /*2a90*/  @!P6 IMAD.MOV R35, RZ, RZ, -R35 ;  /* 0x000000ffff23e224 */ /* 0x000fe200078e0a23 */
[C---:B------:R-:W-:Y:S01]  /*2aa0*/  ISETP.GT.U32.AND P4, PT, R2.reuse, R45, PT ;  /* 0x0000002d0200720c */ /* 0x040fe20003f84070 */
[----:B------:R-:W-:Y:S01]  /*2ab0*/  @!P5 IMAD.MOV R25, RZ, RZ, -R25 ;  /* 0x000000ffff19d224 */ /* 0x000fe200078e0a19 */
[C---:B------:R-:W-:Y:S01]  /*2ac0*/  ISETP.GT.U32.AND P5, PT, R2.reuse, R49, PT ;  /* 0x000000310200720c */ /* 0x040fe20003fa4070 */
[--C-:B------:R-:W-:Y:S01]  /*2ad0*/  @!P3 IMAD.IADD R37, R37, 0x1, -R2.reuse ;  /* 0x000000012525b824 */ /* 0x100fe200078e0a02 */
[C---:B------:R-:W-:Y:S01]  /*2ae0*/  ISETP.GT.U32.AND P6, PT, R2.reuse, R47, PT ;  /* 0x0000002f0200720c */ /* 0x040fe20003fc4070 */
[----:B------:R-:W-:Y:S01]  /*2af0*/  @!P1 IMAD.MOV R29, RZ, RZ, -R29 ;  /* 0x000000ffff1d9224 */ /* 0x000fe200078e0a1d */
[C---:B------:R-:W-:Y:S01]  /*2b00*/  ISETP.GT.U32.AND P1, PT, R2.reuse, R41, PT ;  /* 0x000000290200720c */ /* 0x040fe20003f24070 */
[----:B------:R-:W-:Y:S01]  /*2b10*/  IMAD R125, R2, R8, R125 ;  /* 0x00000008027d7224 */ /* 0x000fe200078e027d */
[----:B------:R-:W-:Y:S01]  /*2b20*/  ISETP.GE.AND P3, PT, R110, RZ, PT ;  /* 0x000000ff6e00720c */ /* 0x000fe20003f66270 */
[--C-:B------:R-:W-:Y:S01]  /*2b30*/  @!P0 IMAD.IADD R39, R39, 0x1, -R2.reuse ;  /* 0x0000000127278824 */ /* 0x100fe200078e0a02 */
        /* <DEDUP_REMOVED lines=11> */
[----:B------:R-:W-:Y:S01]  /*2bf0*/  @!P3 IMAD.MOV R37, RZ, RZ, -R37 ;  /* 0x000000ffff25b224 */ /* 0x000fe200078e0a25 */
[----:B------:R-:W-:Y:S01]  /*2c00*/  ISETP.GT.U32.AND P3, PT, R2, R47, PT ;  /* 0x0000002f0200720c */ /* 0x000fe20003f64070 */
[--C-:B------:R-:W-:Y:S01]  /*2c10*/  @!P0 IMAD.IADD R51, R51, 0x1, -R2.reuse ;  /* 0x0000000133338824 */ /* 0x100fe200078e0a02 */
[----:B------:R-:W-:Y:S01]  /*2c20*/  ISETP.GE.AND P0, PT, R106, RZ, PT ;  /* 0x000000ff6a00720c */ /* 0x000fe20003f06270 */
[--C-:B------:R-:W-:Y:S01]  /*2c30*/  @!P2 IMAD.IADD R55, R55, 0x1, -R2.reuse ;  /* 0x000000013737a824 */ /* 0x100fe200078e0a02 */
[----:B------:R-:W-:Y:S01]  /*2c40*/  ISETP.GE.AND P2, PT, R102, RZ, PT ;  /* 0x000000ff6600720c */ /* 0x000fe20003f46270 */
[--C-:B------:R-:W-:Y:S01]  /*2c50*/  @!P4 IMAD.IADD R57, R57, 0x1, -R2.reuse ;  /* 0x000000013939c824 */ /* 0x100fe200078e0a02 */
[----:B------:R-:W-:Y:S01]  /*2c60*/  ISETP.GE.AND P4, PT, R100, RZ, PT ;  /* 0x000000ff6400720c */ /* 0x000fe20003f86270 */
[----:B------:R-:W-:Y:S01]  /*2c70*/  @!P5 IMAD.MOV R39, RZ, RZ, -R39 ;  /* 0x000000ffff27d224 */ /* 0x000fe200078e0a27 */
[----:B------:R-:W-:Y:S01]  /*2c80*/  ISETP.GT.U32.AND P5, PT, R2, R51, PT ;  /* 0x000000330200720c */ /* 0x000fe20003fa4070 */
[--C-:B------:R-:W-:Y:S01]  /*2c90*/  @!P6 IMAD.IADD R59, R59, 0x1, -R2.reuse ;  /* 0x000000013b3be824 */ /* 0x100fe200078e0a02 */
[----:B------:R1:W-:Y:S01]  /*2ca0*/  STL [R1+0x53c], R14 ;  /* 0x00053c0e01007387 */ /* 0x0003e20000100800 */
[--C-:B------:R-:W-:Y:S01]  /*2cb0*/  @!P1 IMAD.IADD R53, R53, 0x1, -R2.reuse ;  /* 0x0000000135359824 */ /* 0x100fe200078e0a02 */
[----:B------:R-:W-:Y:S01]  /*2cc0*/  ISETP.GE.AND P1, PT, R104, RZ, PT ;  /* 0x000000ff6800720c */ /* 0x000fe20003f26270 */
[--C-:B------:R-:W-:Y:S01]  /*2cd0*/  @!P3 IMAD.IADD R47, R47, 0x1, -R2.reuse ;  /* 0x000000012f2fb824 */ /* 0x100fe200078e0a02 */
[C---:B------:R-:W-:Y:S01]  /*2ce0*/  ISETP.GT.U32.AND P3, PT, R2.reuse, R63, PT ;  /* 0x0000003f0200720c */ /* 0x040fe20003f64070 */
[----:B------:R-:W-:Y:S01]  /*2cf0*/  @!P0 IMAD.MOV R41, RZ, RZ, -R41 ;  /* 0x000000ffff298224 */ /* 0x000fe200078e0a29 */
[C---:B------:R-:W-:Y:S01]  /*2d00*/  ISETP.GT.U32.AND P0, PT, R2.reuse, R53, PT ;  /* 0x000000350200720c */ /* 0x040fe20003f04070 */
[----:B------:R-:W-:Y:S01]  /*2d10*/  @!P2 IMAD.MOV R45, RZ, RZ, -R45 ;  /* 0x000000ffff2da224 */ /* 0x000fe200078e0a2d */
[C---:B------:R-:W-:Y:S01]  /*2d20*/  ISETP.GT.U32.AND P2, PT, R2.reuse, R57, PT ;  /* 0x000000390200720c */ /* 0x040fe20003f44070 */
[----:B------:R-:W-:Y:S01]  /*2d30*/  @!P4 IMAD.MOV R49, RZ, RZ, -R49 ;  /* 0x000000ffff31c224 */ /* 0x000fe200078e0a31 */
        /* <DEDUP_REMOVED lines=31> */
[----:B------:R-:W-:Y:S01]  /*2f30*/  @!P6 IMAD.MOV R47, RZ, RZ, -R47 ;  /* 0x000000ffff2fe224 */ /* 0x000fe200078e0a2f */
[----:B------:R-:W-:Y:S01]  /*2f40*/  ISETP.GT.U32.AND P6, PT, R2, R71, PT ;  /* 0x000000470200720c */ /* 0x000fe20003fc4070 */
[----:B------:R-:W-:Y:S01]  /*2f50*/  @!P1 IMAD.IADD R69, R69, 0x1, -R2 ;  /* 0x0000000145459824 */ /* 0x000fe200078e0a02 */
[----:B------:R-:W-:Y:S01]  /*2f60*/  ISETP.GE.AND P1, PT, R88, RZ, PT ;  /* 0x000000ff5800720c */ /* 0x000fe20003f26270 */
[----:B------:R-:W-:-:S02]  /*2f70*/  @!P0 IMAD.MOV R57, RZ, RZ, -R57 ;  /* 0x000000ffff398224 */ /* 0x000fc400078e0a39 */
        /* <DEDUP_REMOVED lines=24> */
[----:B------:R-:W-:Y:S01]  /*3100*/  @!P1 IMAD.IADD R73, R73, 0x1, -R2 ;  /* 0x0000000149499824 */ /* 0x000fe200078e0a02 */
[----:B------:R-:W-:Y:S01]  /*3110*/  ISETP.GE.AND P1, PT, R84, RZ, PT ;  /* 0x000000ff5400720c */ /* 0x000fe20003f26270 */
[----:B------:R-:W-:-:S02]  /*3120*/  @!P6 IMAD.MOV R61, RZ, RZ, -R61 ;  /* 0x000000ffff3de224 */ /* 0x000fc400078e0a3d */
[----:B------:R-:W-:Y:S01]  /*3130*/  @!P0 IMAD.IADD R85, R85, 0x1, -R2 ;  /* 0x0000000155558824 */ /* 0x000fe200078e0a02 */
        /* <DEDUP_REMOVED lines=11> */
[----:B------:R-:W-:Y:S01]  /*31f0*/  IMAD.HI.U32 R10, R3, R127, RZ ;  /* 0x0000007f030a7227 */ /* 0x000fe200078e00ff */
[----:B------:R-:W-:-:S03]  /*3200*/  ISETP.GT.U32.AND P6, PT, R2, R85, PT ;  /* 0x000000550200720c */ /* 0x000fc60003fc4070 */
        /* <DEDUP_REMOVED lines=51> */
[----:B------:R-:W-:Y:S01]  /*3540*/  ISETP.GT.U32.AND P1, PT, R2, R105, PT ;  /* 0x000000690200720c */ /* 0x000fe20003f24070 */
[----:B------:R-:W-:Y:S01]  /*3550*/  @!P5 IMAD.IADD R101, R101, 0x1, -R2 ;  /* 0x000000016565d824 */ /* 0x000fe200078e0a02 */
[----:B------:R-:W-:Y:S01]  /*3560*/  ISETP.GE.AND P5, PT, R56, RZ, PT ;  /* 0x000000ff3800720c */ /* 0x000fe20003fa6270 */
[----:B------:R-:W-:-:S02]  /*3570*/  @!P6 IMAD.MOV R83, RZ, RZ, -R83 ;  /* 0x000000ffff53e224 */ /* 0x000fc400078e0a53 */
[--C-:B------:R-:W-:Y:S01]  /*3580*/  @!P0 IMAD.IADD R103, R103, 0x1, -R2.reuse ;  /* 0x0000000167678824 */ /* 0x100fe200078e0a02 */
[----:B------:R-:W-:Y:S01]  /*3590*/  ISETP.GE.AND P0, PT, R54, RZ, PT ;  /* 0x000000ff3600720c */ /* 0x000fe20003f06270 */
[--C-:B------:R-:W-:Y:S01]  /*35a0*/  @!P2 IMAD.IADD R107, R107, 0x1, -R2.reuse ;  /* 0x000000016b6ba824 */ /* 0x100fe200078e0a02 */
[C---:B------:R-:W-:Y:S01]  /*35b0*/  ISETP.GT.U32.AND P2, PT, R2.reuse, R97, PT ;  /* 0x000000610200720c */ /* 0x040fe20003f44070 */
[----:B------:R-:W-:Y:S01]  /*35c0*/  @!P4 IMAD.MOV R87, RZ, RZ, -R87 ;  /* 0x000000ffff57c224 */ /* 0x000fe200078e0a57 */
[C---:B------:R-:W-:Y:S01]  /*35d0*/  ISETP.GT.U32.AND P4, PT, R2.reuse, R99, PT ;  /* 0x000000630200720c */ /* 0x040fe20003f84070 */
[----:B------:R-:W-:Y:S01]  /*35e0*/  @!P3 IMAD.MOV R89, RZ, RZ, -R89 ;  /* 0x000000ffff59b224 */ /* 0x000fe200078e0a59 */
[----:B------:R-:W-:Y:S01]  /*35f0*/  ISETP.GT.U32.AND P3, PT, R2, R101, PT ;  /* 0x000000650200720c */ /* 0x000fe20003f64070 */
[----:B------:R-:W-:Y:S01]  /*3600*/  @!P1 IMAD.IADD R105, R105, 0x1, -R2 ;  /* 0x0000000169699824 */ /* 0x000fe200078e0a02 */
[----:B------:R-:W-:Y:S01]  /*3610*/  ISETP.GE.AND P1, PT, R52, RZ, PT ;  /* 0x000000ff3400720c */ /* 0x000fe20003f26270 */
[----:B------:R-:W-:Y:S01]  /*3620*/  @!P5 IMAD.MOV R91, RZ, RZ, -R91 ;  /* 0x000000ffff5bd224 */ /* 0x000fe200078e0a5b */
[C---:B------:R-:W-:Y:S01]  /*3630*/  ISETP.GT.U32.AND P5, PT, R2.reuse, R103, PT ;  /* 0x000000670200720c */ /* 0x040fe20003fa4070 */
[----:B------:R-:W-:Y:S01]  /*3640*/  IMAD.MOV R8, RZ, RZ, -R8 ;  /* 0x000000ffff087224 */ /* 0x000fe200078e0a08 */
[C---:B------:R-:W-:Y:S01]  /*3650*/  ISETP.GT.U32.AND P6, PT, R2.reuse, R107, PT ;  /* 0x0000006b0200720c */ /* 0x040fe20003fc4070 */
        /* <DEDUP_REMOVED lines=26> */
[----:B------:R-:W-:-:S02]  /*3800*/  IMAD.MOV R10, RZ, RZ, -R10 ;  /* 0x000000ffff0a7224 */ /* 0x000fc400078e0a0a */
        /* <DEDUP_REMOVED lines=10> */
[----:B------:R-:W-:-:S02]  /*38b0*/  IMAD R129, R2, R8, R129 ;  /* 0x0000000802817224 */ /* 0x000fc400078e0281 */
[----:B------:R-:W2:Y:S01]  /*38c0*/  S2R R8, SR_TID.X ;  /* 0x0000000000087919 */ /* 0x000ea20000002100 */
[C---:B------:R-:W-:Y:S02]  /*38d0*/  IMAD R127, R2.reuse, R10, R127 ;  /* 0x0000000a027f7224 */ /* 0x040fe400078e027f */
        /* <DEDUP_REMOVED lines=10> */
[----:B------:R-:W-:Y:S01]  /*3980*/  @!P3 IMAD.IADD R117, R117, 0x1, -R2 ;  /* 0x000000017575b824 */ /* 0x000fe200078e0a02 */
[----:B------:R-:W-:Y:S01]  /*3990*/  ISETP.GE.AND P3, PT, R36, RZ, PT ;  /* 0x000000ff2400720c */ /* 0x000fe20003f66270 */
[----:B------:R-:W-:-:S04]  /*39a0*/  IMAD.HI.U32 R3, R3, R131, RZ ;  /* 0x0000008303037227 */ /* 0x000fc800078e00ff */
[--C-:B------:R-:W-:Y:S01]  /*39b0*/  @!P0 IMAD.IADD R121, R121, 0x1, -R2.reuse ;  /* 0x0000000179798824 */ /* 0x100fe200078e0a02 */
[----:B------:R-:W-:Y:S01]  /*39c0*/  ISETP.GE.AND P0, PT, R34, RZ, PT ;  /* 0x000000ff2200720c */ /* 0x000fe20003f06270 */
[--C-:B------:R-:W-:Y:S01]  /*39d0*/  @!P2 IMAD.IADD R125, R125, 0x1, -R2.reuse ;  /* 0x000000017d7da824 */ /* 0x100fe200078e0a02 */
[----:B------:R-:W-:Y:S01]  /*39e0*/  ISETP.GE.AND P2, PT, R30, RZ, PT ;  /* 0x000000ff1e00720c */ /* 0x000fe20003f46270 */
[--C-:B------:R-:W-:Y:S01]  /*39f0*/  @!P4 IMAD.IADD R127, R127, 0x1, -R2.reuse ;  /* 0x000000017f7fc824 */ /* 0x100fe200078e0a02 */
[----:B------:R-:W-:Y:S01]  /*3a00*/  ISETP.GE.AND P4, PT, R28, RZ, PT ;  /* 0x000000ff1c00720c */ /* 0x000fe20003f86270 */
[--C-:B------:R-:W-:Y:S01]  /*3a10*/  @!P1 IMAD.IADD R123, R123, 0x1, -R2.reuse ;  /* 0x000000017b7b9824 */ /* 0x100fe200078e0a02 */
[----:B--2---:R-:W-:Y:S01]  /*3a20*/  LOP3.LUT R10, R8, 0x7f, RZ, 0xc0, !PT ;  /* 0x0000007f080a7812 */ /* 0x004fe200078ec0ff */
[----:B------:R-:W-:Y:S01]  /*3a30*/  @!P6 IMAD.IADD R119, R119, 0x1, -R2 ;  /* 0x000000017777e824 */ /* 0x000fe200078e0a02 */
[----:B------:R-:W-:Y:S01]  /*3a40*/  ISETP.GT.U32.AND P6, PT, R2, R129, PT ;  /* 0x000000810200720c */ /* 0x000fe20003fc4070 */
[----:B------:R-:W-:Y:S01]  /*3a50*/  @!P3 IMAD.MOV R111, RZ, RZ, -R111 ;  /* 0x000000ffff6fb224 */ /* 0x000fe200078e0a6f */
[----:B------:R-:W-:Y:S01]  /*3a60*/  ISETP.GE.AND P1, PT, R32, RZ, PT ;  /* 0x000000ff2000720c */ /* 0x000fe20003f26270 */
[----:B------:R-:W-:Y:S01]  /*3a70*/  IMAD.MOV R3, RZ, RZ, -R3 ;  /* 0x000000ffff037224 */ /* 0x000fe200078e0a03 */
[C---:B------:R-:W-:Y:S01]  /*3a80*/  ISETP.GT.U32.AND P3, PT, R2.reuse, R123, PT ;  /* 0x0000007b0200720c */ /* 0x040fe20003f64070 */
[----:B------:R-:W-:Y:S01]  /*3a90*/  @!P0 IMAD.MOV R113, RZ, RZ, -R113 ;  /* 0x000000ffff718224 */ /* 0x000fe200078e0a71 */
[----:B------:R-:W-:Y:S01]  /*3aa0*/  ISETP.GT.U32.AND P0, PT, R2, R125, PT ;  /* 0x0000007d0200720c */ /* 0x000fe20003f04070 */
[----:B------:R-:W-:-:S02]  /*3ab0*/  IMAD R12, R6, 0x80, R10 ;  /* 0x00000080060c7824 */ /* 0x000fc400078e020a */
[----:B------:R-:W-:Y:S02]  /*3ac0*/  IMAD R131, R2, R3, R131 ;  /* 0x0000000302837224 */ /* 0x000fe400078e0283 */
[----:B------:R-:W-:Y:S01]  /*3ad0*/  @!P5 IMAD.MOV R107, RZ, RZ, -R107 ;  /* 0x000000ffff6bd224 */ /* 0x000fe200078e0a6b */
[----:B------:R-:W-:Y:S01]  /*3ae0*/  ISETP.GE.AND P5, PT, R38, RZ, PT ;  /* 0x000000ff2600720c */ /* 0x000fe20003fa6270 */
[----:B------:R-:W-:Y:S01]  /*3af0*/  @!P4 IMAD.MOV R119, RZ, RZ, -R119 ;  /* 0x000000ffff77c224 */ /* 0x000fe200078e0a77 */
[----:B------:R-:W-:Y:S01]  /*3b00*/  IABS R6, R12 ;  /* 0x0000000c00067213 */ /* 0x000fe20000000000 */
[--C-:B------:R-:W-:Y:S01]  /*3b10*/  @!P6 IMAD.IADD R129, R129, 0x1, -R2.reuse ;  /* 0x000000018181e824 */ /* 0x100fe200078e0a02 */
[C---:B------:R-:W-:Y:S01]  /*3b20*/  ISETP.GT.U32.AND P4, PT, R2.reuse, R131, PT ;  /* 0x000000830200720c */ /* 0x040fe20003f84070 */
[----:B------:R-:W-:Y:S01]  /*3b30*/  @!P1 IMAD.MOV R115, RZ, RZ, -R115 ;  /* 0x000000ffff739224 */ /* 0x000fe200078e0a73 */
[----:B------:R-:W-:Y:S01]  /*3b40*/  ISETP.GT.U32.AND P1, PT, R2, R127, PT ;  /* 0x0000007f0200720c */ /* 0x000fe20003f24070 */
[--C-:B------:R-:W-:Y:S01]  /*3b50*/  @!P3 IMAD.IADD R123, R123, 0x1, -R2.reuse ;  /* 0x000000017b7bb824 */ /* 0x100fe200078e0a02 */
[----:B------:R-:W-:Y:S01]  /*3b60*/  ISETP.GE.AND P3, PT, R24, RZ, PT ;  /* 0x000000ff1800720c */ /* 0x000fe20003f66270 */
[----:B------:R-:W-:Y:S01]  /*3b70*/  @!P0 IMAD.IADD R125, R125, 0x1, -R2 ;  /* 0x000000017d7d8824 */ /* 0x000fe200078e0a02 */
[----:B------:R-:W-:Y:S01]  /*3b80*/  ISETP.GE.AND P0, PT, R22, RZ, PT ;  /* 0x000000ff1600720c */ /* 0x000fe20003f06270 */
[----:B------:R-:W-:Y:S01]  /*3b90*/  IMAD.HI.U32 R5, R5, R6, RZ ;  /* 0x0000000605057227 */ /* 0x000fe200078e00ff */
[----:B------:R-:W-:Y:S03]  /*3ba0*/  STL [R1+0x534], R12 ;  /* 0x0005340c01007387 */ /* 0x000fe60000100800 */
[----:B------:R-:W-:Y:S01]  /*3bb0*/  @!P2 IMAD.MOV R117, RZ, RZ, -R117 ;  /* 0x000000ffff75a224 */ /* 0x000fe200078e0a75 */
[----:B------:R-:W-:Y:S01]  /*3bc0*/  ISETP.GT.U32.AND P2, PT, R2, R129, PT ;  /* 0x000000810200720c */ /* 0x000fe20003f44070 */
[----:B------:R-:W-:-:S02]  /*3bd0*/  IMAD.MOV R5, RZ, RZ, -R5 ;  /* 0x000000ffff057224 */ /* 0x000fc400078e0a05 */
[----:B------:R-:W-:Y:S01]  /*3be0*/  @!P5 IMAD.MOV R109, RZ, RZ, -R109 ;  /* 0x000000ffff6dd224 */ /* 0x000fe200078e0a6d */
[----:B------:R-:W-:Y:S01]  /*3bf0*/  ISETP.GT.U32.AND P5, PT, R2, R121, PT ;  /* 0x000000790200720c */ /* 0x000fe20003fa4070 */
[----:B------:R-:W-:Y:S02]  /*3c00*/  IMAD R5, R4, R5, R6 ;  /* 0x0000000504057224 */ /* 0x000fe400078e0206 */
[--C-:B------:R-:W-:Y:S01]  /*3c10*/  @!P4 IMAD.IADD R131, R131, 0x1, -R2.reuse ;  /* 0x000000018383c824 */ /* 0x100fe200078e0a02 */
[----:B------:R-:W-:Y:S01]  /*3c20*/  ISETP.GE.AND P4, PT, R18, RZ, PT ;  /* 0x000000ff1200720c */ /* 0x000fe20003f86270 */
[--C-:B------:R-:W-:Y:S01]  /*3c30*/  @!P1 IMAD.IADD R127, R127, 0x1, -R2.reuse ;  /* 0x000000017f7f9824 */ /* 0x100fe200078e0a02 */
[----:B------:R-:W-:Y:S01]  /*3c40*/  ISETP.GT.U32.AND P1, PT, R4, R5, PT ;  /* 0x000000050400720c */ /* 0x000fe20003f24070 */
[----:B------:R-:W-:Y:S01]  /*3c50*/  @!P3 IMAD.MOV R123, RZ, RZ, -R123 ;  /* 0x000000ffff7bb224 */ /* 0x000fe200078e0a7b */
[----:B------:R-:W-:Y:S01]  /*3c60*/  ISETP.GT.U32.AND P3, PT, R2, R131, PT ;  /* 0x000000830200720c */ /* 0x000fe20003f64070 */
[----:B------:R-:W-:Y:S01]  /*3c70*/  @!P0 IMAD.MOV R125, RZ, RZ, -R125 ;  /* 0x000000ffff7d8224 */ /* 0x000fe200078e0a7d */
[----:B------:R-:W-:Y:S01]  /*3c80*/  ISETP.GE.AND P0, PT, R16, RZ, PT ;  /* 0x000000ff1000720c */ /* 0x000fe20003f06270 */
[--C-:B------:R-:W-:Y:S01]  /*3c90*/  @!P2 IMAD.IADD R129, R129, 0x1, -R2.reuse ;  /* 0x000000018181a824 */ /* 0x100fe200078e0a02 */
[----:B------:R-:W-:Y:S01]  /*3ca0*/  ISETP.GE.AND P2, PT, R20, RZ, PT ;  /* 0x000000ff1400720c */ /* 0x000fe20003f46270 */
[----:B------:R-:W-:Y:S01]  /*3cb0*/  @!P5 IMAD.IADD R121, R121, 0x1, -R2 ;  /* 0x000000017979d824 */ /* 0x000fe200078e0a02 */
[----:B------:R-:W-:Y:S01]  /*3cc0*/  ISETP.GE.AND P5, PT, R26, RZ, PT ;  /* 0x000000ff1a00720c */ /* 0x000fe20003fa6270 */
[----:B------:R-:W-:-:S02]  /*3cd0*/  IMAD.MOV.U32 R3, RZ, RZ, c[0x0][0x180] ;  /* 0x00006000ff037624 */ /* 0x000fc400078e00ff */
[----:B------:R-:W-:Y:S02]  /*3ce0*/  @!P4 IMAD.MOV R129, RZ, RZ, -R129 ;  /* 0x000000ffff81c224 */ /* 0x000fe400078e0a81 */
[----:B------:R-:W-:Y:S01]  /*3cf0*/  @!P1 IMAD.IADD R5, R5, 0x1, -R4 ;  /* 0x0000000105059824 */ /* 0x000fe200078e0a04 */
[----:B------:R-:W-:Y:S01]  /*3d00*/  IADD3 R6, R3, -0x5, RZ ;  /* 0xfffffffb03067810 */ /* 0x000fe20007ffe0ff */
[----:B------:R-:W-:Y:S01]  /*3d10*/  @!P3 IMAD.IADD R131, R131, 0x1, -R2 ;  /* 0x000000018383b824 */ /* 0x000fe200078e0a02 */
[----:B------:R-:W-:Y:S01]  /*3d20*/  LOP3.LUT R2, RZ, c[0x0][0x17c], RZ, 0x33, !PT ;  /* 0x00005f00ff027a12 */ /* 0x000fe200078e33ff */
[----:B------:R-:W-:Y:S01]  /*3d30*/  @!P0 IMAD.MOV R133, RZ, RZ, -R133 ;  /* 0x000000ffff858224 */ /* 0x000fe200078e0a85 */
[----:B------:R-:W-:Y:S01]  /*3d40*/  ISETP.NE.AND P0, PT, RZ, c[0x0][0x17c], PT ;  /* 0x00005f00ff007a0c */ /* 0x000fe20003f05270 */
[----:B------:R-:W-:Y:S01]  /*3d50*/  @!P2 IMAD.MOV R127, RZ, RZ, -R127 ;  /* 0x000000ffff7fa224 */ /* 0x000fe200078e0a7f */
[----:B------:R-:W-:Y:S01]  /*3d60*/  ISETP.GE.AND P2, PT, R14, RZ, PT ;  /* 0x000000ff0e00720c */ /* 0x000fe20003f46270 */
[----:B------:R-:W-:Y:S01]  /*3d70*/  @!P5 IMAD.MOV R121, RZ, RZ, -R121 ;  /* 0x000000ffff79d224 */ /* 0x000fe200078e0a79 */
[----:B------:R-:W-:Y:S01]  /*3d80*/  ISETP.GT.U32.AND P1, PT, R4, R5, PT ;  /* 0x000000050400720c */ /* 0x000fe20003f24070 */
[----:B------:R-:W-:Y:S01]  /*3d90*/  IMAD R134, R252, 0x24, RZ ;  /* 0x00000024fc867824 */ /* 0x000fe200078e02ff */
[----:B------:R-:W-:Y:S01]  /*3da0*/  SEL R135, R2, R101, !P0 ;  /* 0x0000006502877207 */ /* 0x000fe20004000000 */
[----:B------:R-:W-:Y:S01]  /*3db0*/  IMAD R244, R252, 0x10c, RZ ;  /* 0x0000010cfcf47824 */ /* 0x000fe200078e02ff */
[----:B------:R-:W-:Y:S01]  /*3dc0*/  SEL R101, R2, R103, !P0 ;  /* 0x0000006702657207 */ /* 0x000fe20004000000 */
[----:B------:R-:W-:Y:S01]  /*3dd0*/  IMAD R247, R252, 0x42, RZ ;  /* 0x00000042fcf77824 */ /* 0x000fe200078e02ff */
[----:B------:R-:W-:Y:S01]  /*3de0*/  ISETP.GE.U32.AND P5, PT, R6, 0x7fffff7c, PT ;  /* 0x7fffff7c0600780c */ /* 0x000fe20003fa6070 */
[----:B------:R-:W-:Y:S01]  /*3df0*/  IMAD R135, R135, c[0x0][0x190], RZ ;  /* 0x0000640087877a24 */ /* 0x000fe200078e02ff */
[C---:B------:R-:W-:Y:S01]  /*3e00*/  SEL R103, R2.reuse, R105, !P0 ;  /* 0x0000006902677207 */ /* 0x040fe20004000000 */
[----:B------:R-:W-:Y:S01]  /*3e10*/  IMAD R101, R101, c[0x0][0x190], RZ ;  /* 0x0000640065657a24 */ /* 0x000fe200078e02ff */
[----:B------:R-:W-:Y:S01]  /*3e20*/  IADD3 R6, R3, -0x9, RZ ;  /* 0xfffffff703067810 */ /* 0x000fe20007ffe0ff */
[----:B------:R-:W-:Y:S01]  /*3e30*/  @!P2 IMAD.MOV R131, RZ, RZ, -R131 ;  /* 0x000000ffff83a224 */ /* 0x000fe200078e0a83 */
[C---:B------:R-:W-:Y:S01]  /*3e40*/  SEL R105, R2.reuse, R107, !P0 ;  /* 0x0000006b02697207 */ /* 0x040fe20004000000 */
[----:B------:R-:W-:Y:S01]  /*3e50*/  @!P1 IMAD.IADD R5, R5, 0x1, -R4 ;  /* 0x0000000105059824 */ /* 0x000fe200078e0a04 */
[C---:B------:R-:W-:Y:S01]  /*3e60*/  SEL R107, R2.reuse, R109, !P0 ;  /* 0x0000006d026b7207 */ /* 0x040fe20004000000 */
[----:B------:R-:W-:Y:S01]  /*3e70*/  IMAD R103, R103, c[0x0][0x190], RZ ;  /* 0x0000640067677a24 */ /* 0x000fe200078e02ff */
[C---:B------:R-:W-:Y:S01]  /*3e80*/  SEL R109, R2.reuse, R111, !P0 ;  /* 0x0000006f026d7207 */ /* 0x040fe20004000000 */
[----:B------:R-:W-:Y:S01]  /*3e90*/  IMAD R105, R105, c[0x0][0x190], RZ ;  /* 0x0000640069697a24 */ /* 0x000fe200078e02ff */
[----:B------:R-:W-:Y:S01]  /*3ea0*/  IADD3 R8, R3, -0x1, RZ ;  /* 0xffffffff03087810 */ /* 0x000fe20007ffe0ff */
[----:B------:R-:W-:Y:S01]  /*3eb0*/  IMAD R107, R107, c[0x0][0x190], RZ ;  /* 0x000064006b6b7a24 */ /* 0x000fe200078e02ff */
[----:B------:R-:W-:Y:S01]  /*3ec0*/  SEL R111, R2, R113, !P0 ;  /* 0x00000071026f7207 */ /* 0x000fe20004000000 */
[----:B------:R-:W-:Y:S01]  /*3ed0*/  IMAD R109, R109, c[0x0][0x190], RZ ;  /* 0x000064006d6d7a24 */ /* 0x000fe200078e02ff */
[----:B------:R-:W-:Y:S01]  /*3ee0*/  ISETP.GE.U32.AND P4, PT, R6, 0x7fffff78, PT ;  /* 0x7fffff780600780c */ /* 0x000fe20003f86070 */
[----:B------:R-:W-:Y:S01]  /*3ef0*/  IMAD R6, R10, c[0x0][0x18c], RZ ;  /* 0x000063000a067a24 */ /* 0x000fe200078e02ff */
[C---:B------:R-:W-:Y:S01]  /*3f00*/  SEL R113, R2.reuse, R115, !P0 ;  /* 0x0000007302717207 */ /* 0x040fe20004000000 */
[----:B------:R-:W-:Y:S01]  /*3f10*/  IMAD R111, R111, c[0x0][0x190], RZ ;  /* 0x000064006f6f7a24 */ /* 0x000fe200078e02ff */
[----:B------:R-:W-:Y:S01]  /*3f20*/  SEL R7, R2, R7, !P0 ;  /* 0x0000000702077207 */ /* 0x000fe20004000000 */
[----:B------:R-:W-:Y:S01]  /*3f30*/  IMAD R246, R252, 0x110, RZ ;  /* 0x00000110fcf67824 */ /* 0x000fe200078e02ff */
[C---:B------:R-:W-:Y:S01]  /*3f40*/  SEL R115, R2.reuse, R117, !P0 ;  /* 0x0000007502737207 */ /* 0x040fe20004000000 */
[----:B------:R-:W-:Y:S01]  /*3f50*/  IMAD R113, R113, c[0x0][0x190], RZ ;  /* 0x0000640071717a24 */ /* 0x000fe200078e02ff */
[----:B------:R-:W-:Y:S01]  /*3f60*/  SEL R117, R2, R119, !P0 ;  /* 0x0000007702757207 */ /* 0x000fe20004000000 */
[----:B------:R-:W-:Y:S01]  /*3f70*/  IMAD R7, R7, c[0x0][0x190], RZ ;  /* 0x0000640007077a24 */ /* 0x000fe200078e02ff */
[----:B------:R-:W-:Y:S01]  /*3f80*/  ISETP.GE.U32.AND P6, PT, R8, 0x7fffff80, PT ;  /* 0x7fffff800800780c */ /* 0x000fe20003fc6070 */
[----:B------:R-:W-:Y:S01]  /*3f90*/  IMAD R115, R115, c[0x0][0x190], RZ ;  /* 0x0000640073737a24 */ /* 0x000fe200078e02ff */
[----:B------:R-:W-:Y:S01]  /*3fa0*/  SEL R119, R2, R121, !P0 ;  /* 0x0000007902777207 */ /* 0x000fe20004000000 */
[----:B------:R-:W-:Y:S01]  /*3fb0*/  IMAD R117, R117, c[0x0][0x190], RZ ;  /* 0x0000640075757a24 */ /* 0x000fe200078e02ff */
[----:B------:R-:W-:Y:S01]  /*3fc0*/  IADD3 R8, R3, -0xd, RZ ;  /* 0xfffffff303087810 */ /* 0x000fe20007ffe0ff */
[----:B------:R-:W-:Y:S01]  /*3fd0*/  IMAD R248, R252, 0x43, RZ ;  /* 0x00000043fcf87824 */ /* 0x000fe200078e02ff */
[C---:B------:R-:W-:Y:S01]  /*3fe0*/  SEL R121, R2.reuse, R123, !P0 ;  /* 0x0000007b02797207 */ /* 0x040fe20004000000 */
[----:B------:R-:W-:Y:S01]  /*3ff0*/  IMAD R119, R119, c[0x0][0x190], RZ ;  /* 0x0000640077777a24 */ /* 0x000fe200078e02ff */
[----:B------:R-:W-:Y:S01]  /*4000*/  SEL R123, R2, R125, !P0 ;  /* 0x0000007d027b7207 */ /* 0x000fe20004000000 */
[----:B------:R-:W-:Y:S01]  /*4010*/  IMAD R250, R252, 0x114, RZ ;  /* 0x00000114fcfa7824 */ /* 0x000fe200078e02ff */
[----:B------:R-:W-:Y:S01]  /*4020*/  LEA R130, P1, R6, c[0x0][0x168], 0x2 ;  /* 0x00005a0006827a11 */ /* 0x000fe200078210ff */
[----:B------:R-:W-:Y:S01]  /*4030*/  IMAD R121, R121, c[0x0][0x190], RZ ;  /* 0x0000640079797a24 */ /* 0x000fe200078e02ff */
[C---:B------:R-:W-:Y:S01]  /*4040*/  SEL R125, R2.reuse, R127, !P0 ;  /* 0x0000007f027d7207 */ /* 0x040fe20004000000 */
[----:B------:R-:W-:Y:S01]  /*4050*/  IMAD R123, R123, c[0x0][0x190], RZ ;  /* 0x000064007b7b7a24 */ /* 0x000fe200078e02ff */
[----:B------:R-:W-:Y:S01]  /*4060*/  SEL R9, R2, R9, !P0 ;  /* 0x0000000902097207 */ /* 0x000fe20004000000 */
[----:B------:R-:W-:Y:S01]  /*4070*/  IMAD R249, R252, 0x118, RZ ;  /* 0x00000118fcf97824 */ /* 0x000fe200078e02ff */
        /* <DEDUP_REMOVED lines=48> */
[----:B------:R-:W-:Y:S01]  /*4380*/  SEL R53, R2, R53, !P0 ;  /* 0x0000003502357207 */ /* 0x000fe20004000000 */
        /* <DEDUP_REMOVED lines=49> */
[----:B------:R-:W-:Y:S01]  /*46a0*/  LEA.HI.X.SX32 R2, R6, c[0x0][0x16c], 0x2, P1 ;  /* 0x00005b0006027a11 */ /* 0x000fe200008f16ff */
[----:B------:R-:W-:Y:S01]  /*46b0*/  IMAD R99, R99, c[0x0][0x190], RZ ;  /* 0x0000640063637a24 */ /* 0x000fe200078e02ff */
[-C--:B------:R-:W-:Y:S01]  /*46c0*/  LEA R6, P0, R7, R130.reuse, 0x2 ;  /* 0x0000008207067211 */ /* 0x080fe200078010ff */
[----:B------:R-:W-:Y:S01]  /*46d0*/  IMAD R131, R131, c[0x0][0x190], RZ ;  /* 0x0000640083837a24 */ /* 0x000fe200078e02ff */
[----:B------:R-:W-:-:S02]  /*46e0*/  LEA R132, P2, R9, R130, 0x2 ;  /* 0x0000008209847211 */ /* 0x000fc400078410ff */
[----:B------:R-:W-:Y:S02]  /*46f0*/  LEA.HI.X.SX32 R7, R7, R2, 0x2, P0 ;  /* 0x0000000207077211 */ /* 0x000fe400000f16ff */
[-C--:B------:R-:W-:Y:S02]  /*4700*/  LEA R8, P0, R11, R130.reuse, 0x2 ;  /* 0x000000820b087211 */ /* 0x080fe400078010ff */
[----:B------:R-:W-:Y:S01]  /*4710*/  LEA R10, P1, R13, R130, 0x2 ;  /* 0x000000820d0a7211 */ /* 0x000fe200078210ff */
[----:B------:R2:W-:Y:S01]  /*4720*/  STL.64 [R1+0x720], R6 ;  /* 0x0007200601007387 */ /* 0x0005e20000100a00 */
[-C--:B------:R-:W-:Y:S02]  /*4730*/  LEA.HI.X.SX32 R133, R9, R2.reuse, 0x2, P2 ;  /* 0x0000000209857211 */ /* 0x080fe400010f16ff */
[----:B------:R-:W-:Y:S02]  /*4740*/  LEA.HI.X.SX32 R9, R11, R2, 0x2, P0 ;  /* 0x000000020b097211 */ /* 0x000fe400000f16ff */
[----:B-1----:R-:W-:Y:S01]  /*4750*/  LEA R14, P0, R17, R130, 0x2 ;  /* 0x00000082110e7211 */ /* 0x002fe200078010ff */
[----:B------:R-:W-:Y:S01]  /*4760*/  STL.64 [R1+0x728], R132 ;  /* 0x0007288401007387 */ /* 0x000fe20000100a00 */
[----:B------:R-:W-:-:S02]  /*4770*/  LEA.HI.X.SX32 R11, R13, R2, 0x2, P1 ;  /* 0x000000020d0b7211 */ /* 0x000fc400008f16ff */
[-C--:B------:R-:W-:Y:S01]  /*4780*/  LEA R16, P1, R19, R130.reuse, 0x2 ;  /* 0x0000008213107211 */ /* 0x080fe200078210ff */
[----:B------:R-:W-:Y:S01]  /*4790*/  STL.64 [R1+0x730], R8 ;  /* 0x0007300801007387 */ /* 0x000fe20000100a00 */
[----:B------:R-:W-:Y:S01]  /*47a0*/  IADD3 R4, R3, -0x11, RZ ;  /* 0xffffffef03047810 */ /* 0x000fe20007ffe0ff */
[----:B--2---:R-:W-:Y:S01]  /*47b0*/  IMAD.MOV.U32 R7, RZ, RZ, R12 ;  /* 0x000000ffff077224 */ /* 0x004fe200078e000c */
[C---:B------:R-:W-:Y:S01]  /*47c0*/  LEA R12, P2, R15.reuse, R130, 0x2 ;  /* 0x000000820f0c7211 */ /* 0x040fe200078410ff */
[----:B------:R-:W-:Y:S03]  /*47d0*/  STL.64 [R1+0x738], R10 ;  /* 0x0007380a01007387 */ /* 0x000fe60000100a00 */
[----:B------:R-:W-:Y:S02]  /*47e0*/  LEA.HI.X.SX32 R13, R15, R2, 0x2, P2 ;  /* 0x000000020f0d7211 */ /* 0x000fe400010f16ff */
[----:B------:R-:W-:-:S02]  /*47f0*/  LEA R18, P2, R21, R130, 0x2 ;  /* 0x0000008215127211 */ /* 0x000fc400078410ff */
[----:B------:R-:W-:Y:S01]  /*4800*/  LEA.HI.X.SX32 R15, R17, R2, 0x2, P0 ;  /* 0x00000002110f7211 */ /* 0x000fe200000f16ff */
[----:B------:R-:W-:Y:S01]  /*4810*/  STL.64 [R1+0x740], R12 ;  /* 0x0007400c01007387 */ /* 0x000fe20000100a00 */
[----:B------:R-:W-:Y:S02]  /*4820*/  LEA R20, P0, R23, R130, 0x2 ;  /* 0x0000008217147211 */ /* 0x000fe400078010ff */
[----:B------:R-:W-:Y:S01]  /*4830*/  LEA.HI.X.SX32 R17, R19, R2, 0x2, P1 ;  /* 0x0000000213117211 */ /* 0x000fe200008f16ff */
[----:B------:R-:W-:Y:S01]  /*4840*/  STL.64 [R1+0x748], R14 ;  /* 0x0007480e01007387 */ /* 0x000fe20000100a00 */
[----:B------:R-:W-:Y:S02]  /*4850*/  LEA R22, P1, R25, R130, 0x2 ;  /* 0x0000008219167211 */ /* 0x000fe400078210ff */
[----:B------:R-:W-:Y:S01]  /*4860*/  LEA.HI.X.SX32 R19, R21, R2, 0x2, P2 ;  /* 0x0000000215137211 */ /* 0x000fe200010f16ff */
[----:B------:R-:W-:Y:S01]  /*4870*/  STL.64 [R1+0x750], R16 ;  /* 0x0007501001007387 */ /* 0x000fe20000100a00 */
        /* <DEDUP_REMOVED lines=80> */
[----:B------:R1:W-:Y:S01]  /*4d80*/  STL.64 [R1+0x828], R70 ;  /* 0x0008284601007387 */ /* 0x0003e20000100a00 */
        /* <DEDUP_REMOVED lines=34> */
[-C--:B------:R-:W-:Y:S01]  /*4fb0*/  LEA.HI.X.SX32 R97, R99, R2.reuse, 0x2, P2 ;  /* 0x0000000263617211 */ /* 0x080fe200010f16ff */
[----:B------:R-:W-:Y:S01]  /*4fc0*/  STL.64 [R1+0x888], R94 ;  /* 0x0008885e01007387 */ /* 0x000fe20000100a00 */
[----:B------:R-:W-:Y:S01]  /*4fd0*/  LEA.HI.X.SX32 R99, R135, R2, 0x2, P0 ;  /* 0x0000000287637211 */ /* 0x000fe200000f16ff */
[----:B------:R-:W-:Y:S01]  /*4fe0*/  IMAD R135, R252, 0x28, RZ ;  /* 0x00000028fc877824 */ /* 0x000fe200078e02ff */
[-C--:B------:R-:W-:Y:S01]  /*4ff0*/  LEA R102, P2, R103, R130.reuse, 0x2 ;  /* 0x0000008267667211 */ /* 0x080fe200078410ff */
[----:B------:R-:W-:Y:S01]  /*5000*/  STL.64 [R1+0x890], R96 ;  /* 0x0008906001007387 */ /* 0x000fe20000100a00 */
[----:B------:R-:W-:-:S02]  /*5010*/  LEA R104, P0, R105, R130, 0x2 ;  /* 0x0000008269687211 */ /* 0x000fc400078010ff */
[----:B------:R-:W-:Y:S01]  /*5020*/  LEA.HI.X.SX32 R101, R101, R2, 0x2, P1 ;  /* 0x0000000265657211 */ /* 0x000fe200008f16ff */
[----:B------:R-:W-:Y:S01]  /*5030*/  STL.64 [R1+0x898], R98 ;  /* 0x0008986201007387 */ /* 0x000fe20000100a00 */
[----:B------:R-:W-:Y:S02]  /*5040*/  LEA R106, P1, R107, R130, 0x2 ;  /* 0x000000826b6a7211 */ /* 0x000fe400078210ff */
[-C--:B------:R-:W-:Y:S01]  /*5050*/  LEA.HI.X.SX32 R103, R103, R2.reuse, 0x2, P2 ;  /* 0x0000000267677211 */ /* 0x080fe200010f16ff */
[----:B------:R-:W-:Y:S01]  /*5060*/  STL.64 [R1+0x8a0], R100 ;  /* 0x0008a06401007387 */ /* 0x000fe20000100a00 */
[----:B------:R-:W-:Y:S02]  /*5070*/  LEA.HI.X.SX32 R105, R105, R2, 0x2, P0 ;  /* 0x0000000269697211 */ /* 0x000fe400000f16ff */
[-C--:B------:R-:W-:Y:S01]  /*5080*/  LEA R108, P2, R109, R130.reuse, 0x2 ;  /* 0x000000826d6c7211 */ /* 0x080fe200078410ff */
[----:B------:R-:W-:Y:S01]  /*5090*/  STL.64 [R1+0x8a8], R102 ;  /* 0x0008a86601007387 */ /* 0x000fe20000100a00 */
[----:B------:R-:W-:-:S02]  /*50a0*/  LEA R110, P0, R111, R130, 0x2 ;  /* 0x000000826f6e7211 */ /* 0x000fc400078010ff */
[----:B------:R-:W-:Y:S01]  /*50b0*/  LEA.HI.X.SX32 R107, R107, R2, 0x2, P1 ;  /* 0x000000026b6b7211 */ /* 0x000fe200008f16ff */
[----:B------:R2:W-:Y:S01]  /*50c0*/  STL.64 [R1+0x8b0], R104 ;  /* 0x0008b06801007387 */ /* 0x0005e20000100a00 */
        /* <DEDUP_REMOVED lines=31> */
[----:B------:R-:W-:Y:S02]  /*52c0*/  ISETP.GE.AND P1, PT, R7, RZ, PT ;  /* 0x000000ff0700720c */ /* 0x000fe40003f26270 */
[----:B------:R-:W-:-:S02]  /*52d0*/  ISETP.NE.AND P0, PT, RZ, c[0x0][0x178], PT ;  /* 0x00005e00ff007a0c */ /* 0x000fc40003f05270 */
[----:B------:R-:W-:Y:S01]  /*52e0*/  LEA.HI.X.SX32 R127, R127, R2, 0x2, P2 ;  /* 0x000000027f7f7211 */ /* 0x000fe200010f16ff */
[----:B------:R-:W-:Y:S01]  /*52f0*/  IMAD R2, R252, 0x1c, RZ ;  /* 0x0000001cfc027824 */ /* 0x000fe200078e02ff */
[----:B------:R-:W-:-:S03]  /*5300*/  ISETP.GE.U32.AND P2, PT, R4, 0x7fffff70, PT ;  /* 0x7fffff700400780c */ /* 0x000fc60003f46070 */
[----:B------:R-:W-:Y:S04]  /*5310*/  STL.64 [R1+0x908], R126 ;  /* 0x0009087e01007387 */ /* 0x000fe80000100a00 */
[----:B------:R-:W-:Y:S01]  /*5320*/  @!P1 IMAD.MOV R5, RZ, RZ, -R5 ;  /* 0x000000ffff059224 */ /* 0x000fe200078e0a05 */
[----:B------:R-:W-:Y:S01]  /*5330*/  STL.64 [R1+0x910], R128 ;  /* 0x0009108001007387 */ /* 0x000fe20000100a00 */
[----:B------:R-:W-:-:S03]  /*5340*/  @!P0 LOP3.LUT R5, RZ, c[0x0][0x178], RZ, 0x33, !PT ;  /* 0x00005e00ff058a12 */ /* 0x000fc600078e33ff */
[----:B------:R-:W-:Y:S02]  /*5350*/  STL.64 [R1+0x918], R130 ;  /* 0x0009188201007387 */ /* 0x000fe40000100a00 */
[----:B------:R-:W-:-:S05]  /*5360*/  IMAD R5, R5, c[0x0][0x184], RZ ;  /* 0x0000610005057a24 */ /* 0x000fca00078e02ff */
[----:B------:R-:W-:-:S04]  /*5370*/  LEA R4, P0, R5, c[0x0][0x160], 0x2 ;  /* 0x0000580005047a11 */ /* 0x000fc800078010ff */
[----:B------:R-:W-:Y:S02]  /*5380*/  LEA.HI.X.SX32 R5, R5, c[0x0][0x164], 0x2, P0 ;  /* 0x0000590005057a11 */ /* 0x000fe400000f16ff */
[-C--:B-1----:R-:W-:Y:S02]  /*5390*/  LEA R70, P1, R252, R4.reuse, 0x3 ;  /* 0x00000004fc467211 */ /* 0x082fe400078218ff */
[-C--:B------:R-:W-:Y:S02]  /*53a0*/  IADD3 R36, P0, R148, R4.reuse, RZ ;  /* 0x0000000494247210 */ /* 0x080fe40007f1e0ff */
[-C--:B------:R-:W-:Y:S01]  /*53b0*/  LEA.HI.X.SX32 R71, R173, R5.reuse, 0x2, P1 ;  /* 0x00000005ad477211 */ /* 0x080fe200008f16ff */
[----:B------:R-:W-:Y:S01]  /*53c0*/  IMAD R173, R252, 0x120, RZ ;  /* 0x00000120fcad7824 */ /* 0x000fe200078e02ff */
[-C--:B--2---:R-:W-:Y:S02]  /*53d0*/  IADD3 R104, P1, R166, R4.reuse, RZ ;  /* 0x00000004a6687210 */ /* 0x084fe40007f3e0ff */
[-C--:B------:R-:W-:Y:S01]  /*53e0*/  LEA.HI.X.SX32 R37, R171, R5.reuse, 0x2, P0 ;  /* 0x00000005ab257211 */ /* 0x080fe200000f16ff */
[----:B------:R-:W-:Y:S01]  /*53f0*/  STL.64 [R1+0x210], R70 ;  /* 0x0002104601007387 */ /* 0x000fe20000100a00 */
[CC--:B------:R-:W-:Y:S01]  /*5400*/  LEA R6, P0, R252.reuse, R4.reuse, 0x4 ;  /* 0x00000004fc067211 */ /* 0x0c0fe200078020ff */
[C---:B------:R-:W-:Y:S01]  /*5410*/  IMAD R171, R252.reuse, 0x46, RZ ;  /* 0x00000046fcab7824 */ /* 0x040fe200078e02ff */
[----:B------:R-:W-:Y:S01]  /*5420*/  LEA.HI.X.SX32 R105, R252, R5, 0x2, P1 ;  /* 0x00000005fc697211 */ /* 0x000fe200008f16ff */
[----:B------:R-:W-:Y:S01]  /*5430*/  STL.64 [R1+0x920], R70 ;  /* 0x0009204601007387 */ /* 0x000fe20000100a00 */
[----:B------:R-:W-:-:S02]  /*5440*/  IADD3 R102, P1, R144, R4, RZ ;  /* 0x0000000490667210 */ /* 0x000fc40007f3e0ff */
[-C--:B------:R-:W-:Y:S01]  /*5450*/  LEA.HI.X.SX32 R7, R166, R5.reuse, 0x2, P0 ;  /* 0x00000005a6077211 */ /* 0x080fe200000f16ff */
[----:B------:R-:W-:Y:S01]  /*5460*/  STL.64 [R1+0x208], R36 ;  /* 0x0002082401007387 */ /* 0x000fe20000100a00 */
[-C--:B------:R-:W-:Y:S01]  /*5470*/  IADD3 R68, P0, R136, R4.reuse, RZ ;  /* 0x0000000488447210 */ /* 0x080fe20007f1e0ff */
[----:B------:R-:W-:Y:S01]  /*5480*/  IMAD R166, R252, 0x11c, RZ ;  /* 0x0000011cfca67824 */ /* 0x000fe200078e02ff */
[-C--:B------:R-:W-:Y:S01]  /*5490*/  LEA.HI.X.SX32 R103, R164, R5.reuse, 0x2, P1 ;  /* 0x00000005a4677211 */ /* 0x080fe200008f16ff */
[----:B------:R-:W-:Y:S01]  /*54a0*/  STL.64 [R1+0x928], R36 ;  /* 0x0009282401007387 */ /* 0x000fe20000100a00 */
[----:B------:R-:W-:Y:S01]  /*54b0*/  IADD3 R34, P1, R2, R4, RZ ;  /* 0x0000000402227210 */ /* 0x000fe20007f3e0ff */
[----:B------:R-:W-:Y:S01]  /*54c0*/  IMAD R164, R252, 0x49, RZ ;  /* 0x00000049fca47824 */ /* 0x000fe200078e02ff */
[-C--:B------:R-:W-:Y:S01]  /*54d0*/  LEA.HI.X.SX32 R69, R162, R5.reuse, 0x2, P0 ;  /* 0x00000005a2457211 */ /* 0x080fe200000f16ff */
[----:B------:R-:W-:Y:S01]  /*54e0*/  STL.64 [R1+0x218], R104 ;  /* 0x0002186801007387 */ /* 0x000fe20000100a00 */
[----:B------:R-:W-:-:S02]  /*54f0*/  LEA.HI.X.SX32 R35, R159, R5, 0x2, P1 ;  /* 0x000000059f237211 */ /* 0x000fc400008f16ff */
[-C--:B------:R-:W-:Y:S01]  /*5500*/  IADD3 R100, P1, R134, R4.reuse, RZ ;  /* 0x0000000486647210 */ /* 0x080fe20007f3e0ff */
[----:B------:R1:W-:Y:S03]  /*5510*/  STL.64 [R1+0x930], R104 ;  /* 0x0009306801007387 */ /* 0x0003e60000100a00 */
[----:B------:R-:W-:Y:S01]  /*5520*/  LEA.HI.X.SX32 R101, R155, R5, 0x2, P1 ;  /* 0x000000059b657211 */ /* 0x000fe200008f16ff */
[----:B------:R-:W-:Y:S01]  /*5530*/  STL.64 [R1+0x200], R6 ;  /* 0x0002000601007387 */ /* 0x000fe20000100a00 */
[----:B------:R-:W-:-:S03]  /*5540*/  IADD3 R32, P1, R137, R4, RZ ;  /* 0x0000000489207210 */ /* 0x000fc60007f3e0ff */
[----:B------:R-:W-:Y:S01]  /*5550*/  STL.64 [R1+0x1f8], R102 ;  /* 0x0001f86601007387 */ /* 0x000fe20000100a00 */
[-C--:B------:R-:W-:Y:S02]  /*5560*/  LEA.HI.X.SX32 R33, R150, R5.reuse, 0x2, P1 ;  /* 0x0000000596217211 */ /* 0x080fe400008f16ff */
[-C--:B------:R-:W-:Y:S01]  /*5570*/  IADD3 R98, P1, R139, R4.reuse, RZ ;  /* 0x000000048b627210 */ /* 0x080fe20007f3e0ff */
[----:B------:R2:W-:Y:S01]  /*5580*/  STL.64 [R1+0x938], R102 ;  /* 0x0009386601007387 */ /* 0x0005e20000100a00 */
[-C--:B-1----:R-:W-:Y:S02]  /*5590*/  LEA R104, P0, R252, R4.reuse, 0x5 ;  /* 0x00000004fc687211 */ /* 0x082fe400078028ff */
[-C--:B------:R-:W-:Y:S01]  /*55a0*/  LEA.HI.X.SX32 R99, R146, R5.reuse, 0x2, P1 ;  /* 0x0000000592637211 */ /* 0x080fe200008f16ff */
[----:B------:R-:W-:Y:S01]  /*55b0*/  STL.64 [R1+0x1f0], R68 ;  /* 0x0001f04401007387 */ /* 0x000fe20000100a00 */
[----:B------:R-:W-:Y:S02]  /*55c0*/  LEA.HI.X.SX32 R105, R157, R5, 0x2, P0 ;  /* 0x000000059d697211 */ /* 0x000fe400000f16ff */
[-C--:B------:R-:W-:Y:S01]  /*55d0*/  IADD3 R66, P0, R135, R4.reuse, RZ ;  /* 0x0000000487427210 */ /* 0x080fe20007f1e0ff */
[----:B------:R-:W-:Y:S01]  /*55e0*/  STL.64 [R1+0x1e8], R34 ;  /* 0x0001e82201007387 */ /* 0x000fe20000100a00 */
[----:B------:R-:W-:-:S02]  /*55f0*/  IADD3 R30, P1, R141, R4, RZ ;  /* 0x000000048d1e7210 */ /* 0x000fc40007f3e0ff */
[-C--:B------:R-:W-:Y:S01]  /*5600*/  LEA.HI.X.SX32 R67, R152, R5.reuse, 0x2, P0 ;  /* 0x0000000598437211 */ /* 0x080fe200000f16ff */
[----:B------:R1:W-:Y:S01]  /*5610*/  STL.64 [R1+0x1e0], R104 ;  /* 0x0001e06801007387 */ /* 0x0003e20000100a00 */
[-C--:B------:R-:W-:Y:S01]  /*5620*/  IADD3 R36, P0, R138, R4.reuse, RZ ;  /* 0x000000048a247210 */ /* 0x080fe20007f1e0ff */
[----:B--2---:R-:W-:Y:S01]  /*5630*/  IMAD R102, R252, 0x69, RZ ;  /* 0x00000069fc667824 */ /* 0x004fe200078e02ff */
[-C--:B------:R-:W-:Y:S01]  /*5640*/  LEA.HI.X.SX32 R31, R149, R5.reuse, 0x2, P1 ;  /* 0x00000005951f7211 */ /* 0x080fe200008f16ff */
[----:B------:R-:W-:Y:S01]  /*5650*/  STL.64 [R1+0x1d8], R100 ;  /* 0x0001d86401007387 */ /* 0x000fe20000100a00 */
[----:B------:R-:W-:Y:S01]  /*5660*/  LEA.HI.X.SX32 R37, R148, R5, 0x2, P0 ;  /* 0x0000000594257211 */ /* 0x000fe200000f16ff */
[----:B------:R-:W-:Y:S01]  /*5670*/  IMAD R103, R252, 0x6a, RZ ;  /* 0x0000006afc677824 */ /* 0x000fe200078e02ff */
[-C--:B------:R-:W-:Y:S01]  /*5680*/  IADD3 R64, P0, R140, R4.reuse, RZ ;  /* 0x000000048c407210 */ /* 0x080fe20007f1e0ff */
[----:B------:R-:W-:Y:S01]  /*5690*/  STL.64 [R1+0x1d0], R66 ;  /* 0x0001d04201007387 */ /* 0x000fe20000100a00 */
[----:B------:R-:W-:-:S02]  /*56a0*/  IADD3 R96, P1, R142, R4, RZ ;  /* 0x000000048e607210 */ /* 0x000fc40007f3e0ff */
[-C--:B------:R-:W-:Y:S01]  /*56b0*/  LEA.HI.X.SX32 R65, R147, R5.reuse, 0x2, P0 ;  /* 0x0000000593417211 */ /* 0x080fe200000f16ff */
[----:B------:R-:W-:Y:S01]  /*56c0*/  STL.64 [R1+0x1c8], R32 ;  /* 0x0001c82001007387 */ /* 0x000fe20000100a00 */
[-C--:B------:R-:W-:Y:S02]  /*56d0*/  LEA R70, P0, R252, R4.reuse, 0x6 ;  /* 0x00000004fc467211 */ /* 0x080fe400078030ff */
[-C--:B------:R-:W-:Y:S01]  /*56e0*/  LEA.HI.X.SX32 R97, R154, R5.reuse, 0x2, P1 ;  /* 0x000000059a617211 */ /* 0x080fe200008f16ff */
[----:B------:R2:W-:Y:S01]  /*56f0*/  STL.64 [R1+0x1c0], R36 ;  /* 0x0001c02401007387 */ /* 0x0005e20000100a00 */
[----:B------:R-:W-:Y:S02]  /*5700*/  LEA.HI.X.SX32 R71, R151, R5, 0x2, P0 ;  /* 0x0000000597477211 */ /* 0x000fe400000f16ff */
[-C--:B------:R-:W-:Y:S01]  /*5710*/  IADD3 R62, P0, R143, R4.reuse, RZ ;  /* 0x000000048f3e7210 */ /* 0x080fe20007f1e0ff */
[----:B------:R-:W-:Y:S01]  /*5720*/  STL.64 [R1+0x1b8], R98 ;  /* 0x0001b86201007387 */ /* 0x000fe20000100a00 */
[----:B------:R-:W-:-:S02]  /*5730*/  IADD3 R28, P1, R145, R4, RZ ;  /* 0x00000004911c7210 */ /* 0x000fc40007f3e0ff */
[-C--:B------:R-:W-:Y:S01]  /*5740*/  LEA.HI.X.SX32 R63, R156, R5.reuse, 0x2, P0 ;  /* 0x000000059c3f7211 */ /* 0x080fe200000f16ff */
[----:B------:R-:W-:Y:S01]  /*5750*/  STL.64 [R1+0x1b0], R64 ;  /* 0x0001b04001007387 */ /* 0x000fe20000100a00 */
[-C--:B------:R-:W-:Y:S02]  /*5760*/  IADD3 R130, P0, R153, R4.reuse, RZ ;  /* 0x0000000499827210 */ /* 0x080fe40007f1e0ff */
[-C--:B------:R-:W-:Y:S01]  /*5770*/  LEA.HI.X.SX32 R29, R158, R5.reuse, 0x2, P1 ;  /* 0x000000059e1d7211 */ /* 0x080fe200008f16ff */
[----:B------:R-:W-:Y:S01]  /*5780*/  STL.64 [R1+0x1a8], R30 ;  /* 0x0001a81e01007387 */ /* 0x000fe20000100a00 */
[-C--:B------:R-:W-:Y:S02]  /*5790*/  IADD3 R94, P1, R161, R4.reuse, RZ ;  /* 0x00000004a15e7210 */ /* 0x080fe40007f3e0ff */
[----:B------:R-:W-:Y:S01]  /*57a0*/  LEA.HI.X.SX32 R131, R144, R5, 0x2, P0 ;  /* 0x0000000590837211 */ /* 0x000fe200000f16ff */
[----:B------:R3:W-:Y:S01]  /*57b0*/  STL.64 [R1+0x1a0], R70 ;  /* 0x0001a04601007387 */ /* 0x0007e20000100a00 */
        /* <DEDUP_REMOVED lines=8> */
[----:B------:R-:W-:Y:S01]  /*5840*/  STL.64 [R1+0x188], R28 ;  /* 0x0001881c01007387 */ /* 0x000fe20000100a00 */
[----:B------:R-:W-:-:S02]  /*5850*/  IADD3 R92, P1, R193, R4, RZ ;  /* 0x00000004c15c7210 */ /* 0x000fc40007f3e0ff */
[-C--:B------:R-:W-:Y:S01]  /*5860*/  LEA.HI.X.SX32 R129, R136, R5.reuse, 0x2, P0 ;  /* 0x0000000588817211 */ /* 0x080fe200000f16ff */
[----:B------:R4:W-:Y:S01]  /*5870*/  STL.64 [R1+0x180], R130 ;  /* 0x0001808201007387 */ /* 0x0009e20000100a00 */
[-C--:B------:R-:W-:Y:S02]  /*5880*/  IADD3 R58, P0, R201, R4.reuse, RZ ;  /* 0x00000004c93a7210 */ /* 0x080fe40007f1e0ff */
[-C--:B------:R-:W-:Y:S01]  /*5890*/  LEA.HI.X.SX32 R93, R167, R5.reuse, 0x2, P1 ;  /* 0x00000005a75d7211 */ /* 0x080fe200008f16ff */
[----:B------:R-:W-:Y:S01]  /*58a0*/  IMAD R167, R252, 0x55, RZ ;  /* 0x00000055fca77824 */ /* 0x000fe200078e02ff */
[-C--:B------:R-:W-:Y:S01]  /*58b0*/  IADD3 R24, P1, R209, R4.reuse, RZ ;  /* 0x00000004d1187210 */ /* 0x080fe20007f3e0ff */
[----:B------:R-:W-:Y:S01]  /*58c0*/  STL.64 [R1+0x178], R94 ;  /* 0x0001785e01007387 */ /* 0x000fe20000100a00 */
[-C--:B------:R-:W-:Y:S02]  /*58d0*/  LEA.HI.X.SX32 R59, R168, R5.reuse, 0x2, P0 ;  /* 0x00000005a83b7211 */ /* 0x080fe400000f16ff */
[-C--:B------:R-:W-:Y:S01]  /*58e0*/  IADD3 R126, P0, R217, R4.reuse, RZ ;  /* 0x00000004d97e7210 */ /* 0x080fe20007f1e0ff */
[----:B------:R-:W-:Y:S01]  /*58f0*/  STL.64 [R1+0x170], R60 ;  /* 0x0001703c01007387 */ /* 0x000fe20000100a00 */
[-C--:B------:R-:W-:Y:S01]  /*5900*/  LEA.HI.X.SX32 R25, R170, R5.reuse, 0x2, P1 ;  /* 0x00000005aa197211 */ /* 0x080fe200008f16ff */
[----:B------:R-:W-:Y:S01]  /*5910*/  IMAD R170, R252, 0x57, RZ ;  /* 0x00000057fcaa7824 */ /* 0x000fe200078e02ff */
[-C--:B------:R-:W-:Y:S01]  /*5920*/  IADD3 R90, P1, R225, R4.reuse, RZ ;  /* 0x00000004e15a7210 */ /* 0x080fe20007f3e0ff */
[----:B------:R-:W-:Y:S01]  /*5930*/  STL.64 [R1+0x168], R26 ;  /* 0x0001681a01007387 */ /* 0x000fe20000100a00 */
[-C--:B------:R-:W-:Y:S01]  /*5940*/  LEA.HI.X.SX32 R127, R2, R5.reuse, 0x2, P0 ;  /* 0x00000005027f7211 */ /* 0x080fe200000f16ff */
[----:B------:R-:W-:Y:S01]  /*5950*/  IMAD R2, R252, 0x71, RZ ;  /* 0x00000071fc027824 */ /* 0x000fe200078e02ff */
[----:B------:R-:W-:Y:S01]  /*5960*/  IADD3 R56, P0, R233, R4, RZ ;  /* 0x00000004e9387210 */ /* 0x000fe20007f1e0ff */
[----:B------:R1:W-:Y:S01]  /*5970*/  STL.64 [R1+0x160], R128 ;  /* 0x0001608001007387 */ /* 0x0003e20000100a00 */
[----:B------:R-:W-:-:S02]  /*5980*/  LEA.HI.X.SX32 R91, R172, R5, 0x2, P1 ;  /* 0x00000005ac5b7211 */ /* 0x000fc400008f16ff */
[-C--:B------:R-:W-:Y:S01]  /*5990*/  IADD3 R22, P1, R241, R4.reuse, RZ ;  /* 0x00000004f1167210 */ /* 0x080fe20007f3e0ff */
[----:B------:R-:W-:Y:S01]  /*59a0*/  STL.64 [R1+0x158], R92 ;  /* 0x0001585c01007387 */ /* 0x000fe20000100a00 */
[-C--:B------:R-:W-:Y:S01]  /*59b0*/  LEA.HI.X.SX32 R57, R174, R5.reuse, 0x2, P0 ;  /* 0x00000005ae397211 */ /* 0x080fe200000f16ff */
[C---:B------:R-:W-:Y:S01]  /*59c0*/  IMAD R174, R252.reuse, 0x16c, RZ ;  /* 0x0000016cfcae7824 */ /* 0x040fe200078e02ff */
[-C--:B------:R-:W-:Y:S01]  /*59d0*/  LEA R124, P0, R252, R4.reuse, 0x7 ;  /* 0x00000004fc7c7211 */ /* 0x080fe200078038ff */
[----:B------:R-:W-:Y:S01]  /*59e0*/  STL.64 [R1+0x150], R58 ;  /* 0x0001503a01007387 */ /* 0x000fe20000100a00 */
[-C--:B------:R-:W-:Y:S01]  /*59f0*/  LEA.HI.X.SX32 R23, R176, R5.reuse, 0x2, P1 ;  /* 0x00000005b0177211 */ /* 0x080fe200008f16ff */
[C---:B------:R-:W-:Y:S01]  /*5a00*/  IMAD R176, R252.reuse, 0x170, RZ ;  /* 0x00000170fcb07824 */ /* 0x040fe200078e02ff */
[-C--:B------:R-:W-:Y:S01]  /*5a10*/  IADD3 R88, P1, R175, R4.reuse, RZ ;  /* 0x00000004af587210 */ /* 0x080fe20007f3e0ff */
[C---:B------:R-:W-:Y:S01]  /*5a20*/  IMAD R175, R252.reuse, 0x59, RZ ;  /* 0x00000059fcaf7824 */ /* 0x040fe200078e02ff */
[-C--:B------:R-:W-:Y:S01]  /*5a30*/  LEA.HI.X.SX32 R125, R179, R5.reuse, 0x2, P0 ;  /* 0x00000005b37d7211 */ /* 0x080fe200000f16ff */
[----:B------:R-:W-:Y:S01]  /*5a40*/  IMAD R179, R252, 0x5a, RZ ;  /* 0x0000005afcb37824 */ /* 0x000fe200078e02ff */
[-C--:B------:R-:W-:Y:S01]  /*5a50*/  IADD3 R54, P0, R178, R4.reuse, RZ ;  /* 0x00000004b2367210 */ /* 0x080fe20007f1e0ff */
[----:B------:R-:W-:Y:S01]  /*5a60*/  STL.64 [R1+0x148], R24 ;  /* 0x0001481801007387 */ /* 0x000fe20000100a00 */
[-C--:B------:R-:W-:Y:S01]  /*5a70*/  LEA.HI.X.SX32 R89, R181, R5.reuse, 0x2, P1 ;  /* 0x00000005b5597211 */ /* 0x080fe200008f16ff */
[----:B------:R-:W-:Y:S01]  /*5a80*/  IMAD R178, R252, 0x5b, RZ ;  /* 0x0000005bfcb27824 */ /* 0x000fe200078e02ff */
[-C--:B------:R-:W-:Y:S01]  /*5a90*/  IADD3 R20, P1, R180, R4.reuse, RZ ;  /* 0x00000004b4147210 */ /* 0x080fe20007f3e0ff */
[----:B------:R1:W-:Y:S01]  /*5aa0*/  STL.64 [R1+0x140], R126 ;  /* 0x0001407e01007387 */ /* 0x0003e20000100a00 */
[-C--:B------:R-:W-:Y:S01]  /*5ab0*/  LEA.HI.X.SX32 R55, R183, R5.reuse, 0x2, P0 ;  /* 0x00000005b7377211 */ /* 0x080fe200000f16ff */
[----:B------:R-:W-:Y:S01]  /*5ac0*/  IMAD R181, R252, 0x178, RZ ;  /* 0x00000178fcb57824 */ /* 0x000fe200078e02ff */
[-C--:B------:R-:W-:Y:S01]  /*5ad0*/  IADD3 R122, P0, R182, R4.reuse, RZ ;  /* 0x00000004b67a7210 */ /* 0x080fe20007f1e0ff */
[----:B------:R-:W-:Y:S01]  /*5ae0*/  STL.64 [R1+0x138], R90 ;  /* 0x0001385a01007387 */ /* 0x000fe20000100a00 */
[-C--:B------:R-:W-:Y:S01]  /*5af0*/  LEA.HI.X.SX32 R21, R186, R5.reuse, 0x2, P1 ;  /* 0x00000005ba157211 */ /* 0x080fe200008f16ff */
[----:B------:R-:W-:Y:S01]  /*5b00*/  IMAD R182, R252, 0x5d, RZ ;  /* 0x0000005dfcb67824 */ /* 0x000fe200078e02ff */
[-C--:B------:R-:W-:Y:S01]  /*5b10*/  IADD3 R86, P1, R184, R4.reuse, RZ ;  /* 0x00000004b8567210 */ /* 0x080fe20007f3e0ff */
[----:B------:R-:W-:Y:S01]  /*5b20*/  STL.64 [R1+0x130], R56 ;  /* 0x0001303801007387 */ /* 0x000fe20000100a00 */
[-C--:B------:R-:W-:Y:S01]  /*5b30*/  LEA.HI.X.SX32 R123, R134, R5.reuse, 0x2, P0 ;  /* 0x00000005867b7211 */ /* 0x080fe200000f16ff */
[C---:B------:R-:W-:Y:S01]  /*5b40*/  IMAD R184, R252.reuse, 0x5e, RZ ;  /* 0x0000005efcb87824 */ /* 0x040fe200078e02ff */
        /* <DEDUP_REMOVED lines=103> */
[C---:B------:R-:W-:Y:S01]  /*61c0*/  IMAD R207, R252.reuse, 0x6b, RZ ;  /* 0x0000006bfccf7824 */ /* 0x040fe200078e02ff */
[-C--:B------:R-:W-:Y:S01]  /*61d0*/  LEA R108, P0, R252, R4.reuse, 0x8 ;  /* 0x00000004fc6c7211 */ /* 0x080fe200078040ff */
        /* <DEDUP_REMOVED lines=28> */
[C---:B------:R-:W-:Y:S01]  /*63a0*/  IMAD R166, R252.reuse, 0x47, RZ ;  /* 0x00000047fca67824 */ /* 0x040fe200078e02ff */
[-C--:B------:R-:W-:Y:S01]  /*63b0*/  LEA.HI.X.SX32 R249, R171, R5.reuse, 0x2, P0 ;  /* 0x00000005abf97211 */ /* 0x080fe200000f16ff */
[C---:B------:R-:W-:Y:S01]  /*63c0*/  IMAD R171, R252.reuse, 0x124, RZ ;  /* 0x00000124fcab7824 */ /* 0x040fe200078e02ff */
[-C--:B------:R-:W-:Y:S01]  /*63d0*/  IADD3 R136, P0, R173, R4.reuse, RZ ;  /* 0x00000004ad887210 */ /* 0x080fe20007f1e0ff */
[----:B------:R-:W-:Y:S01]  /*63e0*/  IMAD R173, R252, 0x128, RZ ;  /* 0x00000128fcad7824 */ /* 0x000fe200078e02ff */
[-C--:B------:R-:W-:Y:S01]  /*63f0*/  LEA.HI.X.SX32 R135, R166, R5.reuse, 0x2, P1 ;  /* 0x00000005a6877211 */ /* 0x080fe200008f16ff */
[C---:B------:R-:W-:Y:S01]  /*6400*/  IMAD R166, R252.reuse, 0x12c, RZ ;  /* 0x0000012cfca67824 */ /* 0x040fe200078e02ff */
[-C--:B------:R-:W-:Y:S01]  /*6410*/  IADD3 R138, P1, R171, R4.reuse, RZ ;  /* 0x00000004ab8a7210 */ /* 0x080fe20007f3e0ff */
[C---:B------:R-:W-:Y:S01]  /*6420*/  IMAD R171, R252.reuse, 0x4a, RZ ;  /* 0x0000004afcab7824 */ /* 0x040fe200078e02ff */
[-C--:B------:R-:W-:Y:S01]  /*6430*/  LEA.HI.X.SX32 R137, R143, R5.reuse, 0x2, P0 ;  /* 0x000000058f897211 */ /* 0x080fe200000f16ff */
[----:B------:R1:W-:Y:S01]  /*6440*/  STL.64 [R1+0x20], R108 ;  /* 0x0000206c01007387 */ /* 0x0003e20000100a00 */
[-C--:B------:R-:W-:Y:S01]  /*6450*/  IADD3 R140, P0, R173, R4.reuse, RZ ;  /* 0x00000004ad8c7210 */ /* 0x080fe20007f1e0ff */
[----:B------:R-:W-:Y:S01]  /*6460*/  IMAD R173, R252, 0x130, RZ ;  /* 0x00000130fcad7824 */ /* 0x000fe200078e02ff */
        /* <DEDUP_REMOVED lines=13> */
[----:B------:R-:W-:Y:S01]  /*6540*/  STL.64 [R1+0x18], R72 ;  /* 0x0000184801007387 */ /* 0x000fe20000100a00 */
        /* <DEDUP_REMOVED lines=19> */
[----:B------:R-:W-:Y:S01]  /*6680*/  STL.64 [R1+0x8], R6 ;  /* 0x0000080601007387 */ /* 0x000fe20000100a00 */
        /* <DEDUP_REMOVED lines=11> */
[----:B------:R1:W-:Y:S01]  /*6740*/  STL.64 [R1], R106 ;  /* 0x0000006a01007387 */ /* 0x0003e20000100a00 */
[-C--:B------:R-:W-:Y:S01]  /*6750*/  IADD3 R164, P0, R173, R4.reuse, RZ ;  /* 0x00000004ada47210 */ /* 0x080fe20007f1e0ff */
[C---:B------:R-:W-:Y:S01]  /*6760*/  IMAD R173, R252.reuse, 0x160, RZ ;  /* 0x00000160fcad7824 */ /* 0x040fe200078e02ff */
[-C--:B------:R-:W-:Y:S01]  /*6770*/  LEA.HI.X.SX32 R163, R167, R5.reuse, 0x2, P1 ;  /* 0x00000005a7a37211 */ /* 0x080fe200008f16ff */
[C---:B------:R-:W-:Y:S01]  /*6780*/  IMAD R237, R252.reuse, 0x7a, RZ ;  /* 0x0000007afced7824 */ /* 0x040fe200078e02ff */
[-C--:B------:R-:W-:Y:S01]  /*6790*/  LEA.HI.X.SX32 R165, R171, R5.reuse, 0x2, P0 ;  /* 0x00000005aba57211 */ /* 0x080fe200000f16ff */
[C---:B------:R-:W-:Y:S01]  /*67a0*/  IMAD R171, R252.reuse, 0x164, RZ ;  /* 0x00000164fcab7824 */ /* 0x040fe200078e02ff */
[-C--:B------:R-:W-:Y:S01]  /*67b0*/  IADD3 R168, P0, R173, R4.reuse, RZ ;  /* 0x00000004ada87210 */ /* 0x080fe20007f1e0ff */
[----:B------:R-:W-:Y:S01]  /*67c0*/  IMAD R173, R252, 0x168, RZ ;  /* 0x00000168fcad7824 */ /* 0x000fe200078e02ff */
[-C--:B------:R-:W-:Y:S01]  /*67d0*/  IADD3 R166, P1, R166, R4.reuse, RZ ;  /* 0x00000004a6a67210 */ /* 0x080fe20007f3e0ff */
[C---:B------:R-:W-:Y:S01]  /*67e0*/  IMAD R218, R252.reuse, 0x1c4, RZ ;  /* 0x000001c4fcda7824 */ /* 0x040fe200078e02ff */
[-C--:B------:R-:W-:Y:S01]  /*67f0*/  LEA.HI.X.SX32 R169, R169, R5.reuse, 0x2, P0 ;  /* 0x00000005a9a97211 */ /* 0x080fe200000f16ff */
[----:B------:R-:W-:Y:S01]  /*6800*/  IMAD R240, R252, 0x1f0, RZ ;  /* 0x000001f0fcf07824 */ /* 0x000fe200078e02ff */
[-C--:B------:R-:W-:Y:S01]  /*6810*/  LEA.HI.X.SX32 R167, R170, R5.reuse, 0x2, P1 ;  /* 0x00000005aaa77211 */ /* 0x080fe200008f16ff */
[----:B------:R-:W-:Y:S01]  /*6820*/  ULDC.64 UR8, c[0x0][0x118] ;  /* 0x0000460000087ab9 */ /* 0x000fe20000000a00 */
[-C--:B------:R-:W-:Y:S01]  /*6830*/  IADD3 R172, P0, R173, R4.reuse, RZ ;  /* 0x00000004adac7210 */ /* 0x080fe20007f1e0ff */
[C---:B------:R-:W-:Y:S01]  /*6840*/  IMAD R222, R252.reuse, 0x1cc, RZ ;  /* 0x000001ccfcde7824 */ /* 0x040fe200078e02ff */
[-C--:B------:R-:W-:Y:S01]  /*6850*/  IADD3 R170, P1, R171, R4.reuse, RZ ;  /* 0x00000004abaa7210 */ /* 0x080fe20007f3e0ff */
[C---:B------:R-:W-:Y:S01]  /*6860*/  IMAD R223, R252.reuse, 0x73, RZ ;  /* 0x00000073fcdf7824 */ /* 0x040fe200078e02ff */
[-C--:B------:R-:W-:Y:S01]  /*6870*/  LEA.HI.X.SX32 R173, R179, R5.reuse, 0x2, P0 ;  /* 0x00000005b3ad7211 */ /* 0x080fe200000f16ff */
[C---:B------:R-:W-:Y:S01]  /*6880*/  IMAD R179, R252.reuse, 0x174, RZ ;  /* 0x00000174fcb37824 */ /* 0x040fe200078e02ff */
[-C--:B------:R-:W-:Y:S01]  /*6890*/  LEA.HI.X.SX32 R171, R175, R5.reuse, 0x2, P1 ;  /* 0x00000005afab7211 */ /* 0x080fe200008f16ff */
[----:B------:R-:W-:Y:S01]  /*68a0*/  IMAD R226, R252, 0x1d4, RZ ;  /* 0x000001d4fce27824 */ /* 0x000fe200078e02ff */
[-C--:B------:R-:W-:Y:S01]  /*68b0*/  IADD3 R176, P0, R176, R4.reuse, RZ ;  /* 0x00000004b0b07210 */ /* 0x080fe20007f1e0ff */
[----:B------:R-:W-:Y:S01]  /*68c0*/  IMAD R227, R252, 0x75, RZ ;  /* 0x00000075fce37824 */ /* 0x000fe200078e02ff */
[-C--:B------:R-:W-:Y:S01]  /*68d0*/  IADD3 R174, P1, R174, R4.reuse, RZ ;  /* 0x00000004aeae7210 */ /* 0x080fe20007f3e0ff */
[C---:B------:R-:W-:Y:S01]  /*68e0*/  IMAD R230, R252.reuse, 0x1dc, RZ ;  /* 0x000001dcfce67824 */ /* 0x040fe200078e02ff */
[-C--:B------:R-:W-:Y:S01]  /*68f0*/  LEA.HI.X.SX32 R177, R177, R5.reuse, 0x2, P0 ;  /* 0x00000005b1b17211 */ /* 0x080fe200000f16ff */
[----:B------:R-:W-:Y:S01]  /*6900*/  IMAD R231, R252, 0x77, RZ ;  /* 0x00000077fce77824 */ /* 0x000fe200078e02ff */
[-C--:B------:R-:W-:Y:S01]  /*6910*/  LEA.HI.X.SX32 R175, R178, R5.reuse, 0x2, P1 ;  /* 0x00000005b2af7211 */ /* 0x080fe200008f16ff */
[C---:B------:R-:W-:Y:S01]  /*6920*/  IMAD R234, R252.reuse, 0x1e4, RZ ;  /* 0x000001e4fcea7824 */ /* 0x040fe200078e02ff */
[-C--:B------:R-:W-:Y:S01]  /*6930*/  IADD3 R180, P0, R181, R4.reuse, RZ ;  /* 0x00000004b5b47210 */ /* 0x080fe20007f1e0ff */
[C---:B------:R-:W-:Y:S01]  /*6940*/  IMAD R235, R252.reuse, 0x79, RZ ;  /* 0x00000079fceb7824 */ /* 0x040fe200078e02ff */
[----:B------:R-:W-:Y:S01]  /*6950*/  IADD3 R178, P1, R179, R4, RZ ;  /* 0x00000004b3b27210 */ /* 0x000fe20007f3e0ff */
[----:B------:R-:W-:Y:S01]  /*6960*/  IMAD R238, R252, 0x1ec, RZ ;  /* 0x000001ecfcee7824 */ /* 0x000fe200078e02ff */
[-C--:B------:R-:W-:Y:S01]  /*6970*/  LEA.HI.X.SX32 R181, R184, R5.reuse, 0x2, P0 ;  /* 0x00000005b8b57211 */ /* 0x080fe200000f16ff */
[----:B------:R-:W-:Y:S01]  /*6980*/  IMAD R239, R252, 0x7b, RZ ;  /* 0x0000007bfcef7824 */ /* 0x000fe200078e02ff */
[----:B------:R-:W-:-:S02]  /*6990*/  LEA.HI.X.SX32 R179, R182, R5, 0x2, P1 ;  /* 0x00000005b6b37211 */ /* 0x000fc400008f16ff */
[-C--:B------:R-:W-:Y:S01]  /*69a0*/  IADD3 R184, P0, R186, R4.reuse, RZ ;  /* 0x00000004bab87210 */ /* 0x080fe20007f1e0ff */
[----:B------:R-:W-:Y:S01]  /*69b0*/  IMAD R186, R252, 0x184, RZ ;  /* 0x00000184fcba7824 */ /* 0x000fe200078e02ff */
[-C--:B------:R-:W-:Y:S02]  /*69c0*/  IADD3 R182, P1, R183, R4.reuse, RZ ;  /* 0x00000004b7b67210 */ /* 0x080fe40007f3e0ff */
[-C--:B------:R-:W-:Y:S02]  /*69d0*/  LEA.HI.X.SX32 R185, R185, R5.reuse, 0x2, P0 ;  /* 0x00000005b9b97211 */ /* 0x080fe400000f16ff */
[----:B------:R-:W-:Y:S02]  /*69e0*/  LEA.HI.X.SX32 R183, R187, R5, 0x2, P1 ;  /* 0x00000005bbb77211 */ /* 0x000fe400008f16ff */
[-C--:B------:R-:W-:Y:S02]  /*69f0*/  IADD3 R188, P0, R189, R4.reuse, RZ ;  /* 0x00000004bdbc7210 */ /* 0x080fe40007f1e0ff */
[----:B------:R-:W-:-:S02]  /*6a00*/  IADD3 R186, P1, R186, R4, RZ ;  /* 0x00000004baba7210 */ /* 0x000fc40007f3e0ff */
[-C--:B------:R-:W-:Y:S02]  /*6a10*/  LEA.HI.X.SX32 R189, R192, R5.reuse, 0x2, P0 ;  /* 0x00000005c0bd7211 */ /* 0x080fe400000f16ff */
[-C--:B------:R-:W-:Y:S02]  /*6a20*/  LEA.HI.X.SX32 R187, R190, R5.reuse, 0x2, P1 ;  /* 0x00000005bebb7211 */ /* 0x080fe400008f16ff */
[-C--:B------:R-:W-:Y:S01]  /*6a30*/  IADD3 R192, P0, R194, R4.reuse, RZ ;  /* 0x00000004c2c07210 */ /* 0x080fe20007f1e0ff */
[----:B------:R-:W-:Y:S01]  /*6a40*/  IMAD R194, R252, 0x194, RZ ;  /* 0x00000194fcc27824 */ /* 0x000fe200078e02ff */
[----:B------:R-:W-:Y:S02]  /*6a50*/  IADD3 R190, P1, R191, R4, RZ ;  /* 0x00000004bfbe7210 */ /* 0x000fe40007f3e0ff */
[-C--:B------:R-:W-:Y:S02]  /*6a60*/  LEA.HI.X.SX32 R193, R193, R5.reuse, 0x2, P0 ;  /* 0x00000005c1c17211 */ /* 0x080fe400000f16ff */
[----:B------:R-:W-:-:S02]  /*6a70*/  LEA.HI.X.SX32 R191, R195, R5, 0x2, P1 ;  /* 0x00000005c3bf7211 */ /* 0x000fc400008f16ff */
[-C--:B------:R-:W-:Y:S02]  /*6a80*/  IADD3 R194, P1, R194, R4.reuse, RZ ;  /* 0x00000004c2c27210 */ /* 0x080fe40007f3e0ff */
[-C--:B------:R-:W-:Y:S02]  /*6a90*/  IADD3 R196, P0, R197, R4.reuse, RZ ;  /* 0x00000004c5c47210 */ /* 0x080fe40007f1e0ff */
[-C--:B------:R-:W-:Y:S02]  /*6aa0*/  LEA.HI.X.SX32 R195, R198, R5.reuse, 0x2, P1 ;  /* 0x00000005c6c37211 */ /* 0x080fe400008f16ff */
[----:B------:R-:W-:Y:S01]  /*6ab0*/  LEA.HI.X.SX32 R197, R202, R5, 0x2, P0 ;  /* 0x00000005cac57211 */ /* 0x000fe200000f16ff */
[----:B------:R-:W-:Y:S01]  /*6ac0*/  IMAD R202, R252, 0x1a4, RZ ;  /* 0x000001a4fcca7824 */ /* 0x000fe200078e02ff */
[-C--:B------:R-:W-:Y:S02]  /*6ad0*/  IADD3 R198, P1, R199, R4.reuse, RZ ;  /* 0x00000004c7c67210 */ /* 0x080fe40007f3e0ff */
[----:B------:R-:W-:-:S02]  /*6ae0*/  IADD3 R200, P0, R200, R4, RZ ;  /* 0x00000004c8c87210 */ /* 0x000fc40007f1e0ff */
[-C--:B------:R-:W-:Y:S02]  /*6af0*/  LEA.HI.X.SX32 R199, R203, R5.reuse, 0x2, P1 ;  /* 0x00000005cbc77211 */ /* 0x080fe400008f16ff */
[-C--:B------:R-:W-:Y:S02]  /*6b00*/  LEA.HI.X.SX32 R201, R201, R5.reuse, 0x2, P0 ;  /* 0x00000005c9c97211 */ /* 0x080fe400000f16ff */
[-C--:B------:R-:W-:Y:S02]  /*6b10*/  IADD3 R202, P1, R202, R4.reuse, RZ ;  /* 0x00000004caca7210 */ /* 0x080fe40007f3e0ff */
[----:B------:R-:W-:Y:S02]  /*6b20*/  IADD3 R204, P0, R204, R4, RZ ;  /* 0x00000004cccc7210 */ /* 0x000fe40007f1e0ff */
[-C--:B------:R-:W-:Y:S02]  /*6b30*/  LEA.HI.X.SX32 R203, R102, R5.reuse, 0x2, P1 ;  /* 0x0000000566cb7211 */ /* 0x080fe400008f16ff */
[----:B------:R-:W-:-:S02]  /*6b40*/  LEA.HI.X.SX32 R205, R103, R5, 0x2, P0 ;  /* 0x0000000567cd7211 */ /* 0x000fc400000f16ff */
[----:B------:R-:W2:Y:S01]  /*6b50*/  LDL.64 R102, [R1+0x200] ;  /* 0x0002000001667983 */ /* 0x000ea20000100a00 */
[-C--:B------:R-:W-:Y:S02]  /*6b60*/  IADD3 R208, P0, R208, R4.reuse, RZ ;  /* 0x00000004d0d07210 */ /* 0x080fe40007f1e0ff */
[-C--:B------:R-:W-:Y:S02]  /*6b70*/  IADD3 R206, P1, R206, R4.reuse, RZ ;  /* 0x00000004cece7210 */ /* 0x080fe40007f3e0ff */
[----:B------:R-:W-:Y:S02]  /*6b80*/  LEA.HI.X.SX32 R209, R209, R5, 0x2, P0 ;  /* 0x00000005d1d17211 */ /* 0x000fe400000f16ff */
[----:B------:R-:W-:-:S04]  /*6b90*/  IADD3 R212, P0, R212, R4, RZ ;  /* 0x00000004d4d47210 */ /* 0x000fc80007f1e0ff */
[----:B------:R-:W-:Y:S02]  /*6ba0*/  LEA.HI.X.SX32 R213, R213, R5, 0x2, P0 ;  /* 0x00000005d5d57211 */ /* 0x000fe400000f16ff */
[----:B------:R-:W-:-:S04]  /*6bb0*/  IADD3 R216, P0, R216, R4, RZ ;  /* 0x00000004d8d87210 */ /* 0x000fc80007f1e0ff */
[----:B------:R-:W-:Y:S02]  /*6bc0*/  LEA.HI.X.SX32 R217, R217, R5, 0x2, P0 ;  /* 0x00000005d9d97211 */ /* 0x000fe400000f16ff */
[----:B------:R-:W-:-:S04]  /*6bd0*/  IADD3 R220, P0, R220, R4, RZ ;  /* 0x00000004dcdc7210 */ /* 0x000fc80007f1e0ff */
[----:B------:R-:W-:Y:S02]  /*6be0*/  LEA.HI.X.SX32 R221, R221, R5, 0x2, P0 ;  /* 0x00000005dddd7211 */ /* 0x000fe400000f16ff */
[----:B------:R-:W-:-:S04]  /*6bf0*/  IADD3 R224, P0, R224, R4, RZ ;  /* 0x00000004e0e07210 */ /* 0x000fc80007f1e0ff */
[-C--:B------:R-:W-:Y:S02]  /*6c00*/  LEA.HI.X.SX32 R225, R225, R5.reuse, 0x2, P0 ;  /* 0x00000005e1e17211 */ /* 0x080fe400000f16ff */
[-C--:B------:R-:W-:Y:S02]  /*6c10*/  IADD3 R228, P0, R228, R4.reuse, RZ ;  /* 0x00000004e4e47210 */ /* 0x080fe40007f1e0ff */
[-C--:B------:R-:W-:Y:S02]  /*6c20*/  LEA.HI.X.SX32 R207, R207, R5.reuse, 0x2, P1 ;  /* 0x00000005cfcf7211 */ /* 0x080fe400008f16ff */
[----:B------:R-:W-:Y:S02]  /*6c30*/  LEA.HI.X.SX32 R229, R229, R5, 0x2, P0 ;  /* 0x00000005e5e57211 */ /* 0x000fe400000f16ff */
[-C--:B------:R-:W-:Y:S02]  /*6c40*/  IADD3 R210, P1, R210, R4.reuse, RZ ;  /* 0x00000004d2d27210 */ /* 0x080fe40007f3e0ff */
[----:B------:R-:W-:-:S02]  /*6c50*/  IADD3 R232, P0, R232, R4, RZ ;  /* 0x00000004e8e87210 */ /* 0x000fc40007f1e0ff */
[-C--:B------:R-:W-:Y:S02]  /*6c60*/  LEA.HI.X.SX32 R211, R211, R5.reuse, 0x2, P1 ;  /* 0x00000005d3d37211 */ /* 0x080fe400008f16ff */
[-C--:B------:R-:W-:Y:S02]  /*6c70*/  LEA.HI.X.SX32 R233, R233, R5.reuse, 0x2, P0 ;  /* 0x00000005e9e97211 */ /* 0x080fe400000f16ff */
[-C--:B------:R-:W-:Y:S02]  /*6c80*/  IADD3 R214, P1, R214, R4.reuse, RZ ;  /* 0x00000004d6d67210 */ /* 0x080fe40007f3e0ff */
[----:B------:R-:W-:Y:S01]  /*6c90*/  IADD3 R236, P0, R236, R4, RZ ;  /* 0x00000004ecec7210 */ /* 0x000fe20007f1e0ff */
[----:B------:R-:W-:Y:S01]  /*6ca0*/  IMAD R244, R252, 0x1f8, RZ ;  /* 0x000001f8fcf47824 */ /* 0x000fe200078e02ff */
[-C--:B------:R-:W-:Y:S02]  /*6cb0*/  LEA.HI.X.SX32 R215, R215, R5.reuse, 0x2, P1 ;  /* 0x00000005d7d77211 */ /* 0x080fe400008f16ff */
[----:B------:R-:W-:-:S02]  /*6cc0*/  LEA.HI.X.SX32 R237, R237, R5, 0x2, P0 ;  /* 0x00000005eded7211 */ /* 0x000fc400000f16ff */
[-C--:B------:R-:W-:Y:S02]  /*6cd0*/  IADD3 R218, P1, R218, R4.reuse, RZ ;  /* 0x00000004dada7210 */ /* 0x080fe40007f3e0ff */
[-C--:B------:R-:W-:Y:S01]  /*6ce0*/  IADD3 R240, P0, R240, R4.reuse, RZ ;  /* 0x00000004f0f07210 */ /* 0x080fe20007f1e0ff */
[----:B------:R-:W-:Y:S01]  /*6cf0*/  IMAD R245, R252, 0x7e, RZ ;  /* 0x0000007efcf57824 */ /* 0x000fe200078e02ff */
[-C--:B------:R-:W-:Y:S02]  /*6d00*/  LEA.HI.X.SX32 R219, R2, R5.reuse, 0x2, P1 ;  /* 0x0000000502db7211 */ /* 0x080fe400008f16ff */
[----:B------:R-:W-:Y:S02]  /*6d10*/  LEA.HI.X.SX32 R241, R241, R5, 0x2, P0 ;  /* 0x00000005f1f17211 */ /* 0x000fe400000f16ff */
[----:B------:R-:W-:Y:S02]  /*6d20*/  IADD3 R2, R3, -0x15, RZ ;  /* 0xffffffeb03027810 */ /* 0x000fe40007ffe0ff */
[----:B------:R-:W-:-:S04]  /*6d30*/  IADD3 R244, P0, R244, R4, RZ ;  /* 0x00000004f4f47210 */ /* 0x000fc80007f1e0ff */
[----:B------:R-:W-:Y:S02]  /*6d40*/  LEA.HI.X.SX32 R245, R245, R5, 0x2, P0 ;  /* 0x00000005f5f57211 */ /* 0x000fe400000f16ff */
[----:B------:R-:W-:Y:S02]  /*6d50*/  ISETP.GE.U32.AND P0, PT, R2, 0x7fffff6c, PT ;  /* 0x7fffff6c0200780c */ /* 0x000fe40003f06070 */
[----:B------:R-:W1:Y:S02]  /*6d60*/  S2R R2, SR_TID.X ;  /* 0x0000000000027919 */ /* 0x000e640000002100 */
[----:B-1----:R-:W-:-:S05]  /*6d70*/  LOP3.LUT R2, R2, 0x7f, RZ, 0xc0, !PT ;  /* 0x0000007f02027812 */ /* 0x002fca00078ec0ff */
[----:B------:R-:W-:-:S05]  /*6d80*/  IMAD.SHL.U32 R2, R2, 0x4, RZ ;  /* 0x0000000402027824 */ /* 0x000fca00078e00ff */
[----:B------:R1:W-:Y:S01]  /*6d90*/  LDGSTS.E [R2], [R4.64], !P6 ;  /* 0x0000000004027fae */ /* 0x0003e2000f121848 */
[----:B------:R-:W-:-:S04]  /*6da0*/  IADD3 R222, P1, R222, R4, RZ ;  /* 0x00000004dede7210 */ /* 0x000fc80007f3e0ff */
[----:B------:R-:W-:Y:S02]  /*6db0*/  LEA.HI.X.SX32 R223, R223, R5, 0x2, P1 ;  /* 0x00000005dfdf7211 */ /* 0x000fe400008f16ff */
[----:B------:R-:W-:-:S04]  /*6dc0*/  IADD3 R226, P1, R226, R4, RZ ;  /* 0x00000004e2e27210 */ /* 0x000fc80007f3e0ff */
[----:B------:R-:W-:Y:S02]  /*6dd0*/  LEA.HI.X.SX32 R227, R227, R5, 0x2, P1 ;  /* 0x00000005e3e37211 */ /* 0x000fe400008f16ff */
[----:B------:R-:W-:-:S04]  /*6de0*/  IADD3 R230, P1, R230, R4, RZ ;  /* 0x00000004e6e67210 */ /* 0x000fc80007f3e0ff */
[----:B------:R-:W-:Y:S02]  /*6df0*/  LEA.HI.X.SX32 R231, R231, R5, 0x2, P1 ;  /* 0x00000005e7e77211 */ /* 0x000fe400008f16ff */
[----:B------:R-:W-:Y:S01]  /*6e00*/  IADD3 R234, P1, R234, R4, RZ ;  /* 0x00000004eaea7210 */ /* 0x000fe20007f3e0ff */
[----:B------:R-:W-:-:S03]  /*6e10*/  IMAD R242, R252, 0x1f4, RZ ;  /* 0x000001f4fcf27824 */ /* 0x000fc600078e02ff */
[-C--:B------:R-:W-:Y:S02]  /*6e20*/  LEA.HI.X.SX32 R235, R235, R5.reuse, 0x2, P1 ;  /* 0x00000005ebeb7211 */ /* 0x080fe400008f16ff */
[-C--:B------:R-:W-:Y:S01]  /*6e30*/  IADD3 R238, P1, R238, R4.reuse, RZ ;  /* 0x00000004eeee7210 */ /* 0x080fe20007f3e0ff */
[C---:B------:R-:W-:Y:S02]  /*6e40*/  IMAD R243, R252.reuse, 0x7d, RZ ;  /* 0x0000007dfcf37824 */ /* 0x040fe400078e02ff */
[----:B------:R-:W-:Y:S01]  /*6e50*/  IMAD R246, R252, 0x1fc, RZ ;  /* 0x000001fcfcf67824 */ /* 0x000fe200078e02ff */
[----:B------:R-:W-:Y:S02]  /*6e60*/  LEA.HI.X.SX32 R239, R239, R5, 0x2, P1 ;  /* 0x00000005efef7211 */ /* 0x000fe400008f16ff */
[----:B------:R-:W-:Y:S01]  /*6e70*/  IADD3 R242, P1, R242, R4, RZ ;  /* 0x00000004f2f27210 */ /* 0x000fe20007f3e0ff */
[----:B--2---:R2:W-:Y:S04]  /*6e80*/  LDGSTS.E [R2+0x800], [R102.64], !P5 ;  /* 0x0080000066027fae */ /* 0x0045e8000e921848 */
[----:B------:R1:W-:Y:S04]  /*6e90*/  LDGSTS.E [R2+0x1000], [R104.64], !P4 ;  /* 0x0100000068027fae */ /* 0x0003e8000e121848 */
[----:B------:R3:W-:Y:S04]  /*6ea0*/  LDGSTS.E [R2+0x1800], [R36.64], !P3 ;  /* 0x0180000024027fae */ /* 0x0007e8000d921848 */
[----:B--2---:R-:W2:Y:S04]  /*6eb0*/  LDL.LU.64 R102, [R1+0x938] ;  /* 0x0009380001667983 */ /* 0x004ea80000300a00 */
[----:B-1----:R-:W2:Y:S04]  /*6ec0*/  LDL.LU.64 R104, [R1+0x930] ;  /* 0x0009300001687983 */ /* 0x002ea80000300a00 */
[----:B---3--:R-:W3:Y:S04]  /*6ed0*/  LDL.LU.64 R36, [R1+0x928] ;  /* 0x0009280001247983 */ /* 0x008ee80000300a00 */
[----:B------:R1:W-:Y:S01]  /*6ee0*/  LDGSTS.E [R2+0x2000], [R70.64], !P2 ;  /* 0x0200000046027fae */ /* 0x0003e2000d121848 */
[----:B------:R-:W-:-:S03]  /*6ef0*/  IMAD R247, R252, 0x7f, RZ ;  /* 0x0000007ffcf77824 */ /* 0x000fc600078e02ff */
[----:B-1----:R-:W3:Y:S01]  /*6f00*/  LDL.LU.64 R70, [R1+0x920] ;  /* 0x0009200001467983 */ /* 0x002ee20000300a00 */
[-C--:B------:R-:W-:Y:S02]  /*6f10*/  LEA.HI.X.SX32 R243, R243, R5.reuse, 0x2, P1 ;  /* 0x00000005f3f37211 */ /* 0x080fe400008f16ff */
[----:B------:R-:W-:Y:S01]  /*6f20*/  IADD3 R246, P1, R246, R4, RZ ;  /* 0x00000004f6f67210 */ /* 0x000fe20007f3e0ff */
[----:B------:R4:W-:Y:S01]  /*6f30*/  LDGSTS.E [R2+0x2800], [R130.64], !P0 ;  /* 0x0280000082027fae */ /* 0x0009e2000c121848 */
[----:B------:R-:W-:Y:S02]  /*6f40*/  IADD3 R252, R3, -0x19, RZ ;  /* 0xffffffe703fc7810 */ /* 0x000fe40007ffe0ff */
[----:B------:R-:W-:Y:S02]  /*6f50*/  LEA.HI.X.SX32 R247, R247, R5, 0x2, P1 ;  /* 0x00000005f7f77211 */ /* 0x000fe400008f16ff */
[----:B------:R-:W-:Y:S02]  /*6f60*/  ISETP.GE.U32.AND P1, PT, R252, 0x7fffff68, PT ;  /* 0x7fffff68fc00780c */ /* 0x000fe40003f26070 */
[----:B------:R-:W-:-:S04]  /*6f70*/  IADD3 R252, R3, -0x1d, RZ ;  /* 0xffffffe303fc7810 */ /* 0x000fc80007ffe0ff */
[----:B------:R-:W-:Y:S01]  /*6f80*/  ISETP.GE.U32.AND P6, PT, R252, 0x7fffff64, PT ;  /* 0x7fffff64fc00780c */ /* 0x000fe20003fc6070 */
[----:B----4-:R-:W4:Y:S01]  /*6f90*/  LDL.LU.64 R130, [R1+0x918] ;  /* 0x0009180001827983 */ /* 0x010f220000300a00 */
[C---:B------:R-:W-:Y:S02]  /*6fa0*/  IADD3 R252, R3.reuse, -0x25, RZ ;  /* 0xffffffdb03fc7810 */ /* 0x040fe40007ffe0ff */
[----:B------:R-:W-:-:S03]  /*6fb0*/  IADD3 R3, R3, -0x21, RZ ;  /* 0xffffffdf03037810 */ /* 0x000fc60007ffe0ff */
[----:B------:R1:W-:Y:S01]  /*6fc0*/  LDGSTS.E [R2+0x3000], [R128.64], !P1 ;  /* 0x0300000080027fae */ /* 0x0003e2000c921848 */
[----:B------:R-:W-:Y:S01]  /*6fd0*/  ISETP.GE.U32.AND P5, PT, R3, 0x7fffff60, PT ;  /* 0x7fffff600300780c */ /* 0x000fe20003fa6070 */
[----:B------:R-:W-:Y:S01]  /*6fe0*/  IMAD.MOV.U32 R3, RZ, RZ, c[0x0][0x180] ;  /* 0x00006000ff037624 */ /* 0x000fe200078e00ff */
[----:B------:R-:W-:-:S03]  /*6ff0*/  ISETP.GE.U32.AND P4, PT, R252, 0x7fffff5c, PT ;  /* 0x7fffff5cfc00780c */ /* 0x000fc60003f86070 */
[----:B------:R1:W-:Y:S01]  /*7000*/  LDGSTS.E [R2+0x3800], [R126.64], !P6 ;  /* 0x038000007e027fae */ /* 0x0003e2000f121848 */
[C---:B------:R-:W-:Y:S02]  /*7010*/  IADD3 R252, R3.reuse, -0x2d, RZ ;  /* 0xffffffd303fc7810 */ /* 0x040fe40007ffe0ff */
[----:B------:R-:W-:Y:S01]  /*7020*/  IADD3 R3, R3, -0x29, RZ ;  /* 0xffffffd703037810 */ /* 0x000fe20007ffe0ff */
[----:B-1----:R-:W3:Y:S03]  /*7030*/  LDL.LU.64 R128, [R1+0x910] ;  /* 0x0009100001807983 */ /* 0x002ee60000300a00 */
[----:B------:R-:W-:Y:S01]  /*7040*/  ISETP.GE.U32.AND P3, PT, R3, 0x7fffff58, PT ;  /* 0x7fffff580300780c */ /* 0x000fe20003f66070 */
[----:B------:R-:W-:Y:S01]  /*7050*/  IMAD.MOV.U32 R3, RZ, RZ, c[0x0][0x180] ;  /* 0x00006000ff037624 */ /* 0x000fe200078e00ff */
[----:B------:R-:W-:Y:S01]  /*7060*/  ISETP.GE.U32.AND P2, PT, R252, 0x7fffff54, PT ;  /* 0x7fffff54fc00780c */ /* 0x000fe20003f46070 */
[----:B------:R1:W-:Y:S03]  /*7070*/  LDGSTS.E [R2+0x4000], [R124.64], !P5 ;  /* 0x040000007c027fae */ /* 0x0003e6000e921848 */
[C---:B------:R-:W-:Y:S01]  /*7080*/  IADD3 R252, R3.reuse, -0x35, RZ ;  /* 0xffffffcb03fc7810 */ /* 0x040fe20007ffe0ff */
[----:B------:R1:W-:Y:S01]  /*7090*/  LDGSTS.E [R2+0x4800], [R122.64], !P4 ;  /* 0x048000007a027fae */ /* 0x0003e2000e121848 */
[----:B------:R-:W-:-:S03]  /*70a0*/  IADD3 R3, R3, -0x31, RZ ;  /* 0xffffffcf03037810 */ /* 0x000fc60007ffe0ff */
[----:B------:R-:W3:Y:S01]  /*70b0*/  LDL.LU.64 R126, [R1+0x908] ;  /* 0x00090800017e7983 */ /* 0x000ee20000300a00 */
[----:B------:R-:W-:Y:S01]  /*70c0*/  ISETP.GE.U32.AND P0, PT, R3, 0x7fffff50, PT ;  /* 0x7fffff500300780c */ /* 0x000fe20003f06070 */
[----:B------:R-:W-:Y:S01]  /*70d0*/  IMAD.MOV.U32 R3, RZ, RZ, c[0x0][0x180] ;  /* 0x00006000ff037624 */ /* 0x000fe200078e00ff */
[----:B------:R-:W-:Y:S01]  /*70e0*/  ISETP.GE.U32.AND P1, PT, R252, 0x7fffff4c, PT ;  /* 0x7fffff4cfc00780c */ /* 0x000fe20003f26070 */
[----:B------:R1:W-:Y:S03]  /*70f0*/  LDGSTS.E [R2+0x5000], [R120.64], !P3 ;  /* 0x0500000078027fae */ /* 0x0003e6000d921848 */
[C---:B------:R-:W-:Y:S01]  /*7100*/  IADD3 R252, R3.reuse, -0x3d, RZ ;  /* 0xffffffc303fc7810 */ /* 0x040fe20007ffe0ff */
[----:B------:R1:W-:Y:S01]  /*7110*/  LDGSTS.E [R2+0x5800], [R118.64], !P2 ;  /* 0x0580000076027fae */ /* 0x0003e2000d121848 */
[----:B------:R-:W-:-:S03]  /*7120*/  IADD3 R3, R3, -0x39, RZ ;  /* 0xffffffc703037810 */ /* 0x000fc60007ffe0ff */
[----:B-1----:R-:W3:Y:S01]  /*7130*/  LDL.LU.64 R124, [R1+0x900] ;  /* 0x00090000017c7983 */ /* 0x002ee20000300a00 */
        /* <DEDUP_REMOVED lines=13> */
[----:B------:R-:W3:Y:S01]  /*7210*/  LDL.LU.64 R120, [R1+0x8f0] ;  /* 0x0008f00001787983 */ /* 0x000ee20000300a00 */
[----:B------:R-:W-:Y:S02]  /*7220*/  IADD3 R3, R3, -0x49, RZ ;  /* 0xffffffb703037810 */ /* 0x000fe40007ffe0ff */
[----:B------:R-:W-:Y:S01]  /*7230*/  ISETP.GE.U32.AND P0, PT, R252, 0x7fffff34, PT ;  /* 0x7fffff34fc00780c */ /* 0x000fe20003f06070 */
[----:B------:R-:W3:Y:S01]  /*7240*/  LDL.LU.64 R118, [R1+0x8e8] ;  /* 0x0008e80001767983 */ /* 0x000ee20000300a00 */
[----:B------:R-:W-:Y:S01]  /*7250*/  ISETP.GE.U32.AND P2, PT, R3, 0x7fffff38, PT ;  /* 0x7fffff380300780c */ /* 0x000fe20003f46070 */
[----:B------:R-:W-:-:S02]  /*7260*/  IMAD.MOV.U32 R3, RZ, RZ, c[0x0][0x180] ;  /* 0x00006000ff037624 */ /* 0x000fc400078e00ff */
[----:B-1----:R-:W3:Y:S03]  /*7270*/  LDL.LU.64 R116, [R1+0x8e0] ;  /* 0x0008e00001747983 */ /* 0x002ee60000300a00 */
[C---:B------:R-:W-:Y:S01]  /*7280*/  IADD3 R252, R3.reuse, -0x55, RZ ;  /* 0xffffffab03fc7810 */ /* 0x040fe20007ffe0ff */
[----:B------:R1:W-:Y:S01]  /*7290*/  LDGSTS.E [R2+0x7800], [R110.64], !P5 ;  /* 0x078000006e027fae */ /* 0x0003e2000e921848 */
[----:B------:R-:W-:Y:S02]  /*72a0*/  IADD3 R3, R3, -0x51, RZ ;  /* 0xffffffaf03037810 */ /* 0x000fe40007ffe0ff */
[----:B------:R-:W-:Y:S01]  /*72b0*/  ISETP.GE.U32.AND P6, PT, R252, 0x7fffff2c, PT ;  /* 0x7fffff2cfc00780c */ /* 0x000fe20003fc6070 */
[----:B------:R-:W3:Y:S01]  /*72c0*/  LDL.LU.64 R114, [R1+0x8d8] ;  /* 0x0008d80001727983 */ /* 0x000ee20000300a00 */
[----:B------:R-:W-:Y:S01]  /*72d0*/  ISETP.GE.U32.AND P1, PT, R3, 0x7fffff30, PT ;  /* 0x7fffff300300780c */ /* 0x000fe20003f26070 */
[----:B------:R-:W-:-:S02]  /*72e0*/  IMAD.MOV.U32 R3, RZ, RZ, c[0x0][0x180] ;  /* 0x00006000ff037624 */ /* 0x000fc400078e00ff */
[----:B------:R-:W3:Y:S03]  /*72f0*/  LDL.LU.64 R112, [R1+0x8d0] ;  /* 0x0008d00001707983 */ /* 0x000ee60000300a00 */
[C---:B------:R-:W-:Y:S01]  /*7300*/  IADD3 R252, R3.reuse, -0x5d, RZ ;  /* 0xffffffa303fc7810 */ /* 0x040fe20007ffe0ff */
[----:B-1----:R-:W3:Y:S01]  /*7310*/  LDL.LU.64 R110, [R1+0x8c8] ;  /* 0x0008c800016e7983 */ /* 0x002ee20000300a00 */
[----:B------:R-:W-:-:S03]  /*7320*/  IADD3 R3, R3, -0x59, RZ ;  /* 0xffffffa703037810 */ /* 0x000fc60007ffe0ff */
[----:B------:R1:W-:Y:S01]  /*7330*/  LDGSTS.E [R2+0x8000], [R108.64], !P4 ;  /* 0x080000006c027fae */ /* 0x0003e2000e121848 */
[----:B------:R-:W-:Y:S01]  /*7340*/  ISETP.GE.U32.AND P5, PT, R3, 0x7fffff28, PT ;  /* 0x7fffff280300780c */ /* 0x000fe20003fa6070 */
[----:B------:R-:W-:Y:S02]  /*7350*/  IMAD.MOV.U32 R3, RZ, RZ, c[0x0][0x180] ;  /* 0x00006000ff037624 */ /* 0x000fe400078e00ff */
[----:B------:R1:W-:Y:S01]  /*7360*/  LDGSTS.E [R2+0x8800], [R106.64], !P3 ;  /* 0x088000006a027fae */ /* 0x0003e2000d921848 */
[----:B------:R-:W-:Y:S02]  /*7370*/  ISETP.GE.U32.AND P4, PT, R252, 0x7fffff24, PT ;  /* 0x7fffff24fc00780c */ /* 0x000fe40003f86070 */
[----:B------:R-:W-:Y:S01]  /*7380*/  IADD3 R252, R3, -0x61, RZ ;  /* 0xffffff9f03fc7810 */ /* 0x000fe20007ffe0ff */
[----:B------:R1:W-:Y:S04]  /*7390*/  LDGSTS.E [R2+0x9000], [R136.64], !P2 ;  /* 0x0900000088027fae */ /* 0x0003e8000d121848 */
[----:B-1----:R-:W4:Y:S04]  /*73a0*/  LDL.LU.64 R108, [R1+0x8c0] ;  /* 0x0008c000016c7983 */ /* 0x002f280000300a00 */
[----:B------:R-:W4:Y:S04]  /*73b0*/  LDL.LU.64 R106, [R1+0x8b8] ;  /* 0x0008b800016a7983 */ /* 0x000f280000300a00 */
[----:B------:R1:W-:Y:S01]  /*73c0*/  STL.64 [R1+0x6e0], R136 ;  /* 0x0006e08801007387 */ /* 0x0003e20000100a00 */
[----:B------:R-:W-:-:S03]  /*73d0*/  ISETP.GE.U32.AND P3, PT, R252, 0x7fffff20, PT ;  /* 0x7fffff20fc00780c */ /* 0x000fc60003f66070 */
[----:B------:R2:W-:Y:S04]  /*73e0*/  LDGSTS.E [R2+0x9800], [R144.64], !P0 ;  /* 0x0980000090027fae */ /* 0x0005e8000c121848 */
[----:B------:R2:W-:Y:S01]  /*73f0*/  LDGSTS.E [R2+0xa000], [R152.64], !P1 ;  /* 0x0a00000098027fae */ /* 0x0005e2000c921848 */
[----:B-1----:R-:W-:-:S03]  /*7400*/  IADD3 R137, R3, -0x65, RZ ;  /* 0xffffff9b03897810 */ /* 0x002fc60007ffe0ff */
[----:B------:R1:W-:Y:S01]  /*7410*/  LDGSTS.E [R2+0xa800], [R160.64], !P6 ;  /* 0x0a800000a0027fae */ /* 0x0003e2000f121848 */
[----:B------:R-:W-:Y:S02]  /*7420*/  IADD3 R136, R3, -0x6d, RZ ;  /* 0xffffff9303887810 */ /* 0x000fe40007ffe0ff */
[----:B------:R-:W-:Y:S01]  /*7430*/  ISETP.GE.U32.AND P2, PT, R137, 0x7fffff1c, PT ;  /* 0x7fffff1c8900780c */ /* 0x000fe20003f46070 */
[----:B------:R1:W-:Y:S01]  /*7440*/  LDGSTS.E [R2+0xb000], [R168.64], !P5 ;  /* 0x0b000000a8027fae */ /* 0x0003e2000e921848 */
[----:B------:R-:W-:Y:S02]  /*7450*/  IADD3 R137, R3, -0x69, RZ ;  /* 0xffffff9703897810 */ /* 0x000fe40007ffe0ff */
[----:B------:R-:W-:Y:S01]  /*7460*/  ISETP.GE.U32.AND P1, PT, R136, 0x7fffff14, PT ;  /* 0x7fffff148800780c */ /* 0x000fe20003f26070 */
[----:B------:R1:W-:Y:S01]  /*7470*/  LDGSTS.E [R2+0xb800], [R176.64], !P4 ;  /* 0x0b800000b0027fae */ /* 0x0003e2000e121848 */
[----:B------:R-:W-:Y:S02]  /*7480*/  ISETP.GE.U32.AND P0, PT, R137, 0x7fffff18, PT ;  /* 0x7fffff188900780c */ /* 0x000fe40003f06070 */
[C---:B------:R-:W-:Y:S01]  /*7490*/  IADD3 R136, R3.reuse, -0x75, RZ ;  /* 0xffffff8b03887810 */ /* 0x040fe20007ffe0ff */
[----:B------:R1:W-:Y:S01]  /*74a0*/  LDGSTS.E [R2+0xc000], [R184.64], !P3 ;  /* 0x0c000000b8027fae */ /* 0x0003e2000d921848 */
[----:B------:R-:W-:-:S02]  /*74b0*/  IADD3 R137, R3, -0x71, RZ ;  /* 0xffffff8f03897810 */ /* 0x000fc40007ffe0ff */
[----:B------:R-:W-:Y:S01]  /*74c0*/  ISETP.GE.U32.AND P5, PT, R136, 0x7fffff0c, PT ;  /* 0x7fffff0c8800780c */ /* 0x000fe20003fa6070 */
[----:B------:R1:W-:Y:S01]  /*74d0*/  LDGSTS.E [R2+0xc800], [R192.64], !P2 ;  /* 0x0c800000c0027fae */ /* 0x0003e2000d121848 */
[----:B------:R-:W-:Y:S02]  /*74e0*/  ISETP.GE.U32.AND P6, PT, R137, 0x7fffff10, PT ;  /* 0x7fffff108900780c */ /* 0x000fe40003fc6070 */
[C---:B------:R-:W-:Y:S02]  /*74f0*/  IADD3 R136, R3.reuse, -0x7d, RZ ;  /* 0xffffff8303887810 */ /* 0x040fe40007ffe0ff */
[----:B------:R-:W-:Y:S01]  /*7500*/  IADD3 R137, R3, -0x79, RZ ;  /* 0xffffff8703897810 */ /* 0x000fe20007ffe0ff */
[----:B------:R1:W-:Y:S01]  /*7510*/  LDGSTS.E [R2+0xd000], [R200.64], !P0 ;  /* 0x0d000000c8027fae */ /* 0x0003e2000c121848 */
[----:B------:R-:W-:Y:S02]  /*7520*/  ISETP.GE.U32.AND P3, PT, R136, 0x7fffff04, PT ;  /* 0x7fffff048800780c */ /* 0x000fe40003f66070 */
[----:B------:R-:W-:Y:S01]  /*7530*/  ISETP.GE.U32.AND P4, PT, R137, 0x7fffff08, PT ;  /* 0x7fffff088900780c */ /* 0x000fe20003f86070 */
[----:B------:R1:W-:Y:S01]  /*7540*/  LDGSTS.E [R2+0xd800], [R208.64], !P1 ;  /* 0x0d800000d0027fae */ /* 0x0003e2000c921848 */
[----:B------:R-:W-:-:S02]  /*7550*/  IADD3 R136, R3, -0x6, RZ ;  /* 0xfffffffa03887810 */ /* 0x000fc40007ffe0ff */
[----:B------:R-:W-:Y:S01]  /*7560*/  IADD3 R137, R3, -0x2, RZ ;  /* 0xfffffffe03897810 */ /* 0x000fe20007ffe0ff */
[----:B------:R1:W-:Y:S01]  /*7570*/  LDGSTS.E [R2+0xe000], [R216.64], !P6 ;  /* 0x0e000000d8027fae */ /* 0x0003e2000f121848 */
[----:B------:R-:W-:Y:S02]  /*7580*/  ISETP.GE.U32.AND P0, PT, R136, 0x7fffff7b, PT ;  /* 0x7fffff7b8800780c */ /* 0x000fe40003f06070 */
[----:B------:R-:W-:Y:S01]  /*7590*/  ISETP.GE.U32.AND P2, PT, R137, 0x7fffff7f, PT ;  /* 0x7fffff7f8900780c */ /* 0x000fe20003f46070 */
[----:B------:R-:W-:Y:S01]  /*75a0*/  STL.64 [R1+0x6e8], R144 ;  /* 0x0006e89001007387 */ /* 0x000fe20000100a00 */
[C---:B------:R-:W-:Y:S02]  /*75b0*/  IADD3 R136, R3.reuse, -0xe, RZ ;  /* 0xfffffff203887810 */ /* 0x040fe40007ffe0ff */
[----:B------:R-:W-:Y:S01]  /*75c0*/  IADD3 R137, R3, -0xa, RZ ;  /* 0xfffffff603897810 */ /* 0x000fe20007ffe0ff */
[----:B------:R-:W-:Y:S01]  /*75d0*/  STL.64 [R1+0x6d0], R152 ;  /* 0x0006d09801007387 */ /* 0x000fe20000100a00 */
[----:B------:R-:W-:-:S02]  /*75e0*/  ISETP.GE.U32.AND P6, PT, R136, 0x7fffff73, PT ;  /* 0x7fffff738800780c */ /* 0x000fc40003fc6070 */
[----:B------:R-:W-:Y:S01]  /*75f0*/  ISETP.GE.U32.AND P1, PT, R137, 0x7fffff77, PT ;  /* 0x7fffff778900780c */ /* 0x000fe20003f26070 */
[----:B------:R-:W-:Y:S01]  /*7600*/  STL.64 [R1+0x6d8], R160 ;  /* 0x0006d8a001007387 */ /* 0x000fe20000100a00 */
[C---:B------:R-:W-:Y:S02]  /*7610*/  IADD3 R136, R3.reuse, -0x16, RZ ;  /* 0xffffffea03887810 */ /* 0x040fe40007ffe0ff */
[----:B------:R-:W-:Y:S01]  /*7620*/  IADD3 R137, R3, -0x12, RZ ;  /* 0xffffffee03897810 */ /* 0x000fe20007ffe0ff */
[----:B------:R1:W-:Y:S04]  /*7630*/  STL.64 [R1+0x6f0], R168 ;  /* 0x0006f0a801007387 */ /* 0x0003e80000100a00 */
[----:B------:R2:W-:Y:S01]  /*7640*/  LDGSTS.E [R2+0xe800], [R224.64], !P5 ;  /* 0x0e800000e0027fae */ /* 0x0005e2000e921848 */
[----:B------:R-:W-:-:S03]  /*7650*/  ISETP.GE.U32.AND P5, PT, R137, 0x7fffff6f, PT ;  /* 0x7fffff6f8900780c */ /* 0x000fc60003fa6070 */
[----:B------:R2:W-:Y:S01]  /*7660*/  LDGSTS.E [R2+0xf000], [R232.64], !P4 ;  /* 0x0f000000e8027fae */ /* 0x0005e2000e121848 */
[----:B------:R-:W-:Y:S02]  /*7670*/  ISETP.GE.U32.AND P4, PT, R136, 0x7fffff6b, PT ;  /* 0x7fffff6b8800780c */ /* 0x000fe40003f86070 */
[----:B-1----:R-:W-:Y:S01]  /*7680*/  LOP3.LUT R168, R2, 0x20, RZ, 0x3c, !PT ;  /* 0x0000002002a87812 */ /* 0x002fe200078e3cff */
[----:B------:R1:W-:Y:S01]  /*7690*/  LDGSTS.E [R2+0xf800], [R240.64], !P3 ;  /* 0x0f800000f0027fae */ /* 0x0003e2000d921848 */
[C---:B------:R-:W-:Y:S02]  /*76a0*/  IADD3 R136, R3.reuse, -0x1e, RZ ;  /* 0xffffffe203887810 */ /* 0x040fe40007ffe0ff */
[----:B------:R-:W-:-:S04]  /*76b0*/  IADD3 R137, R3, -0x1a, RZ ;  /* 0xffffffe603897810 */ /* 0x000fc80007ffe0ff */
[----:B------:R-:W-:Y:S02]  /*76c0*/  ISETP.GE.U32.AND P3, PT, R137, 0x7fffff67, PT ;  /* 0x7fffff678900780c */ /* 0x000fe40003f66070 */
[C---:B------:R-:W-:Y:S01]  /*76d0*/  IADD3 R137, R3.reuse, -0x22, RZ ;  /* 0xffffffde03897810 */ /* 0x040fe20007ffe0ff */
[----:B--2---:R2:W-:Y:S01]  /*76e0*/  LDGSTS.E [R168+0x200], [R104.64], !P2 ;  /* 0x0020000068a87fae */ /* 0x0045e2000d121848 */
[----:B------:R-:W-:Y:S02]  /*76f0*/  ISETP.GE.U32.AND P2, PT, R136, 0x7fffff63, PT ;  /* 0x7fffff638800780c */ /* 0x000fe40003f46070 */
[----:B------:R-:W-:Y:S01]  /*7700*/  IADD3 R136, R3, -0x26, RZ ;  /* 0xffffffda03887810 */ /* 0x000fe20007ffe0ff */
[----:B------:R1:W-:Y:S01]  /*7710*/  LDGSTS.E [R168+0xa00], [R102.64], !P0 ;  /* 0x00a0000066a87fae */ /* 0x0003e2000c121848 */
[----:B------:R-:W-:-:S03]  /*7720*/  ISETP.GE.U32.AND P0, PT, R137, 0x7fffff5f, PT ;  /* 0x7fffff5f8900780c */ /* 0x000fc60003f06070 */
[----:B------:R1:W-:Y:S01]  /*7730*/  LDGSTS.E [R168+0x1200], [R100.64], !P1 ;  /* 0x0120000064a87fae */ /* 0x0003e2000c921848 */
[----:B------:R-:W-:Y:S02]  /*7740*/  ISETP.GE.U32.AND P1, PT, R136, 0x7fffff5b, PT ;  /* 0x7fffff5b8800780c */ /* 0x000fe40003f26070 */
[C---:B------:R-:W-:Y:S01]  /*7750*/  IADD3 R136, R3.reuse, -0x2e, RZ ;  /* 0xffffffd203887810 */ /* 0x040fe20007ffe0ff */
[----:B------:R1:W-:Y:S01]  /*7760*/  LDGSTS.E [R168+0x1a00], [R98.64], !P6 ;  /* 0x01a0000062a87fae */ /* 0x0003e2000f121848 */
[----:B------:R-:W-:-:S03]  /*7770*/  IADD3 R137, R3, -0x2a, RZ ;  /* 0xffffffd603897810 */ /* 0x000fc60007ffe0ff */
[----:B------:R1:W-:Y:S01]  /*7780*/  LDGSTS.E [R168+0x2200], [R96.64], !P5 ;  /* 0x0220000060a87fae */ /* 0x0003e2000e921848 */
[----:B------:R-:W-:Y:S02]  /*7790*/  ISETP.GE.U32.AND P5, PT, R136, 0x7fffff53, PT ;  /* 0x7fffff538800780c */ /* 0x000fe40003fa6070 */
[----:B------:R-:W-:Y:S01]  /*77a0*/  ISETP.GE.U32.AND P6, PT, R137, 0x7fffff57, PT ;  /* 0x7fffff578900780c */ /* 0x000fe20003fc6070 */
[----:B------:R1:W-:Y:S01]  /*77b0*/  LDGSTS.E [R168+0x2a00], [R94.64], !P4 ;  /* 0x02a000005ea87fae */ /* 0x0003e2000e121848 */
        /* <DEDUP_REMOVED lines=11> */
[----:B------:R1:W-:Y:S01]  /*7870*/  LDGSTS.E [R168+0x4a00], [R86.64], !P1 ;  /* 0x04a0000056a87fae */ /* 0x0003e2000c921848 */
[C---:B------:R-:W-:Y:S02]  /*7880*/  IADD3 R136, R3.reuse, -0x46, RZ ;  /* 0xffffffba03887810 */ /* 0x040fe40007ffe0ff */
[----:B------:R-:W-:Y:S01]  /*7890*/  IADD3 R137, R3, -0x42, RZ ;  /* 0xffffffbe03897810 */ /* 0x000fe20007ffe0ff */
[----:B------:R1:W-:Y:S01]  /*78a0*/  LDGSTS.E [R168+0x5200], [R84.64], !P6 ;  /* 0x0520000054a87fae */ /* 0x0003e2000f121848 */
[----:B------:R-:W-:-:S02]  /*78b0*/  ISETP.GE.U32.AND P6, PT, R136, 0x7fffff3b, PT ;  /* 0x7fffff3b8800780c */ /* 0x000fc40003fc6070 */
        /* <DEDUP_REMOVED lines=59> */
[----:B------:R-:W-:Y:S02]  /*7c70*/  LOP3.LUT R160, R2, 0x40, RZ, 0x3c, !PT ;  /* 0x0000004002a07812 */ /* 0x000fe400078e3cff */
[----:B------:R-:W-:Y:S01]  /*7c80*/  ISETP.GE.U32.AND P1, PT, R136, 0x7fffff6a, PT ;  /* 0x7fffff6a8800780c */ /* 0x000fe20003f26070 */
[----:B------:R1:W-:Y:S01]  /*7c90*/  LDGSTS.E [R168+0xfa00], [R242.64], !P6 ;  /* 0x0fa00000f2a87fae */ /* 0x0003e2000f121848 */
[----:B------:R-:W-:-:S02]  /*7ca0*/  ISETP.GE.U32.AND P0, PT, R137, 0x7fffff6e, PT ;  /* 0x7fffff6e8900780c */ /* 0x000fc40003f06070 */
[C---:B------:R-:W-:Y:S01]  /*7cb0*/  IADD3 R136, R3.reuse, -0x1f, RZ ;  /* 0xffffffe103887810 */ /* 0x040fe20007ffe0ff */
[----:B---3--:R3:W-:Y:S01]  /*7cc0*/  LDGSTS.E [R160+0x400], [R70.64], !P5 ;  /* 0x0040000046a07fae */ /* 0x0087e2000e921848 */
        /* <DEDUP_REMOVED lines=10> */
[C---:B------:R-:W-:Y:S01]  /*7d70*/  IADD3 R136, R3.reuse, -0x2f, RZ ;  /* 0xffffffd103887810 */ /* 0x040fe20007ffe0ff */
[----:B------:R1:W-:Y:S01]  /*7d80*/  LDGSTS.E [R160+0x2400], [R62.64], !P0 ;  /* 0x024000003ea07fae */ /* 0x0003e2000c121848 */
[----:B------:R-:W-:Y:S02]  /*7d90*/  IADD3 R137, R3, -0x2b, RZ ;  /* 0xffffffd503897810 */ /* 0x000fe40007ffe0ff */
[----:B------:R-:W-:Y:S01]  /*7da0*/  ISETP.GE.U32.AND P0, PT, R136, 0x7fffff52, PT ;  /* 0x7fffff528800780c */ /* 0x000fe20003f06070 */
[----:B------:R1:W-:Y:S01]  /*7db0*/  LDGSTS.E [R160+0x2c00], [R60.64], !P1 ;  /* 0x02c000003ca07fae */ /* 0x0003e2000c921848 */
[----:B------:R-:W-:-:S02]  /*7dc0*/  ISETP.GE.U32.AND P2, PT, R137, 0x7fffff56, PT ;  /* 0x7fffff568900780c */ /* 0x000fc40003f46070 */
[C---:B------:R-:W-:Y:S01]  /*7dd0*/  IADD3 R136, R3.reuse, -0x37, RZ ;  /* 0xffffffc903887810 */ /* 0x040fe20007ffe0ff */
        /* <DEDUP_REMOVED lines=60> */
[----:B------:R-:W-:Y:S01]  /*81a0*/  STL.64 [R1+0x6f8], R176 ;  /* 0x0006f8b001007387 */ /* 0x000fe20000100a00 */
[----:B------:R-:W-:-:S03]  /*81b0*/  IADD3 R137, R3, -0x4, RZ ;  /* 0xfffffffc03897810 */ /* 0x000fc60007ffe0ff */
[----:B------:R1:W-:Y:S01]  /*81c0*/  LDGSTS.E [R160+0xd400], [R204.64], !P1 ;  /* 0x0d400000cca07fae */ /* 0x0003e2000c921848 */
[----:B------:R-:W-:Y:S02]  /*81d0*/  ISETP.GE.U32.AND P1, PT, R136, 0x7fffff79, PT ;  /* 0x7fffff798800780c */ /* 0x000fe40003f26070 */
[----:B------:R-:W-:Y:S01]  /*81e0*/  IADD3 R136, R3, -0x10, RZ ;  /* 0xfffffff003887810 */ /* 0x000fe20007ffe0ff */
[----:B------:R-:W-:Y:S01]  /*81f0*/  STL.64 [R1+0x700], R184 ;  /* 0x000700b801007387 */ /* 0x000fe20000100a00 */
[----:B------:R-:W-:-:S03]  /*8200*/  ISETP.GE.U32.AND P0, PT, R137, 0x7fffff7d, PT ;  /* 0x7fffff7d8900780c */ /* 0x000fc60003f06070 */
[----:B------:R1:W-:Y:S01]  /*8210*/  STL.64 [R1+0x708], R192 ;  /* 0x000708c001007387 */ /* 0x0003e20000100a00 */
[----:B------:R-:W-:-:S03]  /*8220*/  IADD3 R137, R3, -0xc, RZ ;  /* 0xfffffff403897810 */ /* 0x000fc60007ffe0ff */
[----:B------:R1:W-:Y:S04]  /*8230*/  STL.64 [R1+0x710], R200 ;  /* 0x000710c801007387 */ /* 0x0003e80000100a00 */
[----:B------:R-:W-:Y:S04]  /*8240*/  STL.64 [R1+0x718], R208 ;  /* 0x000718d001007387 */ /* 0x000fe80000100a00 */
[----:B------:R1:W-:Y:S04]  /*8250*/  LDGSTS.E [R160+0xdc00], [R212.64], !P6 ;  /* 0x0dc00000d4a07fae */ /* 0x0003e8000f121848 */
[----:B--2---:R-:W2:Y:S04]  /*8260*/  LDL.LU.64 R104, [R1+0x8b0] ;  /* 0x0008b00001687983 */ /* 0x004ea80000300a00 */
[----:B------:R2:W-:Y:S01]  /*8270*/  LDGSTS.E [R160+0xe400], [R220.64], !P5 ;  /* 0x0e400000dca07fae */ /* 0x0005e2000e921848 */
[----:B------:R-:W-:-:S02]  /*8280*/  ISETP.GE.U32.AND P5, PT, R136, 0x7fffff71, PT ;  /* 0x7fffff718800780c */ /* 0x000fc40003fa6070 */
[----:B------:R-:W-:Y:S01]  /*8290*/  IADD3 R136, R3, -0x18, RZ ;  /* 0xffffffe803887810 */ /* 0x000fe20007ffe0ff */
[----:B-1----:R-:W2:Y:S01]  /*82a0*/  LDL.LU.64 R102, [R1+0x8a8] ;  /* 0x0008a80001667983 */ /* 0x002ea20000300a00 */
[----:B------:R-:W-:-:S03]  /*82b0*/  ISETP.GE.U32.AND P6, PT, R137, 0x7fffff75, PT ;  /* 0x7fffff758900780c */ /* 0x000fc60003fc6070 */
[----:B------:R-:W2:Y:S01]  /*82c0*/  LDL.LU.64 R100, [R1+0x8a0] ;  /* 0x0008a00001647983 */ /* 0x000ea20000300a00 */
[----:B------:R-:W-:-:S03]  /*82d0*/  IADD3 R137, R3, -0x14, RZ ;  /* 0xffffffec03897810 */ /* 0x000fc60007ffe0ff */
[----:B------:R-:W2:Y:S04]  /*82e0*/  LDL.LU.64 R98, [R1+0x898] ;  /* 0x0008980001627983 */ /* 0x000ea80000300a00 */
[----:B------:R-:W2:Y:S04]  /*82f0*/  LDL.LU.64 R96, [R1+0x890] ;  /* 0x0008900001607983 */ /* 0x000ea80000300a00 */
[----:B------:R1:W-:Y:S04]  /*8300*/  LDGSTS.E [R160+0xec00], [R228.64], !P4 ;  /* 0x0ec00000e4a07fae */ /* 0x0003e8000e121848 */
[----:B------:R-:W2:Y:S04]  /*8310*/  LDL.LU.64 R94, [R1+0x888] ;  /* 0x00088800015e7983 */ /* 0x000ea80000300a00 */
[----:B------:R1:W-:Y:S01]  /*8320*/  LDGSTS.E [R160+0xf400], [R236.64], !P3 ;  /* 0x0f400000eca07fae */ /* 0x0003e2000d921848 */
[----:B------:R-:W-:-:S02]  /*8330*/  ISETP.GE.U32.AND P3, PT, R136, 0x7fffff69, PT ;  /* 0x7fffff698800780c */ /* 0x000fc40003f66070 */
[----:B------:R-:W-:Y:S01]  /*8340*/  IADD3 R136, R3, -0x1c, RZ ;  /* 0xffffffe403887810 */ /* 0x000fe20007ffe0ff */
[----:B------:R-:W2:Y:S01]  /*8350*/  LDL.LU.64 R92, [R1+0x880] ;  /* 0x00088000015c7983 */ /* 0x000ea20000300a00 */
[----:B------:R-:W-:-:S03]  /*8360*/  LOP3.LUT R145, R2, 0x60, RZ, 0x3c, !PT ;  /* 0x0000006002917812 */ /* 0x000fc600078e3cff */
[----:B------:R-:W2:Y:S01]  /*8370*/  LDL.LU.64 R90, [R1+0x878] ;  /* 0x00087800015a7983 */ /* 0x000ea20000300a00 */
[----:B------:R-:W-:-:S03]  /*8380*/  ISETP.GE.U32.AND P4, PT, R137, 0x7fffff6d, PT ;  /* 0x7fffff6d8900780c */ /* 0x000fc60003f86070 */
[----:B------:R-:W2:Y:S01]  /*8390*/  LDL.LU.64 R88, [R1+0x870] ;  /* 0x0008700001587983 */ /* 0x000ea20000300a00 */
[----:B------:R-:W-:-:S03]  /*83a0*/  IADD3 R137, R3, -0x20, RZ ;  /* 0xffffffe003897810 */ /* 0x000fc60007ffe0ff */
[----:B------:R-:W2:Y:S04]  /*83b0*/  LDL.LU.64 R86, [R1+0x868] ;  /* 0x0008680001567983 */ /* 0x000ea80000300a00 */
[----:B------:R-:W2:Y:S04]  /*83c0*/  LDL.LU.64 R84, [R1+0x860] ;  /* 0x0008600001547983 */ /* 0x000ea80000300a00 */
[----:B------:R1:W-:Y:S01]  /*83d0*/  LDGSTS.E [R160+0xfc00], [R244.64], !P2 ;  /* 0x0fc00000f4a07fae */ /* 0x0003e2000d121848 */
[----:B------:R-:W-:Y:S02]  /*83e0*/  ISETP.GE.U32.AND P2, PT, R136, 0x7fffff65, PT ;  /* 0x7fffff658800780c */ /* 0x000fe40003f46070 */
[----:B------:R-:W-:Y:S01]  /*83f0*/  IADD3 R136, R3, -0x24, RZ ;  /* 0xffffffdc03887810 */ /* 0x000fe20007ffe0ff */
[----:B------:R-:W2:Y:S04]  /*8400*/  LDL.LU.64 R82, [R1+0x858] ;  /* 0x0008580001527983 */ /* 0x000ea80000300a00 */
[----:B------:R-:W2:Y:S04]  /*8410*/  LDL.LU.64 R80, [R1+0x850] ;  /* 0x0008500001507983 */ /* 0x000ea80000300a00 */
[----:B------:R-:W2:Y:S04]  /*8420*/  LDL.LU.64 R78, [R1+0x848] ;  /* 0x00084800014e7983 */ /* 0x000ea80000300a00 */
[----:B------:R-:W2:Y:S04]  /*8430*/  LDL.LU.64 R76, [R1+0x840] ;  /* 0x00084000014c7983 */ /* 0x000ea80000300a00 */
[----:B------:R1:W-:Y:S01]  /*8440*/  LDGSTS.E [R145+0x600], [R36.64], !P0 ;  /* 0x0060000024917fae */ /* 0x0003e2000c121848 */
[----:B------:R-:W-:-:S02]  /*8450*/  ISETP.GE.U32.AND P0, PT, R137, 0x7fffff61, PT ;  /* 0x7fffff618900780c */ /* 0x000fc40003f06070 */
[C---:B------:R-:W-:Y:S01]  /*8460*/  IADD3 R137, R3.reuse, -0x28, RZ ;  /* 0xffffffd803897810 */ /* 0x040fe20007ffe0ff */
[----:B------:R-:W2:Y:S04]  /*8470*/  LDL.LU.64 R74, [R1+0x838] ;  /* 0x00083800014a7983 */ /* 0x000ea80000300a00 */
[----:B------:R1:W-:Y:S01]  /*8480*/  LDGSTS.E [R145+0xe00], [R34.64], !P1 ;  /* 0x00e0000022917fae */ /* 0x0003e2000c921848 */
[----:B------:R-:W-:Y:S02]  /*8490*/  ISETP.GE.U32.AND P1, PT, R136, 0x7fffff5d, PT ;  /* 0x7fffff5d8800780c */ /* 0x000fe40003f26070 */
[----:B------:R-:W-:Y:S01]  /*84a0*/  IADD3 R136, R3, -0x2c, RZ ;  /* 0xffffffd403887810 */ /* 0x000fe20007ffe0ff */
[----:B------:R-:W2:Y:S04]  /*84b0*/  LDL.LU.64 R72, [R1+0x830] ;  /* 0x0008300001487983 */ /* 0x000ea80000300a00 */
[----:B---3--:R-:W3:Y:S04]  /*84c0*/  LDL.LU.64 R70, [R1+0x828] ;  /* 0x0008280001467983 */ /* 0x008ee80000300a00 */
        /* <DEDUP_REMOVED lines=34> */
[----:B-1----:R-:W2:Y:S04]  /*86f0*/  LDL.LU.64 R36, [R1+0x7a0] ;  /* 0x0007a00001247983 */ /* 0x002ea80000300a00 */
[----:B------:R1:W-:Y:S01]  /*8700*/  LDGSTS.E [R145+0x4600], [R20.64], !P1 ;  /* 0x0460000014917fae */ /* 0x0003e2000c921848 */
[----:B------:R-:W-:-:S03]  /*8710*/  ISETP.GE.U32.AND P1, PT, R137, 0x7fffff41, PT ;  /* 0x7fffff418900780c */ /* 0x000fc60003f26070 */
[----:B------:R-:W2:Y:S04]  /*8720*/  LDL.LU.64 R34, [R1+0x798] ;  /* 0x0007980001227983 */ /* 0x000ea80000300a00 */
[----:B------:R1:W-:Y:S01]  /*8730*/  LDGSTS.E [R145+0x4e00], [R18.64], !P6 ;  /* 0x04e0000012917fae */ /* 0x0003e2000f121848 */
[----:B------:R-:W-:-:S03]  /*8740*/  ISETP.GE.U32.AND P6, PT, R136, 0x7fffff3d, PT ;  /* 0x7fffff3d8800780c */ /* 0x000fc60003fc6070 */
[----:B------:R-:W2:Y:S04]  /*8750*/  LDL.LU.64 R32, [R1+0x790] ;  /* 0x0007900001207983 */ /* 0x000ea80000300a00 */
[----:B------:R-:W2:Y:S04]  /*8760*/  LDL.LU.64 R30, [R1+0x788] ;  /* 0x00078800011e7983 */ /* 0x000ea80000300a00 */
[----:B------:R-:W2:Y:S04]  /*8770*/  LDL.LU.64 R28, [R1+0x780] ;  /* 0x00078000011c7983 */ /* 0x000ea80000300a00 */
[----:B------:R-:W2:Y:S04]  /*8780*/  LDL.LU.64 R26, [R1+0x778] ;  /* 0x00077800011a7983 */ /* 0x000ea80000300a00 */
[----:B------:R-:W2:Y:S04]  /*8790*/  LDL.LU.64 R24, [R1+0x770] ;  /* 0x0007700001187983 */ /* 0x000ea80000300a00 */
[----:B------:R-:W2:Y:S04]  /*87a0*/  LDL.LU.64 R22, [R1+0x768] ;  /* 0x0007680001167983 */ /* 0x000ea80000300a00 */
[----:B-1----:R-:W2:Y:S04]  /*87b0*/  LDL.LU.64 R20, [R1+0x760] ;  /* 0x0007600001147983 */ /* 0x002ea80000300a00 */
[----:B------:R-:W2:Y:S04]  /*87c0*/  LDL.LU.64 R18, [R1+0x758] ;  /* 0x0007580001127983 */ /* 0x000ea80000300a00 */
[----:B------:R1:W-:Y:S04]  /*87d0*/  LDGSTS.E [R145+0x5600], [R16.64], !P5 ;  /* 0x0560000010917fae */ /* 0x0003e8000e921848 */
[----:B------:R4:W-:Y:S04]  /*87e0*/  LDGSTS.E [R145+0x5e00], [R14.64], !P4 ;  /* 0x05e000000e917fae */ /* 0x0009e8000e121848 */
[----:B------:R4:W-:Y:S04]  /*87f0*/  LDGSTS.E [R145+0x6600], [R12.64], !P3 ;  /* 0x066000000c917fae */ /* 0x0009e8000d921848 */
[----:B-1----:R-:W2:Y:S04]  /*8800*/  LDL.LU.64 R16, [R1+0x750] ;  /* 0x0007500001107983 */ /* 0x002ea80000300a00 */
[----:B----4-:R-:W4:Y:S04]  /*8810*/  LDL.LU.64 R14, [R1+0x748] ;  /* 0x00074800010e7983 */ /* 0x010f280000300a00 */
[----:B------:R-:W2:Y:S04]  /*8820*/  LDL.LU.64 R12, [R1+0x740] ;  /* 0x00074000010c7983 */ /* 0x000ea80000300a00 */
[----:B------:R1:W-:Y:S04]  /*8830*/  LDGSTS.E [R145+0x6e00], [R10.64], !P2 ;  /* 0x06e000000a917fae */ /* 0x0003e8000d121848 */
[----:B------:R1:W-:Y:S04]  /*8840*/  LDGSTS.E [R145+0x7600], [R8.64], !P0 ;  /* 0x0760000008917fae */ /* 0x0003e8000c121848 */
[----:B------:R1:W-:Y:S04]  /*8850*/  LDGSTS.E [R145+0x7e00], [R132.64], !P1 ;  /* 0x07e0000084917fae */ /* 0x0003e8000c921848 */
[----:B-1----:R-:W2:Y:S04]  /*8860*/  LDL.LU.64 R10, [R1+0x738] ;  /* 0x00073800010a7983 */ /* 0x002ea80000300a00 */
[----:B------:R-:W2:Y:S04]  /*8870*/  LDL.LU.64 R8, [R1+0x730] ;  /* 0x0007300001087983 */ /* 0x000ea80000300a00 */
[----:B------:R-:W2:Y:S04]  /*8880*/  LDL.LU.64 R132, [R1+0x728] ;  /* 0x0007280001847983 */ /* 0x000ea80000300a00 */
[----:B------:R1:W-:Y:S04]  /*8890*/  LDGSTS.E [R145+0x8600], [R6.64], !P6 ;  /* 0x0860000006917fae */ /* 0x0003e8000f121848 */
[----:B-1----:R-:W2:Y:S01]  /*88a0*/  LDL.LU.64 R6, [R1+0x720] ;  /* 0x0007200001067983 */ /* 0x002ea20000300a00 */
[----:B------:R-:W-:-:S02]  /*88b0*/  IADD3 R136, R3, -0x4c, RZ ;  /* 0xffffffb403887810 */ /* 0x000fc40007ffe0ff */
[----:B------:R-:W-:Y:S01]  /*88c0*/  IADD3 R137, R3, -0x48, RZ ;  /* 0xffffffb803897810 */ /* 0x000fe20007ffe0ff */
[----:B------:R-:W-:Y:S01]  /*88d0*/  IMAD.MOV.U32 R252, RZ, RZ, c[0x0][0x188] ;  /* 0x00006200fffc7624 */ /* 0x000fe200078e00ff */
[----:B------:R-:W-:Y:S01]  /*88e0*/  ISETP.GE.U32.AND P4, PT, R136, 0x7fffff35, PT ;  /* 0x7fffff358800780c */ /* 0x000fe20003f86070 */
[----:B------:R-:W3:Y:S01]  /*88f0*/  LDL.LU.64 R192, [R1+0x200] ;  /* 0x0002000001c07983 */ /* 0x000ee20000300a00 */
[----:B------:R-:W-:Y:S02]  /*8900*/  ISETP.GE.U32.AND P5, PT, R137, 0x7fffff39, PT ;  /* 0x7fffff398900780c */ /* 0x000fe40003fa6070 */
[C---:B------:R-:W-:Y:S02]  /*8910*/  IADD3 R136, R3.reuse, -0x54, RZ ;  /* 0xffffffac03887810 */ /* 0x040fe40007ffe0ff */
[----:B------:R-:W-:Y:S02]  /*8920*/  IADD3 R137, R3, -0x50, RZ ;  /* 0xffffffb003897810 */ /* 0x000fe40007ffe0ff */
[----:B------:R-:W-:-:S02]  /*8930*/  ISETP.GE.U32.AND P2, PT, R136, 0x7fffff2d, PT ;  /* 0x7fffff2d8800780c */ /* 0x000fc40003f46070 */
[----:B------:R-:W-:Y:S02]  /*8940*/  ISETP.GE.U32.AND P3, PT, R137, 0x7fffff31, PT ;  /* 0x7fffff318900780c */ /* 0x000fe40003f66070 */
[C---:B------:R-:W-:Y:S02]  /*8950*/  IADD3 R136, R3.reuse, -0x5c, RZ ;  /* 0xffffffa403887810 */ /* 0x040fe40007ffe0ff */
[----:B------:R-:W-:Y:S01]  /*8960*/  IADD3 R137, R3, -0x58, RZ ;  /* 0xffffffa803897810 */ /* 0x000fe20007ffe0ff */
[----:B------:R1:W-:Y:S01]  /*8970*/  LDGSTS.E [R145+0x8e00], [R134.64], !P5 ;  /* 0x08e0000086917fae */ /* 0x0003e2000e921848 */
[----:B------:R-:W-:Y:S02]  /*8980*/  ISETP.GE.U32.AND P1, PT, R136, 0x7fffff25, PT ;  /* 0x7fffff258800780c */ /* 0x000fe40003f26070 */
[----:B------:R-:W-:Y:S01]  /*8990*/  ISETP.GE.U32.AND P0, PT, R137, 0x7fffff29, PT ;  /* 0x7fffff298900780c */ /* 0x000fe20003f06070 */
[----:B------:R1:W-:Y:S01]  /*89a0*/  LDGSTS.E [R145+0x9600], [R142.64], !P4 ;  /* 0x096000008e917fae */ /* 0x0003e2000e121848 */
[----:B------:R-:W-:-:S03]  /*89b0*/  IADD3 R136, R3, -0x64, RZ ;  /* 0xffffff9c03887810 */ /* 0x000fc60007ffe0ff */
[----:B------:R1:W-:Y:S01]  /*89c0*/  LDGSTS.E [R145+0x9e00], [R150.64], !P3 ;  /* 0x09e0000096917fae */ /* 0x0003e2000d921848 */
[----:B------:R-:W-:Y:S02]  /*89d0*/  ISETP.GE.U32.AND P5, PT, R136, 0x7fffff1d, PT ;  /* 0x7fffff1d8800780c */ /* 0x000fe40003fa6070 */
[C---:B------:R-:W-:Y:S01]  /*89e0*/  IADD3 R136, R3.reuse, -0x6c, RZ ;  /* 0xffffff9403887810 */ /* 0x040fe20007ffe0ff */
[----:B------:R1:W-:Y:S03]  /*89f0*/  LDGSTS.E [R145+0xa600], [R158.64], !P2 ;  /* 0x0a6000009e917fae */ /* 0x0003e6000d121848 */
[----:B------:R-:W-:Y:S01]  /*8a00*/  ISETP.GE.U32.AND P3, PT, R136, 0x7fffff15, PT ;  /* 0x7fffff158800780c */ /* 0x000fe20003f66070 */
[----:B------:R1:W-:Y:S01]  /*8a10*/  LDGSTS.E [R145+0xae00], [R166.64], !P0 ;  /* 0x0ae00000a6917fae */ /* 0x0003e2000c121848 */
[----:B------:R-:W-:-:S03]  /*8a20*/  IADD3 R136, R3, -0x74, RZ ;  /* 0xffffff8c03887810 */ /* 0x000fc60007ffe0ff */
[----:B------:R1:W-:Y:S01]  /*8a30*/  LDGSTS.E [R145+0xb600], [R174.64], !P1 ;  /* 0x0b600000ae917fae */ /* 0x0003e2000c921848 */
[----:B------:R-:W-:Y:S02]  /*8a40*/  ISETP.GE.U32.AND P0, PT, R136, 0x7fffff0d, PT ;  /* 0x7fffff0d8800780c */ /* 0x000fe40003f06070 */
[----:B------:R-:W-:-:S04]  /*8a50*/  IADD3 R136, R3, -0x78, RZ ;  /* 0xffffff8803887810 */ /* 0x000fc80007ffe0ff */
[----:B------:R-:W-:Y:S02]  /*8a60*/  ISETP.GE.U32.AND P1, PT, R136, 0x7fffff09, PT ;  /* 0x7fffff098800780c */ /* 0x000fe40003f26070 */
[----:B------:R-:W1:Y:S01]  /*8a70*/  S2R R136, SR_TID.X ;  /* 0x0000000000887919 */ /* 0x000e620000002100 */
[----:B------:R-:W-:-:S04]  /*8a80*/  IADD3 R137, R3, -0x60, RZ ;  /* 0xffffffa003897810 */ /* 0x000fc80007ffe0ff */
[----:B------:R-:W-:Y:S02]  /*8a90*/  ISETP.GE.U32.AND P6, PT, R137, 0x7fffff21, PT ;  /* 0x7fffff218900780c */ /* 0x000fe40003fc6070 */
[----:B------:R-:W-:-:S04]  /*8aa0*/  IADD3 R137, R3, -0x68, RZ ;  /* 0xffffff9803897810 */ /* 0x000fc80007ffe0ff */
[----:B------:R-:W-:Y:S02]  /*8ab0*/  ISETP.GE.U32.AND P4, PT, R137, 0x7fffff19, PT ;  /* 0x7fffff198900780c */ /* 0x000fe40003f86070 */
[----:B------:R-:W-:-:S04]  /*8ac0*/  IADD3 R137, R3, -0x70, RZ ;  /* 0xffffff9003897810 */ /* 0x000fc80007ffe0ff */
[----:B------:R-:W-:Y:S01]  /*8ad0*/  ISETP.GE.U32.AND P2, PT, R137, 0x7fffff11, PT ;  /* 0x7fffff118900780c */ /* 0x000fe20003f46070 */
[----:B------:R2:W-:Y:S01]  /*8ae0*/  LDGSTS.E [R145+0xbe00], [R182.64], !P6 ;  /* 0x0be00000b6917fae */ /* 0x0005e2000f121848 */
[C---:B------:R-:W-:Y:S02]  /*8af0*/  IADD3 R137, R3.reuse, -0x7c, RZ ;  /* 0xffffff8403897810 */ /* 0x040fe40007ffe0ff */
[----:B------:R-:W-:Y:S01]  /*8b00*/  IADD3 R144, R3, -0x80, RZ ;  /* 0xffffff8003907810 */ /* 0x000fe20007ffe0ff */
[----:B------:R2:W-:Y:S01]  /*8b10*/  LDGSTS.E [R145+0xc600], [R190.64], !P5 ;  /* 0x0c600000be917fae */ /* 0x0005e2000e921848 */
[----:B------:R-:W-:Y:S02]  /*8b20*/  ISETP.GE.U32.AND P6, PT, R137, 0x7fffff05, PT ;  /* 0x7fffff058900780c */ /* 0x000fe40003fc6070 */
[----:B------:R-:W-:Y:S01]  /*8b30*/  IADD3 R137, R3, -0x81, RZ ;  /* 0xffffff7f03897810 */ /* 0x000fe20007ffe0ff */
[----:B------:R2:W-:Y:S01]  /*8b40*/  LDGSTS.E [R145+0xce00], [R198.64], !P4 ;  /* 0x0ce00000c6917fae */ /* 0x0005e2000e121848 */
[----:B-1----:R-:W-:-:S02]  /*8b50*/  LOP3.LUT R136, R136, 0x7f, RZ, 0xc0, !PT ;  /* 0x0000007f88887812 */ /* 0x002fc400078ec0ff */
[----:B------:R-:W-:Y:S01]  /*8b60*/  ISETP.GE.U32.AND P5, PT, R144, 0x7fffff01, PT ;  /* 0x7fffff019000780c */ /* 0x000fe20003fa6070 */
[----:B------:R1:W-:Y:S01]  /*8b70*/  LDGSTS.E [R145+0xd600], [R206.64], !P3 ;  /* 0x0d600000ce917fae */ /* 0x0003e2000d921848 */
[----:B------:R-:W-:Y:S02]  /*8b80*/  ISETP.GE.AND P4, PT, R136, R144, PT ;  /* 0x000000908800720c */ /* 0x000fe40003f86270 */
[----:B------:R-:W-:Y:S01]  /*8b90*/  ISETP.GE.U32.AND P3, PT, R137, 0x7fffff00, PT ;  /* 0x7fffff008900780c */ /* 0x000fe20003f66070 */
[----:B------:R-:W-:Y:S01]  /*8ba0*/  IMAD.MOV.U32 R137, RZ, RZ, 0x7f ;  /* 0x0000007fff897424 */ /* 0x000fe200078e00ff */
[----:B------:R-:W-:Y:S01]  /*8bb0*/  IADD3 R144, R3, -0x85, RZ ;  /* 0xffffff7b03907810 */ /* 0x000fe20007ffe0ff */
[----:B------:R1:W-:Y:S03]  /*8bc0*/  LDGSTS.E [R145+0xde00], [R214.64], !P2 ;  /* 0x0de00000d6917fae */ /* 0x0003e6000d121848 */
[----:B------:R-:W-:Y:S01]  /*8bd0*/  ISETP.GE.U32.AND P2, PT, R144, 0x7ffffefc, PT ;  /* 0x7ffffefc9000780c */ /* 0x000fe20003f46070 */
[----:B------:R1:W-:Y:S01]  /*8be0*/  LDGSTS.E [R145+0xe600], [R222.64], !P0 ;  /* 0x0e600000de917fae */ /* 0x0003e2000c121848 */
[----:B------:R-:W-:-:S03]  /*8bf0*/  IADD3 R144, R137, c[0x0][0x180], RZ ;  /* 0x0000600089907a10 */ /* 0x000fc60007ffe0ff */
[----:B------:R1:W-:Y:S01]  /*8c00*/  LDGSTS.E [R145+0xee00], [R230.64], !P1 ;  /* 0x0ee00000e6917fae */ /* 0x0003e2000c921848 */
[----:B------:R-:W-:Y:S02]  /*8c10*/  ISETP.GT.AND P0, PT, R144, 0x7f, PT ;  /* 0x0000007f9000780c */ /* 0x000fe40003f04270 */
[----:B------:R-:W-:Y:S01]  /*8c20*/  ISETP.GE.AND P1, PT, R136, c[0x0][0x180], PT ;  /* 0x0000600088007a0c */ /* 0x000fe20003f26270 */
[----:B------:R1:W-:Y:S01]  /*8c30*/  LDGSTS.E [R145+0xf600], [R238.64], !P6 ;  /* 0x0f600000ee917fae */ /* 0x0003e2000f121848 */
[----:B------:R-:W-:-:S03]  /*8c40*/  SEL R136, RZ, 0x4, !P0 ;  /* 0x00000004ff887807 */ /* 0x000fc60004000000 */
[----:B------:R1:W-:Y:S01]  /*8c50*/  LDGSTS.E [R145+0xfe00], [R246.64], !P5 ;  /* 0x0fe00000f6917fae */ /* 0x0003e2000e921848 */
[----:B------:R-:W-:-:S03]  /*8c60*/  SEL R136, R136, RZ, !P1 ;  /* 0x000000ff88887207 */ /* 0x000fc60004800000 */
[----:B------:R-:W0:Y:S01]  /*8c70*/  LDGDEPBAR ;  /* 0x00000000000079af */ /* 0x000e220000000000 */
[----:B------:R-:W-:Y:S02]  /*8c80*/  ISETP.NE.U32.AND P5, PT, R136, RZ, PT ;  /* 0x000000ff8800720c */ /* 0x000fe40003fa5070 */
[C---:B------:R-:W-:Y:S02]  /*8c90*/  LOP3.LUT R169, R2.reuse, 0x10, RZ, 0x3c, !PT ;  /* 0x0000001002a97812 */ /* 0x040fe400078e3cff */
[C---:B------:R-:W-:Y:S02]  /*8ca0*/  LOP3.LUT R161, R2.reuse, 0x30, RZ, 0x3c, !PT ;  /* 0x0000003002a17812 */ /* 0x040fe400078e3cff */
[----:B------:R-:W-:Y:S02]  /*8cb0*/  LOP3.LUT R153, R2, 0x50, RZ, 0x3c, !PT ;  /* 0x0000005002997812 */ /* 0x000fe400078e3cff */
[C---:B------:R-:W-:Y:S02]  /*8cc0*/  IADD3 R152, R3.reuse, -0x89, RZ ;  /* 0xffffff7703987810 */ /* 0x040fe40007ffe0ff */
[----:B------:R-:W-:-:S02]  /*8cd0*/  IADD3 R137, R3, -0x8d, RZ ;  /* 0xffffff7303897810 */ /* 0x000fc40007ffe0ff */
[----:B------:R-:W-:Y:S01]  /*8ce0*/  ISETP.GE.U32.AND P6, PT, R152, 0x7ffffef8, PT ;  /* 0x7ffffef89800780c */ /* 0x000fe20003fc6070 */
[----:B------:R-:W-:Y:S01]  /*8cf0*/  IMAD.SHL.U32 R152, R252, 0x80, RZ ;  /* 0x00000080fc987824 */ /* 0x000fe200078e00ff */
[----:B------:R-:W-:Y:S02]  /*8d00*/  SEL R252, RZ, 0x4, P4 ;  /* 0x00000004fffc7807 */ /* 0x000fe40002000000 */
[----:B------:R-:W-:Y:S02]  /*8d10*/  ISETP.GT.AND P4, PT, R144, 0xff, PT ;  /* 0x000000ff9000780c */ /* 0x000fe40003f84270 */
[----:B------:R-:W-:Y:S02]  /*8d20*/  LOP3.LUT R144, R2, 0x70, RZ, 0x3c, !PT ;  /* 0x0000007002907812 */ /* 0x000fe400078e3cff */
[----:B------:R-:W-:Y:S02]  /*8d30*/  ISETP.GE.U32.AND P0, PT, R137, 0x7ffffef4, PT ;  /* 0x7ffffef48900780c */ /* 0x000fe40003f06070 */
[----:B------:R-:W-:-:S02]  /*8d40*/  IADD3 R137, R3, -0x91, RZ ;  /* 0xffffff6f03897810 */ /* 0x000fc40007ffe0ff */
[----:B------:R-:W-:Y:S02]  /*8d50*/  IADD3 R136, R3, -0x99, RZ ;  /* 0xffffff6703887810 */ /* 0x000fe40007ffe0ff */
[----:B------:R-:W-:Y:S02]  /*8d60*/  ISETP.GE.U32.AND P1, PT, R137, 0x7ffffef0, PT ;  /* 0x7ffffef08900780c */ /* 0x000fe40003f26070 */
[----:B------:R-:W-:Y:S02]  /*8d70*/  IADD3 R137, R3, -0x95, RZ ;  /* 0xffffff6b03897810 */ /* 0x000fe40007ffe0ff */
[----:B------:R-:W-:Y:S02]  /*8d80*/  SEL R252, R252, RZ, P4 ;  /* 0x000000fffcfc7207 */ /* 0x000fe40002000000 */
[----:B------:R-:W-:Y:S01]  /*8d90*/  ISETP.GE.U32.AND P4, PT, R136, 0x7ffffee8, PT ;  /* 0x7ffffee88800780c */ /* 0x000fe20003f86070 */
[----:B--2---:R2:W-:Y:S04]  /*8da0*/  LDGSTS.E [R2+0x30000], [R6.64], P5 ;  /* 0x3000000006027fae */ /* 0x0045e8000a921848 */
[----:B------:R1:W-:Y:S04]  /*8db0*/  LDGSTS.E [R2+0x31000], [R20.64], P5 ;  /* 0x3100000014027fae */ /* 0x0003e8000a921848 */
        /* <DEDUP_REMOVED lines=10> */
[----:B---3--:R1:W-:Y:S04]  /*8e60*/  LDGSTS.E [R169+0x34200], [R70.64], P5 ;  /* 0x3420000046a97fae */ /* 0x0083e8000a921848 */
        /* <DEDUP_REMOVED lines=27> */
[----:B----4-:R4:W-:Y:S04]  /*9020*/  LDGSTS.E [R153+0x30a00], [R14.64], P5 ;  /* 0x30a000000e997fae */ /* 0x0109e8000a921848 */
        /* <DEDUP_REMOVED lines=14> */
[----:B---3--:R-:W3:Y:S04]  /*9110*/  LDL.LU.64 R160, [R1+0x1e0] ;  /* 0x0001e00001a07983 */ /* 0x008ee80000300a00 */
[----:B------:R1:W-:Y:S04]  /*9120*/  LDGSTS.E [R145+0x37c00], [R128.64], P5 ;  /* 0x37c0000080917fae */ /* 0x0003e8000a921848 */
[----:B------:R1:W-:Y:S04]  /*9130*/  LDGSTS.E [R144+0x30e00], [R18.64], P5 ;  /* 0x30e0000012907fae */ /* 0x0003e8000a921848 */
[----:B------:R1:W-:Y:S04]  /*9140*/  LDGSTS.E [R144+0x31e00], [R34.64], P5 ;  /* 0x31e0000022907fae */ /* 0x0003e8000a921848 */
[----:B------:R-:W2:Y:S04]  /*9150*/  LDL.LU.64 R184, [R1+0x1c0] ;  /* 0x0001c00001b87983 */ /* 0x000ea80000300a00 */
[----:B------:R1:W-:Y:S04]  /*9160*/  LDGSTS.E [R144+0x32e00], [R50.64], P5 ;  /* 0x32e0000032907fae */ /* 0x0003e8000a921848 */
[----:B------:R-:W2:Y:S04]  /*9170*/  LDL.LU.64 R176, [R1+0x1a0] ;  /* 0x0001a00001b07983 */ /* 0x000ea80000300a00 */
[----:B------:R1:W-:Y:S04]  /*9180*/  LDGSTS.E [R144+0x33e00], [R66.64], P5 ;  /* 0x33e0000042907fae */ /* 0x0003e8000a921848 */
[----:B------:R1:W-:Y:S04]  /*9190*/  LDGSTS.E [R144+0x34e00], [R82.64], P5 ;  /* 0x34e0000052907fae */ /* 0x0003e8000a921848 */
[----:B------:R1:W-:Y:S04]  /*91a0*/  LDGSTS.E [R144+0x35e00], [R98.64], P5 ;  /* 0x35e0000062907fae */ /* 0x0003e8000a921848 */
[----:B------:R4:W-:Y:S04]  /*91b0*/  LDGSTS.E [R144+0x36e00], [R114.64], P5 ;  /* 0x36e0000072907fae */ /* 0x0009e8000a921848 */
[----:B------:R4:W-:Y:S01]  /*91c0*/  LDGSTS.E [R144+0x37e00], [R130.64], P5 ;  /* 0x37e0000082907fae */ /* 0x0009e2000a921848 */
[----:B------:R-:W-:-:S03]  /*91d0*/  ISETP.GE.U32.AND P5, PT, R137, 0x7ffffeec, PT ;  /* 0x7ffffeec8900780c */ /* 0x000fc60003fa6070 */
[----:B-1----:R-:W2:Y:S04]  /*91e0*/  LDL.LU.64 R168, [R1+0x180] ;  /* 0x0001800001a87983 */ /* 0x002ea80000300a00 */
[----:B------:R-:W0:Y:S04]  /*91f0*/  LDGDEPBAR ;  /* 0x00000000000079af */ /* 0x000e280000000000 */
[----:B----4-:R-:W4:Y:S04]  /*9200*/  LDL.LU.64 R144, [R1+0x160] ;  /* 0x0001600001907983 */ /* 0x010f280000300a00 */
[----:B------:R-:W4:Y:S01]  /*9210*/  LDL.LU.64 R136, [R1+0x140] ;  /* 0x0001400001887983 */ /* 0x000f220000300a00 */
[----:B------:R-:W-:-:S03]  /*9220*/  IMAD.WIDE R200, R152, 0x4, R4 ;  /* 0x0000000498c87825 */ /* 0x000fc600078e0204 */
[----:B------:R-:W-:Y:S01]  /*9230*/  BAR.SYNC.DEFER_BLOCKING 0x0 ;  /* 0x0000000000007b1d */ /* 0x000fe20000010000 */
[----:B------:R-:W-:Y:S01]  /*9240*/  IMAD.WIDE R192, R152, 0x4, R192 ;  /* 0x0000000498c07825 */ /* 0x000fe200078e02c0 */
[----:B------:R-:W-:-:S04]  /*9250*/  IADD3 R153, R3, -0x9d, RZ ;  /* 0xffffff6303997810 */ /* 0x000fc80007ffe0ff */
[----:B------:R-:W-:Y:S04]  /*9260*/  STL.64 [R1+0x420], R200 ;  /* 0x000420c801007387 */ /* 0x000fe80000100a00 */
[----:B------:R3:W-:Y:S04]  /*9270*/  STL.64 [R1+0x418], R192 ;  /* 0x000418c001007387 */ /* 0x0007e80000100a00 */
[----:B------:R-:W-:Y:S01]  /*9280*/  @!PT LDS RZ, [RZ] ;  /* 0x00000000fffff984 */ /* 0x000fe20000000800 */
[----:B------:R-:W-:Y:S01]  /*9290*/  @!PT LDS RZ, [RZ] ;  /* 0x00000000fffff984 */ /* 0x000fe20000000800 */
[----:B------:R-:W-:Y:S01]  /*92a0*/  @!PT LDS RZ, [RZ] ;  /* 0x00000000fffff984 */ /* 0x000fe20000000800 */
[----:B------:R1:W-:Y:S04]  /*92b0*/  LDGSTS.E [R2+0x10000], [R200.64], !P3 ;  /* 0x10000000c8027fae */ /* 0x0003e8000d921848 */
[----:B------:R3:W-:Y:S01]  /*92c0*/  LDGSTS.E [R2+0x10800], [R192.64], !P2 ;  /* 0x10800000c0027fae */ /* 0x0007e2000d121848 */
[----:B------:R-:W-:Y:S01]  /*92d0*/  ISETP.GE.U32.AND P3, PT, R153, 0x7ffffee4, PT ;  /* 0x7ffffee49900780c */ /* 0x000fe20003f66070 */
[----:B---3--:R-:W-:-:S02]  /*92e0*/  IMAD.WIDE R192, R152, 0x4, R160 ;  /* 0x0000000498c07825 */ /* 0x008fc400078e02a0 */
[----:B------:R-:W3:Y:S04]  /*92f0*/  LDL.LU.64 R160, [R1+0x120] ;  /* 0x0001200001a07983 */ /* 0x000ee80000300a00 */
[----:B------:R2:W-:Y:S04]  /*9300*/  STL.64 [R1+0x410], R192 ;  /* 0x000410c001007387 */ /* 0x0005e80000100a00 */
[----:B------:R-:W3:Y:S04]  /*9310*/  LDL.LU.64 R208, [R1+0x100] ;  /* 0x0001000001d07983 */ /* 0x000ee80000300a00 */
[----:B-1----:R-:W3:Y:S01]  /*9320*/  LDL.LU.64 R200, [R1+0xe0] ;  /* 0x0000e00001c87983 */ /* 0x002ee20000300a00 */
[----:B--2---:R-:W-:-:S03]  /*9330*/  IMAD.WIDE R184, R152, 0x4, R184 ;  /* 0x0000000498b87825 */ /* 0x004fc600078e02b8 */
[----:B------:R1:W-:Y:S01]  /*9340*/  LDGSTS.E [R2+0x11000], [R192.64], !P6 ;  /* 0x11000000c0027fae */ /* 0x0003e2000f121848 */
[----:B------:R-:W-:-:S03]  /*9350*/  IMAD.WIDE R176, R152, 0x4, R176 ;  /* 0x0000000498b07825 */ /* 0x000fc600078e02b0 */
[----:B------:R2:W-:Y:S04]  /*9360*/  STL.64 [R1+0x408], R184 ;  /* 0x000408b801007387 */ /* 0x0005e80000100a00 */
[----:B------:R2:W-:Y:S04]  /*9370*/  STL.64 [R1+0x400], R176 ;  /* 0x000400b001007387 */ /* 0x0005e80000100a00 */
[----:B------:R2:W-:Y:S04]  /*9380*/  LDGSTS.E [R2+0x11800], [R184.64], !P0 ;  /* 0x11800000b8027fae */ /* 0x0005e8000c121848 */
[----:B-1----:R-:W3:Y:S04]  /*9390*/  LDL.LU.64 R192, [R1+0xc0] ;  /* 0x0000c00001c07983 */ /* 0x002ee80000300a00 */
[----:B------:R1:W-:Y:S04]  /*93a0*/  LDGSTS.E [R2+0x12000], [R176.64], !P1 ;  /* 0x12000000b0027fae */ /* 0x0003e8000c921848 */
[----:B--2---:R-:W2:Y:S01]  /*93b0*/  LDL.LU.64 R184, [R1+0xa0] ;  /* 0x0000a00001b87983 */ /* 0x004ea20000300a00 */
[----:B------:R-:W-:-:S03]  /*93c0*/  IMAD.WIDE R168, R152, 0x4, R168 ;  /* 0x0000000498a87825 */ /* 0x000fc600078e02a8 */
[----:B-1----:R-:W2:Y:S01]  /*93d0*/  LDL.LU.64 R176, [R1+0x80] ;  /* 0x0000800001b07983 */ /* 0x002ea20000300a00 */
[----:B----4-:R-:W-:-:S03]  /*93e0*/  IMAD.WIDE R144, R152, 0x4, R144 ;  /* 0x0000000498907825 */ /* 0x010fc600078e0290 */
[----:B------:R1:W-:Y:S01]  /*93f0*/  STL.64 [R1+0x3f8], R168 ;  /* 0x0003f8a801007387 */ /* 0x0003e20000100a00 */
[----:B------:R-:W-:-:S03]  /*9400*/  IMAD.WIDE R136, R152, 0x4, R136 ;  /* 0x0000000498887825 */ /* 0x000fc600078e0288 */
[----:B------:R4:W-:Y:S04]  /*9410*/  STL.64 [R1+0x3f0], R144 ;  /* 0x0003f09001007387 */ /* 0x0009e80000100a00 */
[----:B------:R1:W-:Y:S04]  /*9420*/  LDGSTS.E [R2+0x12800], [R168.64], !P5 ;  /* 0x12800000a8027fae */ /* 0x0003e8000e921848 */
[----:B------:R4:W-:Y:S04]  /*9430*/  STL.64 [R1+0x3e8], R136 ;  /* 0x0003e88801007387 */ /* 0x0009e80000100a00 */
[----:B------:R4:W-:Y:S04]  /*9440*/  LDGSTS.E [R2+0x13000], [R144.64], !P4 ;  /* 0x1300000090027fae */ /* 0x0009e8000e121848 */
[----:B-1----:R-:W2:Y:S04]  /*9450*/  LDL.LU.64 R168, [R1+0x60] ;  /* 0x0000600001a87983 */ /* 0x002ea80000300a00 */
[----:B------:R1:W-:Y:S04]  /*9460*/  LDGSTS.E [R2+0x13800], [R136.64], !P3 ;  /* 0x1380000088027fae */ /* 0x0003e8000d921848 */
[----:B----4-:R-:W2:Y:S04]  /*9470*/  LDL.LU.64 R144, [R1+0x40] ;  /* 0x0000400001907983 */ /* 0x010ea80000300a00 */
[----:B-1----:R-:W2:Y:S01]  /*9480*/  LDL.LU.64 R136, [R1+0x20] ;  /* 0x0000200001887983 */ /* 0x002ea20000300a00 */
[----:B------:R-:W-:-:S04]  /*9490*/  IADD3 R4, R3, -0xa1, RZ ;  /* 0xffffff5f03047810 */ /* 0x000fc80007ffe0ff */
[----:B------:R-:W-:Y:S02]  /*94a0*/  ISETP.GE.U32.AND P2, PT, R4, 0x7ffffee0, PT ;  /* 0x7ffffee00400780c */ /* 0x000fe40003f46070 */
[----:B------:R-:W-:-:S04]  /*94b0*/  IADD3 R4, R3, -0xa5, RZ ;  /* 0xffffff5b03047810 */ /* 0x000fc80007ffe0ff */
[----:B------:R-:W-:Y:S02]  /*94c0*/  ISETP.GE.U32.AND P6, PT, R4, 0x7ffffedc, PT ;  /* 0x7ffffedc0400780c */ /* 0x000fe40003fc6070 */
[C---:B------:R-:W-:Y:S02]  /*94d0*/  IADD3 R4, R3.reuse, -0xad, RZ ;  /* 0xffffff5303047810 */ /* 0x040fe40007ffe0ff */
[C---:B------:R-:W-:Y:S02]  /*94e0*/  IADD3 R5, R3.reuse, -0xa9, RZ ;  /* 0xffffff5703057810 */ /* 0x040fe40007ffe0ff */
[----:B------:R-:W-:Y:S02]  /*94f0*/  ISETP.GE.U32.AND P1, PT, R4, 0x7ffffed4, PT ;  /* 0x7ffffed40400780c */ /* 0x000fe40003f26070 */
[----:B------:R-:W-:Y:S02]  /*9500*/  IADD3 R4, R3, -0xb1, RZ ;  /* 0xffffff4f03047810 */ /* 0x000fe40007ffe0ff */
[----:B------:R-:W-:-:S02]  /*9510*/  ISETP.GE.U32.AND P0, PT, R5, 0x7ffffed8, PT ;  /* 0x7ffffed80500780c */ /* 0x000fc40003f06070 */
[----:B------:R-:W-:Y:S02]  /*9520*/  ISETP.GE.U32.AND P5, PT, R4, 0x7ffffed0, PT ;  /* 0x7ffffed00400780c */ /* 0x000fe40003fa6070 */
[C---:B------:R-:W-:Y:S02]  /*9530*/  IADD3 R5, R3.reuse, -0xb5, RZ ;  /* 0xffffff4b03057810 */ /* 0x040fe40007ffe0ff */
[----:B------:R-:W-:Y:S02]  /*9540*/  IADD3 R4, R3, -0xb9, RZ ;  /* 0xffffff4703047810 */ /* 0x000fe40007ffe0ff */
[----:B------:R-:W-:Y:S02]  /*9550*/  ISETP.GE.U32.AND P4, PT, R5, 0x7ffffecc, PT ;  /* 0x7ffffecc0500780c */ /* 0x000fe40003f86070 */
[----:B------:R-:W-:Y:S02]  /*9560*/  ISETP.GE.U32.AND P3, PT, R4, 0x7ffffec8, PT ;  /* 0x7ffffec80400780c */ /* 0x000fe40003f66070 */
[----:B------:R-:W-:-:S02]  /*9570*/  IADD3 R4, R3, -0xbd, RZ ;  /* 0xffffff4303047810 */ /* 0x000fc40007ffe0ff */
[----:B------:R-:W-:Y:S01]  /*9580*/  IADD3 R5, R3, -0xc1, RZ ;  /* 0xffffff3f03057810 */ /* 0x000fe20007ffe0ff */
[----:B---3--:R-:W-:-:S05]  /*9590*/  IMAD.WIDE R160, R152, 0x4, R160 ;  /* 0x0000000498a07825 */ /* 0x008fca00078e02a0 */
[----:B------:R1:W-:Y:S01]  /*95a0*/  STL.64 [R1+0x3e0], R160 ;  /* 0x0003e0a001007387 */ /* 0x0003e20000100a00 */
[----:B------:R-:W-:-:S03]  /*95b0*/  IMAD.WIDE R208, R152, 0x4, R208 ;  /* 0x0000000498d07825 */ /* 0x000fc600078e02d0 */
[----:B------:R1:W-:Y:S01]  /*95c0*/  LDGSTS.E [R2+0x14000], [R160.64], !P2 ;  /* 0x14000000a0027fae */ /* 0x0003e2000d121848 */
[----:B------:R-:W-:Y:S01]  /*95d0*/  IMAD.WIDE R200, R152, 0x4, R200 ;  /* 0x0000000498c87825 */ /* 0x000fe200078e02c8 */
[----:B------:R-:W-:Y:S02]  /*95e0*/  ISETP.GE.U32.AND P2, PT, R4, 0x7ffffec4, PT ;  /* 0x7ffffec40400780c */ /* 0x000fe40003f46070 */
[----:B------:R3:W-:Y:S01]  /*95f0*/  LDGSTS.E [R2+0x14800], [R208.64], !P6 ;  /* 0x14800000d0027fae */ /* 0x0007e2000f121848 */
[----:B------:R-:W-:-:S03]  /*9600*/  ISETP.GE.U32.AND P6, PT, R5, 0x7ffffec0, PT ;  /* 0x7ffffec00500780c */ /* 0x000fc60003fc6070 */
[----:B------:R3:W-:Y:S04]  /*9610*/  LDGSTS.E [R2+0x15000], [R200.64], !P0 ;  /* 0x15000000c8027fae */ /* 0x0007e8000c121848 */
[----:B-1----:R-:W4:Y:S04]  /*9620*/  LDL.LU.64 R160, [R1] ;  /* 0x0000000001a07983 */ /* 0x002f280000300a00 */
[----:B------:R3:W-:Y:S04]  /*9630*/  STL.64 [R1+0x3d8], R208 ;  /* 0x0003d8d001007387 */ /* 0x0007e80000100a00 */
[----:B------:R1:W-:Y:S01]  /*9640*/  STL.64 [R1+0x3d0], R200 ;  /* 0x0003d0c801007387 */ /* 0x0003e20000100a00 */
[----:B------:R-:W-:-:S03]  /*9650*/  IMAD.WIDE R192, R152, 0x4, R192 ;  /* 0x0000000498c07825 */ /* 0x000fc600078e02c0 */
[----:B---3--:R-:W3:Y:S04]  /*9660*/  LDL.LU.64 R208, [R1+0x718] ;  /* 0x0007180001d07983 */ /* 0x008ee80000300a00 */
[----:B-1----:R-:W3:Y:S01]  /*9670*/  LDL.LU.64 R200, [R1+0x710] ;  /* 0x0007100001c87983 */ /* 0x002ee20000300a00 */
[----:B--2---:R-:W-:-:S03]  /*9680*/  IMAD.WIDE R184, R152, 0x4, R184 ;  /* 0x0000000498b87825 */ /* 0x004fc600078e02b8 */
[----:B------:R1:W-:Y:S04]  /*9690*/  STL.64 [R1+0x3c8], R192 ;  /* 0x0003c8c001007387 */ /* 0x0003e80000100a00 */
[----:B------:R1:W-:Y:S01]  /*96a0*/  LDGSTS.E [R2+0x15800], [R192.64], !P1 ;  /* 0x15800000c0027fae */ /* 0x0003e2000c921848 */
[----:B------:R-:W-:-:S03]  /*96b0*/  IMAD.WIDE R176, R152, 0x4, R176 ;  /* 0x0000000498b07825 */ /* 0x000fc600078e02b0 */
[----:B------:R2:W-:Y:S04]  /*96c0*/  LDGSTS.E [R2+0x16000], [R184.64], !P5 ;  /* 0x16000000b8027fae */ /* 0x0005e8000e921848 */
[----:B------:R2:W-:Y:S04]  /*96d0*/  LDGSTS.E [R2+0x16800], [R176.64], !P4 ;  /* 0x16800000b0027fae */ /* 0x0005e8000e121848 */
[----:B-1----:R-:W3:Y:S04]  /*96e0*/  LDL.LU.64 R192, [R1+0x708] ;  /* 0x0007080001c07983 */ /* 0x002ee80000300a00 */
[----:B------:R2:W-:Y:S04]  /*96f0*/  STL.64 [R1+0x3b8], R184 ;  /* 0x0003b8b801007387 */ /* 0x0005e80000100a00 */
[----:B------:R1:W-:Y:S01]  /*9700*/  STL.64 [R1+0x3b0], R176 ;  /* 0x0003b0b001007387 */ /* 0x0003e20000100a00 */
[----:B------:R-:W-:-:S03]  /*9710*/  IMAD.WIDE R168, R152, 0x4, R168 ;  /* 0x0000000498a87825 */ /* 0x000fc600078e02a8 */
[----:B--2---:R-:W2:Y:S04]  /*9720*/  LDL.LU.64 R184, [R1+0x700] ;  /* 0x0007000001b87983 */ /* 0x004ea80000300a00 */
[----:B-1----:R-:W2:Y:S01]  /*9730*/  LDL.LU.64 R176, [R1+0x6f8] ;  /* 0x0006f80001b07983 */ /* 0x002ea20000300a00 */
[----:B------:R-:W-:-:S03]  /*9740*/  IMAD.WIDE R144, R152, 0x4, R144 ;  /* 0x0000000498907825 */ /* 0x000fc600078e0290 */
[----:B------:R1:W-:Y:S04]  /*9750*/  STL.64 [R1+0x3a8], R168 ;  /* 0x0003a8a801007387 */ /* 0x0003e80000100a00 */
[----:B------:R1:W-:Y:S01]  /*9760*/  LDGSTS.E [R2+0x17000], [R168.64], !P3 ;  /* 0x17000000a8027fae */ /* 0x0003e2000d921848 */
[----:B------:R-:W-:-:S03]  /*9770*/  IMAD.WIDE R136, R152, 0x4, R136 ;  /* 0x0000000498887825 */ /* 0x000fc600078e0288 */
[----:B------:R1:W-:Y:S04]  /*9780*/  LDGSTS.E [R2+0x17800], [R144.64], !P2 ;  /* 0x1780000090027fae */ /* 0x0003e8000d121848 */
[----:B------:R1:W-:Y:S04]  /*9790*/  LDGSTS.E [R2+0x18000], [R136.64], !P6 ;  /* 0x1800000088027fae */ /* 0x0003e8000f121848 */
[----:B-1----:R-:W2:Y:S04]  /*97a0*/  LDL.LU.64 R168, [R1+0x6f0] ;  /* 0x0006f00001a87983 */ /* 0x002ea80000300a00 */
[----:B------:R1:W-:Y:S04]  /*97b0*/  STL.64 [R1+0x3a0], R144 ;  /* 0x0003a09001007387 */ /* 0x0003e80000100a00 */
[----:B------:R1:W-:Y:S04]  /*97c0*/  STL.64 [R1+0x398], R136 ;  /* 0x0003988801007387 */ /* 0x0003e80000100a00 */
[----:B-1----:R-:W2:Y:S04]  /*97d0*/  LDL.LU.64 R144, [R1+0x6e8] ;  /* 0x0006e80001907983 */ /* 0x002ea80000300a00 */
[----:B------:R-:W2:Y:S01]  /*97e0*/  LDL.LU.64 R136, [R1+0x6e0] ;  /* 0x0006e00001887983 */ /* 0x000ea20000300a00 */
[----:B------:R-:W-:-:S04]  /*97f0*/  IADD3 R4, R3, -0xc5, RZ ;  /* 0xffffff3b03047810 */ /* 0x000fc80007ffe0ff */
[----:B------:R-:W-:Y:S02]  /*9800*/  ISETP.GE.U32.AND P0, PT, R4, 0x7ffffebc, PT ;  /* 0x7ffffebc0400780c */ /* 0x000fe40003f06070 */
[----:B------:R-:W-:-:S04]  /*9810*/  IADD3 R4, R3, -0xc9, RZ ;  /* 0xffffff3703047810 */ /* 0x000fc80007ffe0ff */
[----:B------:R-:W-:Y:S01]  /*9820*/  ISETP.GE.U32.AND P1, PT, R4, 0x7ffffeb8, PT ;  /* 0x7ffffeb80400780c */ /* 0x000fe20003f26070 */
[----:B----4-:R-:W-:-:S05]  /*9830*/  IMAD.WIDE R160, R152, 0x4, R160 ;  /* 0x0000000498a07825 */ /* 0x010fca00078e02a0 */
[----:B------:R1:W-:Y:S04]  /*9840*/  STL.64 [R1+0x390], R160 ;  /* 0x000390a001007387 */ /* 0x0003e80000100a00 */
[----:B------:R1:W-:Y:S01]  /*9850*/  LDGSTS.E [R2+0x18800], [R160.64], !P0 ;  /* 0x18800000a0027fae */ /* 0x0003e2000c121848 */
[----:B--2---:R-:W-:-:S04]  /*9860*/  IMAD.WIDE R152, R152, 0x4, R136 ;  /* 0x0000000498987825 */ /* 0x004fc800078e0288 */
[----:B------:R-:W-:Y:S01]  /*9870*/  IMAD.MOV.U32 R137, RZ, RZ, c[0x0][0x188] ;  /* 0x00006200ff897624 */ /* 0x000fe200078e00ff */
[----:B------:R2:W-:Y:S03]  /*9880*/  LDGSTS.E [R2+0x19000], [R152.64], !P1 ;  /* 0x1900000098027fae */ /* 0x0005e6000c921848 */
[----:B------:R-:W-:Y:S01]  /*9890*/  IMAD.SHL.U32 R137, R137, 0x80, RZ ;  /* 0x0000008089897824 */ /* 0x000fe200078e00ff */
[----:B------:R2:W-:Y:S03]  /*98a0*/  STL.64 [R1+0x388], R152 ;  /* 0x0003889801007387 */ /* 0x0005e60000100a00 */
[----:B------:R-:W-:Y:S01]  /*98b0*/  IMAD.WIDE R144, R137, 0x4, R144 ;  /* 0x0000000489907825 */ /* 0x000fe200078e0290 */
[----:B-1----:R-:W4:Y:S04]  /*98c0*/  LDL.LU.64 R160, [R1+0x6d8] ;  /* 0x0006d80001a07983 */ /* 0x002f280000300a00 */
[----:B------:R4:W-:Y:S04]  /*98d0*/  STL.64 [R1+0x380], R144 ;  /* 0x0003809001007387 */ /* 0x0009e80000100a00 */
[----:B--2---:R-:W2:Y:S01]  /*98e0*/  LDL.LU.64 R152, [R1+0x6d0] ;  /* 0x0006d00001987983 */ /* 0x004ea20000300a00 */
[----:B------:R-:W-:-:S02]  /*98f0*/  IADD3 R5, R3, -0xcd, RZ ;  /* 0xffffff3303057810 */ /* 0x000fc40007ffe0ff */
[----:B------:R-:W-:Y:S02]  /*9900*/  IADD3 R4, R3, -0xd1, RZ ;  /* 0xffffff2f03047810 */ /* 0x000fe40007ffe0ff */
[----:B------:R-:W-:Y:S02]  /*9910*/  ISETP.GE.U32.AND P5, PT, R5, 0x7ffffeb4, PT ;  /* 0x7ffffeb40500780c */ /* 0x000fe40003fa6070 */
[----:B------:R-:W-:Y:S02]  /*9920*/  ISETP.GE.U32.AND P4, PT, R4, 0x7ffffeb0, PT ;  /* 0x7ffffeb00400780c */ /* 0x000fe40003f86070 */
[C---:B------:R-:W-:Y:S02]  /*9930*/  IADD3 R4, R3.reuse, -0xd5, RZ ;  /* 0xffffff2b03047810 */ /* 0x040fe40007ffe0ff */
[----:B------:R-:W-:Y:S02]  /*9940*/  IADD3 R5, R3, -0xd9, RZ ;  /* 0xffffff2703057810 */ /* 0x000fe40007ffe0ff */
[----:B------:R-:W-:-:S02]  /*9950*/  ISETP.GE.U32.AND P3, PT, R4, 0x7ffffeac, PT ;  /* 0x7ffffeac0400780c */ /* 0x000fc40003f66070 */
[----:B------:R-:W-:Y:S02]  /*9960*/  IADD3 R4, R3, -0xdd, RZ ;  /* 0xffffff2303047810 */ /* 0x000fe40007ffe0ff */
[----:B------:R-:W-:Y:S01]  /*9970*/  ISETP.GE.U32.AND P2, PT, R5, 0x7ffffea8, PT ;  /* 0x7ffffea80500780c */ /* 0x000fe20003f46070 */
[----:B------:R4:W-:Y:S01]  /*9980*/  LDGSTS.E [R2+0x19800], [R144.64], !P5 ;  /* 0x1980000090027fae */ /* 0x0009e2000e921848 */
[----:B------:R-:W-:Y:S02]  /*9990*/  ISETP.GE.U32.AND P6, PT, R4, 0x7ffffea4, PT ;  /* 0x7ffffea40400780c */ /* 0x000fe40003fc6070 */
[C---:B------:R-:W-:Y:S02]  /*99a0*/  IADD3 R4, R3.reuse, -0xe1, RZ ;  /* 0xffffff1f03047810 */ /* 0x040fe40007ffe0ff */
[----:B------:R-:W-:Y:S02]  /*99b0*/  IADD3 R5, R3, -0xe5, RZ ;  /* 0xffffff1b03057810 */ /* 0x000fe40007ffe0ff */
[----:B------:R-:W-:-:S02]  /*99c0*/  ISETP.GE.U32.AND P0, PT, R4, 0x7ffffea0, PT ;  /* 0x7ffffea00400780c */ /* 0x000fc40003f06070 */
[----:B------:R-:W-:Y:S01]  /*99d0*/  ISETP.GE.U32.AND P1, PT, R5, 0x7ffffe9c, PT ;  /* 0x7ffffe9c0500780c */ /* 0x000fe20003f26070 */
[----:B--2---:R-:W-:-:S04]  /*99e0*/  IMAD.WIDE R136, R137, 0x4, R152 ;  /* 0x0000000489887825 */ /* 0x004fc800078e0298 */
[----:B------:R-:W-:-:S04]  /*99f0*/  IMAD.MOV.U32 R153, RZ, RZ, c[0x0][0x188] ;  /* 0x00006200ff997624 */ /* 0x000fc800078e00ff */
[----:B------:R-:W-:Y:S01]  /*9a00*/  IMAD.SHL.U32 R153, R153, 0x80, RZ ;  /* 0x0000008099997824 */ /* 0x000fe200078e00ff */
[----:B------:R1:W-:Y:S03]  /*9a10*/  STL.64 [R1+0x330], R136 ;  /* 0x0003308801007387 */ /* 0x0003e60000100a00 */
[----:B----4-:R-:W-:-:S04]  /*9a20*/  IMAD.WIDE R144, R153, 0x4, R160 ;  /* 0x0000000499907825 */ /* 0x010fc800078e02a0 */
[----:B------:R-:W-:Y:S02]  /*9a30*/  IMAD.MOV.U32 R160, RZ, RZ, R136 ;  /* 0x000000ffffa07224 */ /* 0x000fe400078e0088 */
[----:B------:R-:W-:Y:S02]  /*9a40*/  IMAD.MOV.U32 R161, RZ, RZ, R137 ;  /* 0x000000ffffa17224 */ /* 0x000fe400078e0089 */
[C---:B-1----:R-:W-:Y:S01]  /*9a50*/  IMAD.WIDE R136, R153.reuse, 0x4, R168 ;  /* 0x0000000499887825 */ /* 0x042fe200078e02a8 */
[----:B------:R1:W-:Y:S04]  /*9a60*/  STL.64 [R1+0x378], R144 ;  /* 0x0003789001007387 */ /* 0x0003e80000100a00 */
[----:B------:R2:W-:Y:S04]  /*9a70*/  LDGSTS.E [R2+0x1a000], [R160.64], !P4 ;  /* 0x1a000000a0027fae */ /* 0x0005e8000e121848 */
[----:B------:R1:W-:Y:S04]  /*9a80*/  LDGSTS.E [R2+0x1a800], [R144.64], !P3 ;  /* 0x1a80000090027fae */ /* 0x0003e8000d921848 */
[----:B------:R3:W-:Y:S01]  /*9a90*/  STL.64 [R1+0x370], R136 ;  /* 0x0003708801007387 */ /* 0x0007e20000100a00 */
[----:B--2---:R-:W-:-:S03]  /*9aa0*/  IMAD.WIDE R160, R153, 0x4, R176 ;  /* 0x0000000499a07825 */ /* 0x004fc600078e02b0 */
[----:B------:R3:W-:Y:S01]  /*9ab0*/  LDGSTS.E [R2+0x1b000], [R136.64], !P2 ;  /* 0x1b00000088027fae */ /* 0x0007e2000d121848 */
[----:B-1----:R-:W-:-:S03]  /*9ac0*/  IMAD.WIDE R144, R153, 0x4, R184 ;  /* 0x0000000499907825 */ /* 0x002fc600078e02b8 */
[----:B------:R-:W-:Y:S04]  /*9ad0*/  STL.64 [R1+0x368], R160 ;  /* 0x000368a001007387 */ /* 0x000fe80000100a00 */
[----:B------:R1:W-:Y:S01]  /*9ae0*/  LDGSTS.E [R2+0x1b800], [R160.64], !P6 ;  /* 0x1b800000a0027fae */ /* 0x0003e2000f121848 */
[----:B---3--:R-:W-:-:S03]  /*9af0*/  IMAD.WIDE R136, R153, 0x4, R192 ;  /* 0x0000000499887825 */ /* 0x008fc600078e02c0 */
[----:B------:R2:W-:Y:S04]  /*9b00*/  STL.64 [R1+0x360], R144 ;  /* 0x0003609001007387 */ /* 0x0005e80000100a00 */
[----:B------:R3:W-:Y:S04]  /*9b10*/  STL.64 [R1+0x358], R136 ;  /* 0x0003588801007387 */ /* 0x0007e80000100a00 */
[----:B------:R2:W-:Y:S04]  /*9b20*/  LDGSTS.E [R2+0x1c000], [R144.64], !P0 ;  /* 0x1c00000090027fae */ /* 0x0005e8000c121848 */
[----:B------:R3:W-:Y:S04]  /*9b30*/  LDGSTS.E [R2+0x1c800], [R136.64], !P1 ;  /* 0x1c80000088027fae */ /* 0x0007e8000c921848 */
[----:B--2---:R-:W2:Y:S04]  /*9b40*/  LDL.LU.64 R144, [R1+0x218] ;  /* 0x0002180001907983 */ /* 0x004ea80000300a00 */
[----:B------:R-:W4:Y:S04]  /*9b50*/  LDL.LU.64 R192, [R1+0x1f8] ;  /* 0x0001f80001c07983 */ /* 0x000f280000300a00 */
[----:B---3--:R-:W3:Y:S01]  /*9b60*/  LDL.LU.64 R136, [R1+0x1d8] ;  /* 0x0001d80001887983 */ /* 0x008ee20000300a00 */
[----:B------:R-:W-:-:S04]  /*9b70*/  IADD3 R4, R3, -0xe9, RZ ;  /* 0xffffff1703047810 */ /* 0x000fc80007ffe0ff */
[----:B------:R-:W-:Y:S02]  /*9b80*/  ISETP.GE.U32.AND P5, PT, R4, 0x7ffffe98, PT ;  /* 0x7ffffe980400780c */ /* 0x000fe40003fa6070 */
[C---:B------:R-:W-:Y:S02]  /*9b90*/  IADD3 R4, R3.reuse, -0xed, RZ ;  /* 0xffffff1303047810 */ /* 0x040fe40007ffe0ff */
[C---:B------:R-:W-:Y:S02]  /*9ba0*/  IADD3 R5, R3.reuse, -0xf1, RZ ;  /* 0xffffff0f03057810 */ /* 0x040fe40007ffe0ff */
[----:B------:R-:W-:Y:S02]  /*9bb0*/  ISETP.GE.U32.AND P4, PT, R4, 0x7ffffe94, PT ;  /* 0x7ffffe940400780c */ /* 0x000fe40003f86070 */
[----:B------:R-:W-:Y:S02]  /*9bc0*/  IADD3 R4, R3, -0xf5, RZ ;  /* 0xffffff0b03047810 */ /* 0x000fe40007ffe0ff */
[----:B------:R-:W-:Y:S01]  /*9bd0*/  ISETP.GE.U32.AND P3, PT, R5, 0x7ffffe90, PT ;  /* 0x7ffffe900500780c */ /* 0x000fe20003f66070 */
[----:B------:R-:W-:Y:S01]  /*9be0*/  IMAD.WIDE R176, R153, 0x4, R200 ;  /* 0x0000000499b07825 */ /* 0x000fe200078e02c8 */
[----:B------:R-:W-:-:S03]  /*9bf0*/  ISETP.GE.U32.AND P2, PT, R4, 0x7ffffe8c, PT ;  /* 0x7ffffe8c0400780c */ /* 0x000fc60003f46070 */
[----:B------:R-:W-:Y:S01]  /*9c00*/  IMAD.WIDE R168, R153, 0x4, R208 ;  /* 0x0000000499a87825 */ /* 0x000fe200078e02d0 */
[----:B------:R-:W-:-:S03]  /*9c10*/  IADD3 R4, R3, -0xf9, RZ ;  /* 0xffffff0703047810 */ /* 0x000fc60007ffe0ff */
[----:B-1----:R-:W-:Y:S01]  /*9c20*/  IMAD.WIDE R160, R153, 0x4, R216 ;  /* 0x0000000499a07825 */ /* 0x002fe200078e02d8 */
[----:B------:R-:W-:Y:S01]  /*9c30*/  IADD3 R5, R3, -0xfd, RZ ;  /* 0xffffff0303057810 */ /* 0x000fe20007ffe0ff */
[----:B------:R-:W-:Y:S01]  /*9c40*/  STL.64 [R1+0x350], R176 ;  /* 0x000350b001007387 */ /* 0x000fe20000100a00 */
[----:B------:R-:W-:-:S03]  /*9c50*/  ISETP.GE.U32.AND P6, PT, R4, 0x7ffffe88, PT ;  /* 0x7ffffe880400780c */ /* 0x000fc60003fc6070 */
[----:B------:R1:W-:Y:S01]  /*9c60*/  LDGSTS.E [R2+0x1d000], [R176.64], !P5 ;  /* 0x1d000000b0027fae */ /* 0x0003e2000e921848 */
[----:B------:R-:W-:-:S03]  /*9c70*/  ISETP.GE.U32.AND P0, PT, R5, 0x7ffffe84, PT ;  /* 0x7ffffe840500780c */ /* 0x000fc60003f06070 */
[----:B------:R1:W-:Y:S04]  /*9c80*/  STL.64 [R1+0x348], R168 ;  /* 0x000348a801007387 */ /* 0x0003e80000100a00 */
[----:B------:R1:W-:Y:S04]  /*9c90*/  LDGSTS.E [R2+0x1d800], [R168.64], !P4 ;  /* 0x1d800000a8027fae */ /* 0x0003e8000e121848 */
[----:B------:R1:W-:Y:S04]  /*9ca0*/  STL.64 [R1+0x340], R160 ;  /* 0x000340a001007387 */ /* 0x0003e80000100a00 */
[----:B------:R-:W3:Y:S01]  /*9cb0*/  LDL.LU.64 R184, [R1+0x1b8] ;  /* 0x0001b80001b87983 */ /* 0x000ee20000300a00 */
[----:B-1----:R-:W-:-:S03]  /*9cc0*/  IMAD.WIDE R168, R153, 0x4, R224 ;  /* 0x0000000499a87825 */ /* 0x002fc600078e02e0 */
[----:B------:R1:W-:Y:S04]  /*9cd0*/  LDGSTS.E [R2+0x1e000], [R160.64], !P3 ;  /* 0x1e000000a0027fae */ /* 0x0003e8000d921848 */
[----:B------:R-:W3:Y:S01]  /*9ce0*/  LDL.LU.64 R176, [R1+0x198] ;  /* 0x0001980001b07983 */ /* 0x000ee20000300a00 */
[----:B------:R-:W-:-:S03]  /*9cf0*/  IMAD.WIDE R200, R153, 0x4, R232 ;  /* 0x0000000499c87825 */ /* 0x000fc600078e02e8 */
[----:B------:R1:W-:Y:S04]  /*9d00*/  STL.64 [R1+0x338], R168 ;  /* 0x000338a801007387 */ /* 0x0003e80000100a00 */
[----:B------:R1:W-:Y:S02]  /*9d10*/  LDGSTS.E [R2+0x1e800], [R168.64], !P2 ;  /* 0x1e800000a8027fae */ /* 0x0003e4000d121848 */
[C---:B-1----:R-:W-:Y:S02]  /*9d20*/  IMAD.WIDE R160, R153.reuse, 0x4, R240 ;  /* 0x0000000499a07825 */ /* 0x042fe400078e02f0 */
[----:B------:R4:W-:Y:S04]  /*9d30*/  LDGSTS.E [R2+0x1f000], [R200.64], !P6 ;  /* 0x1f000000c8027fae */ /* 0x0009e8000f121848 */
[----:B------:R1:W-:Y:S04]  /*9d40*/  LDGSTS.E [R2+0x1f800], [R160.64], !P0 ;  /* 0x1f800000a0027fae */ /* 0x0003e8000c121848 */
[----:B------:R-:W3:Y:S04]  /*9d50*/  LDL.LU.64 R168, [R1+0x178] ;  /* 0x0001780001a87983 */ /* 0x000ee80000300a00 */
[----:B------:R-:W-:Y:S04]  /*9d60*/  STL.64 [R1+0x328], R200 ;  /* 0x000328c801007387 */ /* 0x000fe80000100a00 */
[----:B------:R1:W-:Y:S04]  /*9d70*/  STL.64 [R1+0x320], R160 ;  /* 0x000320a001007387 */ /* 0x0003e80000100a00 */
[----:B-1----:R-:W3:Y:S01]  /*9d80*/  LDL.LU.64 R160, [R1+0x158] ;  /* 0x0001580001a07983 */ /* 0x002ee20000300a00 */
[----:B--2---:R-:W-:-:S04]  /*9d90*/  IMAD.WIDE R208, R153, 0x4, R144 ;  /* 0x0000000499d07825 */ /* 0x004fc800078e0290 */
[C---:B----4-:R-:W-:Y:S01]  /*9da0*/  IMAD.WIDE R200, R153.reuse, 0x4, R192 ;  /* 0x0000000499c87825 */ /* 0x050fe200078e02c0 */
[----:B------:R1:W-:Y:S03]  /*9db0*/  STL.64 [R1+0x318], R208 ;  /* 0x000318d001007387 */ /* 0x0003e60000100a00 */
[----:B---3--:R-:W-:Y:S02]  /*9dc0*/  IMAD.WIDE R192, R153, 0x4, R136 ;  /* 0x0000000499c07825 */ /* 0x008fe400078e0288 */
[----:B------:R-:W2:Y:S04]  /*9dd0*/  LDL.LU.64 R136, [R1+0x138] ;  /* 0x0001380001887983 */ /* 0x000ea80000300a00 */
[----:B------:R-:W3:Y:S01]  /*9de0*/  LDL.LU.64 R216, [R1+0x118] ;  /* 0x0001180001d87983 */ /* 0x000ee20000300a00 */
        /* <DEDUP_REMOVED lines=9> */
[----:B------:R-:W-:Y:S02]  /*9e80*/  LOP3.LUT R144, R2, 0x20, RZ, 0x3c, !PT ;  /* 0x0000002002907812 */ /* 0x000fe400078e3cff */
[C---:B------:R-:W-:Y:S01]  /*9e90*/  IADD3 R5, R3.reuse, -0x96, RZ ;  /* 0xffffff6a03057810 */ /* 0x040fe20007ffe0ff */
[----:B------:R4:W-:Y:S01]  /*9ea0*/  STL.64 [R1+0x310], R200 ;  /* 0x000310c801007387 */ /* 0x0009e20000100a00 */
[----:B------:R-:W-:Y:S02]  /*9eb0*/  ISETP.GE.U32.AND P2, PT, R4, 0x7ffffeef, PT ;  /* 0x7ffffeef0400780c */ /* 0x000fe40003f46070 */
[----:B------:R-:W-:Y:S01]  /*9ec0*/  IADD3 R4, R3, -0x9a, RZ ;  /* 0xffffff6603047810 */ /* 0x000fe20007ffe0ff */
[----:B------:R1:W-:Y:S01]  /*9ed0*/  LDGSTS.E [R144+0x10200], [R208.64], !P1 ;  /* 0x10200000d0907fae */ /* 0x0003e2000c921848 */
[----:B------:R-:W-:-:S03]  /*9ee0*/  ISETP.GE.U32.AND P6, PT, R5, 0x7ffffeeb, PT ;  /* 0x7ffffeeb0500780c */ /* 0x000fc60003fc6070 */
[----:B------:R4:W-:Y:S01]  /*9ef0*/  STL.64 [R1+0x308], R192 ;  /* 0x000308c001007387 */ /* 0x0009e20000100a00 */
[----:B------:R-:W-:-:S03]  /*9f00*/  ISETP.GE.U32.AND P0, PT, R4, 0x7ffffee7, PT ;  /* 0x7ffffee70400780c */ /* 0x000fc60003f06070 */
[----:B------:R4:W-:Y:S01]  /*9f10*/  LDGSTS.E [R144+0x10a00], [R200.64], !P5 ;  /* 0x10a00000c8907fae */ /* 0x0009e2000e921848 */
[----:B------:R-:W-:-:S03]  /*9f20*/  IMAD.WIDE R184, R153, 0x4, R184 ;  /* 0x0000000499b87825 */ /* 0x000fc600078e02b8 */
[----:B-1----:R-:W3:Y:S01]  /*9f30*/  LDL.LU.64 R208, [R1+0xf8] ;  /* 0x0000f80001d07983 */ /* 0x002ee20000300a00 */
[----:B------:R-:W-:-:S03]  /*9f40*/  IADD3 R4, R3, -0x9e, RZ ;  /* 0xffffff6203047810 */ /* 0x000fc60007ffe0ff */
[----:B------:R1:W-:Y:S04]  /*9f50*/  LDGSTS.E [R144+0x11200], [R192.64], !P4 ;  /* 0x11200000c0907fae */ /* 0x0003e8000e121848 */
[----:B----4-:R-:W4:Y:S01]  /*9f60*/  LDL.LU.64 R200, [R1+0xd8] ;  /* 0x0000d80001c87983 */ /* 0x010f220000300a00 */
[----:B------:R-:W-:-:S03]  /*9f70*/  IMAD.WIDE R176, R153, 0x4, R176 ;  /* 0x0000000499b07825 */ /* 0x000fc600078e02b0 */
[----:B------:R1:W-:Y:S01]  /*9f80*/  STL.64 [R1+0x300], R184 ;  /* 0x000300b801007387 */ /* 0x0003e20000100a00 */
[----:B------:R-:W-:-:S03]  /*9f90*/  ISETP.GE.U32.AND P1, PT, R4, 0x7ffffee3, PT ;  /* 0x7ffffee30400780c */ /* 0x000fc60003f26070 */
[----:B-1----:R-:W4:Y:S04]  /*9fa0*/  LDL.LU.64 R192, [R1+0xb8] ;  /* 0x0000b80001c07983 */ /* 0x002f280000300a00 */
[----:B------:R1:W-:Y:S04]  /*9fb0*/  STL.64 [R1+0x2f8], R176 ;  /* 0x0002f8b001007387 */ /* 0x0003e80000100a00 */
[----:B------:R1:W-:Y:S01]  /*9fc0*/  LDGSTS.E [R144+0x11a00], [R184.64], !P3 ;  /* 0x11a00000b8907fae */ /* 0x0003e2000d921848 */
[----:B------:R-:W-:-:S03]  /*9fd0*/  IMAD.WIDE R168, R153, 0x4, R168 ;  /* 0x0000000499a87825 */ /* 0x000fc600078e02a8 */
[----:B------:R1:W-:Y:S04]  /*9fe0*/  LDGSTS.E [R144+0x12200], [R176.64], !P2 ;  /* 0x12200000b0907fae */ /* 0x0003e8000d121848 */
[----:B------:R1:W-:Y:S04]  /*9ff0*/  STL.64 [R1+0x2f0], R168 ;  /* 0x0002f0a801007387 */ /* 0x0003e80000100a00 */
[----:B-1----:R-:W4:Y:S04]  /*a000*/  LDL.LU.64 R184, [R1+0x98] ;  /* 0x0000980001b87983 */ /* 0x002f280000300a00 */
[----:B------:R1:W-:Y:S04]  /*a010*/  LDGSTS.E [R144+0x12a00], [R168.64], !P6 ;  /* 0x12a00000a8907fae */ /* 0x0003e8000f121848 */
[----:B------:R-:W4:Y:S01]  /*a020*/  LDL.LU.64 R176, [R1+0x78] ;  /* 0x0000780001b07983 */ /* 0x000f220000300a00 */
[----:B------:R-:W-:-:S03]  /*a030*/  IMAD.WIDE R160, R153, 0x4, R160 ;  /* 0x0000000499a07825 */ /* 0x000fc600078e02a0 */
[----:B-1----:R-:W4:Y:S04]  /*a040*/  LDL.LU.64 R168, [R1+0x58] ;  /* 0x0000580001a87983 */ /* 0x002f280000300a00 */
[----:B------:R1:W-:Y:S04]  /*a050*/  STL.64 [R1+0x2e8], R160 ;  /* 0x0002e8a001007387 */ /* 0x0003e80000100a00 */
[----:B------:R1:W-:Y:S04]  /*a060*/  LDGSTS.E [R144+0x13200], [R160.64], !P0 ;  /* 0x13200000a0907fae */ /* 0x0003e8000c121848 */
[----:B-1----:R-:W4:Y:S01]  /*a070*/  LDL.LU.64 R160, [R1+0x38] ;  /* 0x0000380001a07983 */ /* 0x002f220000300a00 */
[----:B--2---:R-:W-:-:S04]  /*a080*/  IMAD.WIDE R136, R153, 0x4, R136 ;  /* 0x0000000499887825 */ /* 0x004fc800078e0288 */
[----:B---3--:R-:W-:Y:S01]  /*a090*/  IMAD.WIDE R216, R153, 0x4, R216 ;  /* 0x0000000499d87825 */ /* 0x008fe200078e02d8 */
[----:B------:R1:W-:Y:S04]  /*a0a0*/  STL.64 [R1+0x2e0], R136 ;  /* 0x0002e08801007387 */ /* 0x0003e80000100a00 */
[----:B------:R-:W-:Y:S04]  /*a0b0*/  STL.64 [R1+0x2d8], R216 ;  /* 0x0002d8d801007387 */ /* 0x000fe80000100a00 */
[----:B------:R1:W-:Y:S04]  /*a0c0*/  LDGSTS.E [R144+0x13a00], [R136.64], !P1 ;  /* 0x13a0000088907fae */ /* 0x0003e8000c921848 */
[----:B-1----:R-:W2:Y:S01]  /*a0d0*/  LDL.LU.64 R136, [R1+0x18] ;  /* 0x0000180001887983 */ /* 0x002ea20000300a00 */
[----:B------:R-:W-:-:S02]  /*a0e0*/  IADD3 R4, R3, -0xa6, RZ ;  /* 0xffffff5a03047810 */ /* 0x000fc40007ffe0ff */
[C---:B------:R-:W-:Y:S02]  /*a0f0*/  IADD3 R5, R3.reuse, -0xa2, RZ ;  /* 0xffffff5e03057810 */ /* 0x040fe40007ffe0ff */
[----:B------:R-:W-:Y:S02]  /*a100*/  ISETP.GE.U32.AND P4, PT, R4, 0x7ffffedb, PT ;  /* 0x7ffffedb0400780c */ /* 0x000fe40003f86070 */
[----:B------:R-:W-:Y:S02]  /*a110*/  IADD3 R4, R3, -0xaa, RZ ;  /* 0xffffff5603047810 */ /* 0x000fe40007ffe0ff */
[----:B------:R-:W-:Y:S02]  /*a120*/  ISETP.GE.U32.AND P5, PT, R5, 0x7ffffedf, PT ;  /* 0x7ffffedf0500780c */ /* 0x000fe40003fa6070 */
[----:B------:R-:W-:Y:S02]  /*a130*/  ISETP.GE.U32.AND P3, PT, R4, 0x7ffffed7, PT ;  /* 0x7ffffed70400780c */ /* 0x000fe40003f66070 */
[----:B------:R-:W-:-:S02]  /*a140*/  IADD3 R4, R3, -0xb2, RZ ;  /* 0xffffff4e03047810 */ /* 0x000fc40007ffe0ff */
[C---:B------:R-:W-:Y:S02]  /*a150*/  IADD3 R5, R3.reuse, -0xae, RZ ;  /* 0xffffff5203057810 */ /* 0x040fe40007ffe0ff */
[----:B------:R-:W-:Y:S02]  /*a160*/  ISETP.GE.U32.AND P6, PT, R4, 0x7ffffecf, PT ;  /* 0x7ffffecf0400780c */ /* 0x000fe40003fc6070 */
[----:B------:R-:W-:Y:S02]  /*a170*/  IADD3 R4, R3, -0xb6, RZ ;  /* 0xffffff4a03047810 */ /* 0x000fe40007ffe0ff */
[----:B------:R-:W-:Y:S01]  /*a180*/  ISETP.GE.U32.AND P2, PT, R5, 0x7ffffed3, PT ;  /* 0x7ffffed30500780c */ /* 0x000fe20003f46070 */
[----:B------:R1:W-:Y:S01]  /*a190*/  LDGSTS.E [R144+0x14200], [R216.64], !P5 ;  /* 0x14200000d8907fae */ /* 0x0003e2000e921848 */
[----:B------:R-:W-:Y:S02]  /*a1a0*/  ISETP.GE.U32.AND P0, PT, R4, 0x7ffffecb, PT ;  /* 0x7ffffecb0400780c */ /* 0x000fe40003f06070 */
[----:B------:R-:W-:Y:S01]  /*a1b0*/  IADD3 R4, R3, -0xbe, RZ ;  /* 0xffffff4203047810 */ /* 0x000fe20007ffe0ff */
[----:B------:R-:W-:Y:S01]  /*a1c0*/  IMAD.WIDE R208, R153, 0x4, R208 ;  /* 0x0000000499d07825 */ /* 0x000fe200078e02d0 */
[----:B------:R-:W-:-:S02]  /*a1d0*/  IADD3 R5, R3, -0xba, RZ ;  /* 0xffffff4603057810 */ /* 0x000fc40007ffe0ff */
[----:B------:R-:W-:Y:S02]  /*a1e0*/  ISETP.GE.U32.AND P5, PT, R4, 0x7ffffec3, PT ;  /* 0x7ffffec30400780c */ /* 0x000fe40003fa6070 */
[----:B------:R-:W-:Y:S01]  /*a1f0*/  IADD3 R4, R3, -0xc2, RZ ;  /* 0xffffff3e03047810 */ /* 0x000fe20007ffe0ff */
[----:B----4-:R-:W-:Y:S01]  /*a200*/  IMAD.WIDE R200, R153, 0x4, R200 ;  /* 0x0000000499c87825 */ /* 0x010fe200078e02c8 */
[----:B------:R3:W-:Y:S01]  /*a210*/  LDGSTS.E [R144+0x14a00], [R208.64], !P4 ;  /* 0x14a00000d0907fae */ /* 0x0007e2000e121848 */
[----:B------:R-:W-:Y:S02]  /*a220*/  ISETP.GE.U32.AND P1, PT, R5, 0x7ffffec7, PT ;  /* 0x7ffffec70500780c */ /* 0x000fe40003f26070 */
[----:B------:R-:W-:Y:S01]  /*a230*/  IMAD.WIDE R192, R153, 0x4, R192 ;  /* 0x0000000499c07825 */ /* 0x000fe200078e02c0 */
[----:B------:R-:W-:Y:S01]  /*a240*/  ISETP.GE.U32.AND P4, PT, R4, 0x7ffffebf, PT ;  /* 0x7ffffebf0400780c */ /* 0x000fe20003f86070 */
[----:B------:R4:W-:Y:S01]  /*a250*/  LDGSTS.E [R144+0x15200], [R200.64], !P3 ;  /* 0x15200000c8907fae */ /* 0x0009e2000d921848 */
[----:B------:R-:W-:-:S02]  /*a260*/  IADD3 R4, R3, -0xca, RZ ;  /* 0xffffff3603047810 */ /* 0x000fc40007ffe0ff */
[C---:B------:R-:W-:Y:S01]  /*a270*/  IADD3 R5, R3.reuse, -0xc6, RZ ;  /* 0xffffff3a03057810 */ /* 0x040fe20007ffe0ff */
[----:B------:R1:W-:Y:S01]  /*a280*/  LDGSTS.E [R144+0x15a00], [R192.64], !P2 ;  /* 0x15a00000c0907fae */ /* 0x0003e2000d121848 */
[----:B------:R-:W-:Y:S02]  /*a290*/  ISETP.GE.U32.AND P2, PT, R4, 0x7ffffeb7, PT ;  /* 0x7ffffeb70400780c */ /* 0x000fe40003f46070 */
[----:B------:R-:W-:Y:S01]  /*a2a0*/  IADD3 R4, R3, -0xce, RZ ;  /* 0xffffff3203047810 */ /* 0x000fe20007ffe0ff */
[----:B------:R-:W-:Y:S01]  /*a2b0*/  STL.64 [R1+0x2d0], R208 ;  /* 0x0002d0d001007387 */ /* 0x000fe20000100a00 */
[----:B------:R-:W-:-:S03]  /*a2c0*/  ISETP.GE.U32.AND P3, PT, R5, 0x7ffffebb, PT ;  /* 0x7ffffebb0500780c */ /* 0x000fc60003f66070 */
[----:B------:R-:W-:Y:S01]  /*a2d0*/  STL.64 [R1+0x2c8], R200 ;  /* 0x0002c8c801007387 */ /* 0x000fe20000100a00 */
[----:B------:R-:W-:-:S03]  /*a2e0*/  IMAD.WIDE R184, R153, 0x4, R184 ;  /* 0x0000000499b87825 */ /* 0x000fc600078e02b8 */
[----:B------:R-:W-:Y:S01]  /*a2f0*/  STL.64 [R1+0x2c0], R192 ;  /* 0x0002c0c001007387 */ /* 0x000fe20000100a00 */
[----:B------:R-:W-:-:S03]  /*a300*/  IADD3 R5, R3, -0xd2, RZ ;  /* 0xffffff2e03057810 */ /* 0x000fc60007ffe0ff */
[----:B------:R1:W-:Y:S01]  /*a310*/  LDGSTS.E [R144+0x16200], [R184.64], !P6 ;  /* 0x16200000b8907fae */ /* 0x0003e2000f121848 */
[----:B------:R-:W-:Y:S01]  /*a320*/  IMAD.WIDE R176, R153, 0x4, R176 ;  /* 0x0000000499b07825 */ /* 0x000fe200078e02b0 */
[----:B------:R-:W-:Y:S02]  /*a330*/  ISETP.GE.U32.AND P6, PT, R4, 0x7ffffeb3, PT ;  /* 0x7ffffeb30400780c */ /* 0x000fe40003fc6070 */
[----:B------:R-:W-:Y:S01]  /*a340*/  STL.64 [R1+0x2b8], R184 ;  /* 0x0002b8b801007387 */ /* 0x000fe20000100a00 */
[----:B------:R-:W-:Y:S01]  /*a350*/  IADD3 R4, R3, -0xd6, RZ ;  /* 0xffffff2a03047810 */ /* 0x000fe20007ffe0ff */
[----:B------:R-:W-:Y:S02]  /*a360*/  IMAD.WIDE R168, R153, 0x4, R168 ;  /* 0x0000000499a87825 */ /* 0x000fe400078e02a8 */
[----:B------:R-:W-:Y:S04]  /*a370*/  STL.64 [R1+0x2b0], R176 ;  /* 0x0002b0b001007387 */ /* 0x000fe80000100a00 */
[----:B------:R1:W-:Y:S01]  /*a380*/  LDGSTS.E [R144+0x16a00], [R176.64], !P0 ;  /* 0x16a00000b0907fae */ /* 0x0003e2000c121848 */
[----:B------:R-:W-:-:S03]  /*a390*/  ISETP.GE.U32.AND P0, PT, R5, 0x7ffffeaf, PT ;  /* 0x7ffffeaf0500780c */ /* 0x000fc60003f06070 */
[----:B------:R1:W-:Y:S04]  /*a3a0*/  STL.64 [R1+0x20], R168 ;  /* 0x000020a801007387 */ /* 0x0003e80000100a00 */
[----:B------:R1:W-:Y:S01]  /*a3b0*/  LDGSTS.E [R144+0x17200], [R168.64], !P1 ;  /* 0x17200000a8907fae */ /* 0x0003e2000c921848 */
[----:B------:R-:W-:Y:S02]  /*a3c0*/  ISETP.GE.U32.AND P1, PT, R4, 0x7ffffeab, PT ;  /* 0x7ffffeab0400780c */ /* 0x000fe40003f26070 */
[----:B------:R-:W-:Y:S01]  /*a3d0*/  IADD3 R4, R3, -0xda, RZ ;  /* 0xffffff2603047810 */ /* 0x000fe20007ffe0ff */
[----:B------:R-:W-:Y:S01]  /*a3e0*/  IMAD.WIDE R138, R153, 0x4, R138 ;  /* 0x00000004998a7825 */ /* 0x000fe200078e028a */
[----:B------:R-:W-:-:S03]  /*a3f0*/  IADD3 R5, R3, -0xde, RZ ;  /* 0xffffff2203057810 */ /* 0x000fc60007ffe0ff */
[----:B-1----:R-:W-:-:S05]  /*a400*/  IMAD.WIDE R168, R153, 0x4, R160 ;  /* 0x0000000499a87825 */ /* 0x002fca00078e02a0 */
[----:B------:R1:W-:Y:S01]  /*a410*/  LDGSTS.E [R144+0x17a00], [R168.64], !P5 ;  /* 0x17a00000a8907fae */ /* 0x0003e2000e921848 */
[----:B------:R-:W-:Y:S01]  /*a420*/  ISETP.GE.U32.AND P5, PT, R4, 0x7ffffea7, PT ;  /* 0x7ffffea70400780c */ /* 0x000fe20003fa6070 */
[----:B------:R-:W-:Y:S01]  /*a430*/  IMAD.WIDE R146, R153, 0x4, R146 ;  /* 0x0000000499927825 */ /* 0x000fe200078e0292 */
[----:B------:R-:W-:Y:S01]  /*a440*/  IADD3 R4, R3, -0xe2, RZ ;  /* 0xffffff1e03047810 */ /* 0x000fe20007ffe0ff */
[----:B------:R-:W-:Y:S02]  /*a450*/  STL.64 [R1+0x2a8], R168 ;  /* 0x0002a8a801007387 */ /* 0x000fe40000100a00 */
[----:B--2---:R-:W-:-:S04]  /*a460*/  IMAD.WIDE R160, R153, 0x4, R136 ;  /* 0x0000000499a07825 */ /* 0x004fc800078e0288 */
[----:B------:R-:W-:Y:S01]  /*a470*/  IMAD.WIDE R136, R153, 0x4, R250 ;  /* 0x0000000499887825 */ /* 0x000fe200078e02fa */
[----:B------:R-:W-:Y:S04]  /*a480*/  STL.64 [R1+0x2a0], R160 ;  /* 0x0002a0a001007387 */ /* 0x000fe80000100a00 */
[----:B------:R2:W-:Y:S01]  /*a490*/  LDGSTS.E [R144+0x18200], [R160.64], !P4 ;  /* 0x18200000a0907fae */ /* 0x0005e2000e121848 */
[----:B------:R-:W-:-:S03]  /*a4a0*/  ISETP.GE.U32.AND P4, PT, R5, 0x7ffffea3, PT ;  /* 0x7ffffea30500780c */ /* 0x000fc60003f86070 */
[----:B------:R1:W-:Y:S04]  /*a4b0*/  STL.64 [R1+0x298], R136 ;  /* 0x0002988801007387 */ /* 0x0003e80000100a00 */
[----:B------:R1:W-:Y:S01]  /*a4c0*/  LDGSTS.E [R144+0x18a00], [R136.64], !P3 ;  /* 0x18a0000088907fae */ /* 0x0003e2000d921848 */
[----:B------:R-:W-:Y:S02]  /*a4d0*/  ISETP.GE.U32.AND P3, PT, R4, 0x7ffffe9f, PT ;  /* 0x7ffffe9f0400780c */ /* 0x000fe40003f66070 */
[C---:B------:R-:W-:Y:S01]  /*a4e0*/  IADD3 R4, R3.reuse, -0xe6, RZ ;  /* 0xffffff1a03047810 */ /* 0x040fe20007ffe0ff */
[----:B------:R2:W-:Y:S01]  /*a4f0*/  STL.64 [R1+0x290], R138 ;  /* 0x0002908a01007387 */ /* 0x0005e20000100a00 */
[----:B------:R-:W-:-:S03]  /*a500*/  IADD3 R5, R3, -0xea, RZ ;  /* 0xffffff1603057810 */ /* 0x000fc60007ffe0ff */
[----:B------:R2:W-:Y:S01]  /*a510*/  LDGSTS.E [R144+0x19200], [R138.64], !P2 ;  /* 0x192000008a907fae */ /* 0x0005e2000d121848 */
[----:B-1----:R-:W-:-:S03]  /*a520*/  IMAD.WIDE R136, R153, 0x4, R154 ;  /* 0x0000000499887825 */ /* 0x002fc600078e029a */
[----:B------:R1:W-:Y:S04]  /*a530*/  STL.64 [R1+0x288], R146 ;  /* 0x0002889201007387 */ /* 0x0003e80000100a00 */
[----:B------:R1:W-:Y:S01]  /*a540*/  LDGSTS.E [R144+0x19a00], [R146.64], !P6 ;  /* 0x19a0000092907fae */ /* 0x0003e2000f121848 */
[----:B------:R-:W-:Y:S01]  /*a550*/  ISETP.GE.U32.AND P2, PT, R4, 0x7ffffe9b, PT ;  /* 0x7ffffe9b0400780c */ /* 0x000fe20003f46070 */
[----:B--2---:R-:W-:Y:S02]  /*a560*/  IMAD.WIDE R138, R153, 0x4, R170 ;  /* 0x00000004998a7825 */ /* 0x004fe400078e02aa */
[----:B------:R2:W-:Y:S01]  /*a570*/  STL.64 [R1+0x280], R136 ;  /* 0x0002808801007387 */ /* 0x0005e20000100a00 */
[----:B------:R-:W-:-:S03]  /*a580*/  ISETP.GE.U32.AND P6, PT, R5, 0x7ffffe97, PT ;  /* 0x7ffffe970500780c */ /* 0x000fc60003fc6070 */
[----:B------:R2:W-:Y:S01]  /*a590*/  LDGSTS.E [R144+0x1a200], [R136.64], !P0 ;  /* 0x1a20000088907fae */ /* 0x0005e2000c121848 */
[----:B-1----:R-:W-:-:S05]  /*a5a0*/  IMAD.WIDE R146, R153, 0x4, R162 ;  /* 0x0000000499927825 */ /* 0x002fca00078e02a2 */
[----:B------:R1:W-:Y:S01]  /*a5b0*/  STL.64 [R1+0x278], R146 ;  /* 0x0002789201007387 */ /* 0x0003e20000100a00 */
[----:B--2---:R-:W-:-:S03]  /*a5c0*/  IMAD.WIDE R136, R153, 0x4, R178 ;  /* 0x0000000499887825 */ /* 0x004fc600078e02b2 */
[----:B------:R2:W-:Y:S04]  /*a5d0*/  STL.64 [R1+0x270], R138 ;  /* 0x0002708a01007387 */ /* 0x0005e80000100a00 */
[----:B------:R1:W-:Y:S04]  /*a5e0*/  STL.64 [R1+0x268], R136 ;  /* 0x0002688801007387 */ /* 0x0003e80000100a00 */
[----:B------:R-:W3:Y:S04]  /*a5f0*/  LDL.LU.64 R160, [R1+0x210] ;  /* 0x0002100001a07983 */ /* 0x000ee80000300a00 */
[----:B------:R1:W-:Y:S04]  /*a600*/  LDGSTS.E [R144+0x1aa00], [R146.64], !P1 ;  /* 0x1aa0000092907fae */ /* 0x0003e8000c921848 */
[----:B------:R2:W-:Y:S04]  /*a610*/  LDGSTS.E [R144+0x1b200], [R138.64], !P5 ;  /* 0x1b2000008a907fae */ /* 0x0005e8000e921848 */
[----:B------:R4:W-:Y:S01]  /*a620*/  LDGSTS.E [R144+0x1ba00], [R136.64], !P4 ;  /* 0x1ba0000088907fae */ /* 0x0009e2000e121848 */
[----:B-1----:R-:W-:-:S04]  /*a630*/  IMAD.WIDE R146, R153, 0x4, R186 ;  /* 0x0000000499927825 */ /* 0x002fc800078e02ba */
[C---:B--2---:R-:W-:Y:S01]  /*a640*/  IMAD.WIDE R138, R153.reuse, 0x4, R194 ;  /* 0x00000004998a7825 */ /* 0x044fe200078e02c2 */
[----:B------:R-:W-:Y:S03]  /*a650*/  STL.64 [R1+0x260], R146 ;  /* 0x0002609201007387 */ /* 0x000fe60000100a00 */
[----:B----4-:R-:W-:Y:S01]  /*a660*/  IMAD.WIDE R136, R153, 0x4, R202 ;  /* 0x0000000499887825 */ /* 0x010fe200078e02ca */
[----:B------:R1:W-:Y:S04]  /*a670*/  LDGSTS.E [R144+0x1c200], [R146.64], !P3 ;  /* 0x1c20000092907fae */ /* 0x0003e8000d921848 */
[----:B------:R-:W-:Y:S04]  /*a680*/  STL.64 [R1+0x258], R138 ;  /* 0x0002588a01007387 */ /* 0x000fe80000100a00 */
[----:B------:R2:W-:Y:S04]  /*a690*/  LDGSTS.E [R144+0x1ca00], [R138.64], !P2 ;  /* 0x1ca000008a907fae */ /* 0x0005e8000d121848 */
[----:B------:R4:W-:Y:S04]  /*a6a0*/  STL.64 [R1+0x250], R136 ;  /* 0x0002508801007387 */ /* 0x0009e80000100a00 */
[----:B------:R4:W-:Y:S04]  /*a6b0*/  LDGSTS.E [R144+0x1d200], [R136.64], !P6 ;  /* 0x1d20000088907fae */ /* 0x0009e8000f121848 */
[----:B----4-:R-:W4:Y:S01]  /*a6c0*/  LDL.LU.64 R136, [R1+0x1f0] ;  /* 0x0001f00001887983 */ /* 0x010f220000300a00 */
[----:B------:R-:W-:-:S02]  /*a6d0*/  IADD3 R4, R3, -0xee, RZ ;  /* 0xffffff1203047810 */ /* 0x000fc40007ffe0ff */
[----:B------:R-:W-:Y:S01]  /*a6e0*/  IADD3 R5, R3, -0xf6, RZ ;  /* 0xffffff0a03057810 */ /* 0x000fe20007ffe0ff */
[----:B------:R-:W-:Y:S01]  /*a6f0*/  IMAD.WIDE R154, R153, 0x4, R210 ;  /* 0x00000004999a7825 */ /* 0x000fe200078e02d2 */
[----:B------:R-:W-:Y:S01]  /*a700*/  ISETP.GE.U32.AND P0, PT, R4, 0x7ffffe93, PT ;  /* 0x7ffffe930400780c */ /* 0x000fe20003f06070 */
[----:B------:R-:W4:Y:S01]  /*a710*/  LDL.LU.64 R192, [R1+0x1d0] ;  /* 0x0001d00001c07983 */ /* 0x000f220000300a00 */
[----:B------:R-:W-:Y:S02]  /*a720*/  IADD3 R4, R3, -0xf2, RZ ;  /* 0xffffff0e03047810 */ /* 0x000fe40007ffe0ff */
[----:B------:R-:W-:Y:S01]  /*a730*/  ISETP.GE.U32.AND P5, PT, R5, 0x7ffffe8b, PT ;  /* 0x7ffffe8b0500780c */ /* 0x000fe20003fa6070 */
[C---:B-1----:R-:W-:Y:S01]  /*a740*/  IMAD.WIDE R146, R153.reuse, 0x4, R218 ;  /* 0x0000000499927825 */ /* 0x042fe200078e02da */
[----:B------:R-:W-:Y:S01]  /*a750*/  ISETP.GE.U32.AND P1, PT, R4, 0x7ffffe8f, PT ;  /* 0x7ffffe8f0400780c */ /* 0x000fe20003f26070 */
[----:B------:R-:W4:Y:S02]  /*a760*/  LDL.LU.64 R184, [R1+0x1b0] ;  /* 0x0001b00001b87983 */ /* 0x000f240000300a00 */
[----:B--2---:R-:W-:-:S02]  /*a770*/  IMAD.WIDE R138, R153, 0x4, R226 ;  /* 0x00000004998a7825 */ /* 0x004fc400078e02e2 */
[----:B------:R-:W-:Y:S04]  /*a780*/  STL.64 [R1+0x248], R154 ;  /* 0x0002489a01007387 */ /* 0x000fe80000100a00 */
[----:B------:R1:W-:Y:S04]  /*a790*/  LDGSTS.E [R144+0x1da00], [R154.64], !P0 ;  /* 0x1da000009a907fae */ /* 0x0003e8000c121848 */
[----:B------:R2:W-:Y:S04]  /*a7a0*/  STL.64 [R1+0x240], R146 ;  /* 0x0002409201007387 */ /* 0x0005e80000100a00 */
[----:B------:R2:W-:Y:S04]  /*a7b0*/  LDGSTS.E [R144+0x1e200], [R146.64], !P1 ;  /* 0x1e20000092907fae */ /* 0x0005e8000c921848 */
[----:B------:R1:W-:Y:S04]  /*a7c0*/  STL.64 [R1+0x238], R138 ;  /* 0x0002388a01007387 */ /* 0x0003e80000100a00 */
[----:B------:R1:W-:Y:S01]  /*a7d0*/  LDGSTS.E [R144+0x1ea00], [R138.64], !P5 ;  /* 0x1ea000008a907fae */ /* 0x0003e2000e921848 */
[----:B--2---:R-:W-:-:S03]  /*a7e0*/  IMAD.WIDE R146, R153, 0x4, R234 ;  /* 0x0000000499927825 */ /* 0x004fc600078e02ea */
[----:B------:R-:W2:Y:S04]  /*a7f0*/  LDL.LU.64 R176, [R1+0x190] ;  /* 0x0001900001b07983 */ /* 0x000ea80000300a00 */
[----:B------:R3:W-:Y:S01]  /*a800*/  STL.64 [R1+0x230], R146 ;  /* 0x0002309201007387 */ /* 0x0007e20000100a00 */
[----:B-1----:R-:W-:-:S03]  /*a810*/  IMAD.WIDE R138, R153, 0x4, R242 ;  /* 0x00000004998a7825 */ /* 0x002fc600078e02f2 */
[----:B------:R-:W2:Y:S04]  /*a820*/  LDL.LU.64 R168, [R1+0x170] ;  /* 0x0001700001a87983 */ /* 0x000ea80000300a00 */
[----:B------:R1:W-:Y:S01]  /*a830*/  STL.64 [R1+0x228], R138 ;  /* 0x0002288a01007387 */ /* 0x0003e20000100a00 */
[----:B---3--:R-:W-:-:S03]  /*a840*/  IMAD.WIDE R208, R153, 0x4, R160 ;  /* 0x0000000499d07825 */ /* 0x008fc600078e02a0 */
[----:B------:R-:W3:Y:S01]  /*a850*/  LDL.LU.64 R160, [R1+0x150] ;  /* 0x0001500001a07983 */ /* 0x000ee20000300a00 */
[----:B----4-:R-:W-:-:S03]  /*a860*/  IMAD.WIDE R200, R153, 0x4, R136 ;  /* 0x0000000499c87825 */ /* 0x010fc600078e0288 */
[----:B------:R-:W4:Y:S01]  /*a870*/  LDL.LU.64 R136, [R1+0x130] ;  /* 0x0001300001887983 */ /* 0x000f220000300a00 */
[C---:B------:R-:W-:Y:S02]  /*a880*/  IADD3 R4, R3.reuse, -0xfa, RZ ;  /* 0xffffff0603047810 */ /* 0x040fe40007ffe0ff */
[C---:B------:R-:W-:Y:S01]  /*a890*/  IADD3 R5, R3.reuse, -0x83, RZ ;  /* 0xffffff7d03057810 */ /* 0x040fe20007ffe0ff */
[----:B------:R-:W4:Y:S01]  /*a8a0*/  LDL.LU.64 R232, [R1+0x110] ;  /* 0x0001100001e87983 */ /* 0x000f220000300a00 */
[----:B------:R-:W-:Y:S02]  /*a8b0*/  ISETP.GE.U32.AND P4, PT, R4, 0x7ffffe87, PT ;  /* 0x7ffffe870400780c */ /* 0x000fe40003f86070 */
[----:B------:R-:W-:Y:S01]  /*a8c0*/  IADD3 R4, R3, -0xfe, RZ ;  /* 0xffffff0203047810 */ /* 0x000fe20007ffe0ff */
[----:B------:R-:W4:Y:S03]  /*a8d0*/  LDL.LU.64 R224, [R1+0xf0] ;  /* 0x0000f00001e07983 */ /* 0x000f260000300a00 */
[----:B------:R-:W-:-:S02]  /*a8e0*/  ISETP.GE.U32.AND P3, PT, R4, 0x7ffffe83, PT ;  /* 0x7ffffe830400780c */ /* 0x000fc40003f66070 */
[----:B------:R-:W-:Y:S02]  /*a8f0*/  IADD3 R4, R3, -0x87, RZ ;  /* 0xffffff7903047810 */ /* 0x000fe40007ffe0ff */
[----:B------:R-:W-:Y:S02]  /*a900*/  ISETP.GE.U32.AND P2, PT, R5, 0x7ffffefe, PT ;  /* 0x7ffffefe0500780c */ /* 0x000fe40003f46070 */
[----:B------:R-:W-:Y:S01]  /*a910*/  ISETP.GE.U32.AND P6, PT, R4, 0x7ffffefa, PT ;  /* 0x7ffffefa0400780c */ /* 0x000fe20003fc6070 */
[----:B------:R1:W-:Y:S01]  /*a920*/  LDGSTS.E [R144+0x1f200], [R146.64], !P4 ;  /* 0x1f20000092907fae */ /* 0x0003e2000e121848 */
[C---:B------:R-:W-:Y:S02]  /*a930*/  IADD3 R4, R3.reuse, -0x8b, RZ ;  /* 0xffffff7503047810 */ /* 0x040fe40007ffe0ff */
[----:B------:R-:W-:Y:S02]  /*a940*/  IADD3 R5, R3, -0x8f, RZ ;  /* 0xffffff7103057810 */ /* 0x000fe40007ffe0ff */
[----:B------:R-:W-:Y:S01]  /*a950*/  ISETP.GE.U32.AND P0, PT, R4, 0x7ffffef6, PT ;  /* 0x7ffffef60400780c */ /* 0x000fe20003f06070 */
[----:B------:R1:W-:Y:S01]  /*a960*/  LDGSTS.E [R144+0x1fa00], [R138.64], !P3 ;  /* 0x1fa000008a907fae */ /* 0x0003e2000d921848 */
[----:B------:R-:W-:-:S02]  /*a970*/  ISETP.GE.U32.AND P1, PT, R5, 0x7ffffef2, PT ;  /* 0x7ffffef20500780c */ /* 0x000fc40003f26070 */
[----:B------:R-:W-:Y:S01]  /*a980*/  IADD3 R4, R3, -0x93, RZ ;  /* 0xffffff6d03047810 */ /* 0x000fe20007ffe0ff */
[C---:B-1----:R-:W-:Y:S01]  /*a990*/  IMAD.WIDE R146, R153.reuse, 0x4, R192 ;  /* 0x0000000499927825 */ /* 0x042fe200078e02c0 */
[----:B------:R-:W-:Y:S02]  /*a9a0*/  LOP3.LUT R145, R2, 0x40, RZ, 0x3c, !PT ;  /* 0x0000004002917812 */ /* 0x000fe400078e3cff */
[----:B------:R-:W-:Y:S01]  /*a9b0*/  ISETP.GE.U32.AND P5, PT, R4, 0x7ffffeee, PT ;  /* 0x7ffffeee0400780c */ /* 0x000fe20003fa6070 */
[----:B------:R-:W-:Y:S01]  /*a9c0*/  IMAD.WIDE R138, R153, 0x4, R184 ;  /* 0x00000004998a7825 */ /* 0x000fe200078e02b8 */
[C---:B------:R-:W-:Y:S01]  /*a9d0*/  IADD3 R4, R3.reuse, -0x97, RZ ;  /* 0xffffff6903047810 */ /* 0x040fe20007ffe0ff */
[----:B------:R1:W-:Y:S01]  /*a9e0*/  STL.64 [R1+0x220], R146 ;  /* 0x0002209201007387 */ /* 0x0003e20000100a00 */
[----:B------:R-:W-:-:S03]  /*a9f0*/  IADD3 R5, R3, -0x9b, RZ ;  /* 0xffffff6503057810 */ /* 0x000fc60007ffe0ff */
[----:B------:R3:W-:Y:S01]  /*aa00*/  STL.64 [R1+0x218], R138 ;  /* 0x0002188a01007387 */ /* 0x0007e20000100a00 */
[----:B------:R-:W-:Y:S01]  /*aa10*/  ISETP.GE.U32.AND P4, PT, R4, 0x7ffffeea, PT ;  /* 0x7ffffeea0400780c */ /* 0x000fe20003f86070 */
[----:B--2---:R-:W-:Y:S02]  /*aa20*/  IMAD.WIDE R154, R153, 0x4, R176 ;  /* 0x00000004999a7825 */ /* 0x004fe400078e02b0 */
[----:B------:R2:W-:Y:S01]  /*aa30*/  LDGSTS.E [R145+0x10400], [R208.64], !P2 ;  /* 0x10400000d0917fae */ /* 0x0005e2000d121848 */
[----:B------:R-:W-:-:S03]  /*aa40*/  IADD3 R4, R3, -0x9f, RZ ;  /* 0xffffff6103047810 */ /* 0x000fc60007ffe0ff */
[----:B------:R-:W2:Y:S04]  /*aa50*/  LDL.LU.64 R216, [R1+0xd0] ;  /* 0x0000d00001d87983 */ /* 0x000ea80000300a00 */
[----:B------:R1:W-:Y:S01]  /*aa60*/  LDGSTS.E [R145+0x10c00], [R200.64], !P6 ;  /* 0x10c00000c8917fae */ /* 0x0003e2000f121848 */
[----:B------:R-:W-:-:S03]  /*aa70*/  ISETP.GE.U32.AND P3, PT, R5, 0x7ffffee6, PT ;  /* 0x7ffffee60500780c */ /* 0x000fc60003f66070 */
[----:B------:R1:W-:Y:S01]  /*aa80*/  LDGSTS.E [R145+0x11400], [R146.64], !P0 ;  /* 0x1140000092917fae */ /* 0x0003e2000c121848 */
[----:B------:R-:W-:-:S03]  /*aa90*/  ISETP.GE.U32.AND P2, PT, R4, 0x7ffffee2, PT ;  /* 0x7ffffee20400780c */ /* 0x000fc60003f46070 */
[----:B------:R3:W-:Y:S04]  /*aaa0*/  LDGSTS.E [R145+0x11c00], [R138.64], !P1 ;  /* 0x11c000008a917fae */ /* 0x0007e8000c921848 */
[----:B------:R-:W2:Y:S01]  /*aab0*/  LDL.LU.64 R192, [R1+0xb0] ;  /* 0x0000b00001c07983 */ /* 0x000ea20000300a00 */
[----:B-1----:R-:W-:-:S03]  /*aac0*/  IMAD.WIDE R146, R153, 0x4, R168 ;  /* 0x0000000499927825 */ /* 0x002fc600078e02a8 */
[----:B------:R-:W2:Y:S04]  /*aad0*/  LDL.LU.64 R184, [R1+0x90] ;  /* 0x0000900001b87983 */ /* 0x000ea80000300a00 */
[----:B------:R-:W-:Y:S04]  /*aae0*/  STL.64 [R1+0x210], R154 ;  /* 0x0002109a01007387 */ /* 0x000fe80000100a00 */
[----:B------:R-:W-:Y:S04]  /*aaf0*/  STL.64 [R1+0x200], R146 ;  /* 0x0002009201007387 */ /* 0x000fe80000100a00 */
[----:B------:R2:W-:Y:S04]  /*ab00*/  LDGSTS.E [R145+0x12400], [R154.64], !P5 ;  /* 0x124000009a917fae */ /* 0x0005e8000e921848 */
[----:B------:R1:W-:Y:S01]  /*ab10*/  LDGSTS.E [R145+0x12c00], [R146.64], !P4 ;  /* 0x12c0000092917fae */ /* 0x0003e2000e121848 */
[----:B---3--:R-:W-:-:S05]  /*ab20*/  IMAD.WIDE R138, R153, 0x4, R160 ;  /* 0x00000004998a7825 */ /* 0x008fca00078e02a0 */
[----:B------:R-:W-:Y:S04]  /*ab30*/  STL.64 [R1+0x1f8], R138 ;  /* 0x0001f88a01007387 */ /* 0x000fe80000100a00 */
[----:B------:R-:W3:Y:S04]  /*ab40*/  LDL.LU.64 R176, [R1+0x70] ;  /* 0x0000700001b07983 */ /* 0x000ee80000300a00 */
[----:B------:R-:W3:Y:S04]  /*ab50*/  LDL.LU.64 R168, [R1+0x50] ;  /* 0x0000500001a87983 */ /* 0x000ee80000300a00 */
[----:B------:R-:W3:Y:S04]  /*ab60*/  LDL.LU.64 R160, [R1+0x30] ;  /* 0x0000300001a07983 */ /* 0x000ee80000300a00 */
[----:B------:R1:W-:Y:S01]  /*ab70*/  LDGSTS.E [R145+0x13400], [R138.64], !P3 ;  /* 0x134000008a917fae */ /* 0x0003e2000d921848 */
[----:B----4-:R-:W-:-:S05]  /*ab80*/  IMAD.WIDE R136, R153, 0x4, R136 ;  /* 0x0000000499887825 */ /* 0x010fca00078e0288 */
[----:B------:R4:W-:Y:S04]  /*ab90*/  STL.64 [R1+0x1f0], R136 ;  /* 0x0001f08801007387 */ /* 0x0009e80000100a00 */
[----:B------:R4:W-:Y:S04]  /*aba0*/  LDGSTS.E [R145+0x13c00], [R136.64], !P2 ;  /* 0x13c0000088917fae */ /* 0x0009e8000d121848 */
[----:B----4-:R-:W4:Y:S01]  /*abb0*/  LDL.LU.64 R136, [R1+0x10] ;  /* 0x0000100001887983 */ /* 0x010f220000300a00 */
        /* <DEDUP_REMOVED lines=8> */
[----:B------:R-:W-:Y:S01]  /*ac40*/  IADD3 R4, R3, -0xb7, RZ ;  /* 0xffffff4903047810 */ /* 0x000fe20007ffe0ff */
[----:B-1----:R-:W-:Y:S01]  /*ac50*/  IMAD.WIDE R146, R153, 0x4, R232 ;  /* 0x0000000499927825 */ /* 0x002fe200078e02e8 */
[C---:B------:R-:W-:Y:S02]  /*ac60*/  IADD3 R5, R3.reuse, -0xb3, RZ ;  /* 0xffffff4d03057810 */ /* 0x040fe40007ffe0ff */
[----:B------:R-:W-:Y:S02]  /*ac70*/  ISETP.GE.U32.AND P3, PT, R4, 0x7ffffeca, PT ;  /* 0x7ffffeca0400780c */ /* 0x000fe40003f66070 */
[----:B------:R-:W-:Y:S01]  /*ac80*/  IADD3 R4, R3, -0xbb, RZ ;  /* 0xffffff4503047810 */ /* 0x000fe20007ffe0ff */
[----:B------:R-:W-:Y:S01]  /*ac90*/  IMAD.WIDE R138, R153, 0x4, R224 ;  /* 0x00000004998a7825 */ /* 0x000fe200078e02e0 */
[----:B------:R-:W-:Y:S01]  /*aca0*/  ISETP.GE.U32.AND P4, PT, R5, 0x7ffffece, PT ;  /* 0x7ffffece0500780c */ /* 0x000fe20003f86070 */
[----:B------:R1:W-:Y:S01]  /*acb0*/  LDGSTS.E [R145+0x14400], [R146.64], !P6 ;  /* 0x1440000092917fae */ /* 0x0003e2000f121848 */
[----:B------:R-:W-:-:S02]  /*acc0*/  ISETP.GE.U32.AND P2, PT, R4, 0x7ffffec6, PT ;  /* 0x7ffffec60400780c */ /* 0x000fc40003f46070 */
[----:B------:R-:W-:Y:S01]  /*acd0*/  IADD3 R4, R3, -0xc3, RZ ;  /* 0xffffff3d03047810 */ /* 0x000fe20007ffe0ff */
[----:B------:R1:W-:Y:S01]  /*ace0*/  LDGSTS.E [R145+0x14c00], [R138.64], !P0 ;  /* 0x14c000008a917fae */ /* 0x0003e2000c121848 */
[----:B--2---:R-:W-:Y:S02]  /*acf0*/  IMAD.WIDE R154, R153, 0x4, R216 ;  /* 0x00000004999a7825 */ /* 0x004fe400078e02d8 */
[----:B------:R-:W-:Y:S01]  /*ad00*/  ISETP.GE.U32.AND P0, PT, R4, 0x7ffffebe, PT ;  /* 0x7ffffebe0400780c */ /* 0x000fe20003f06070 */
[----:B------:R1:W-:Y:S01]  /*ad10*/  STL.64 [R1+0x1e0], R146 ;  /* 0x0001e09201007387 */ /* 0x0003e20000100a00 */
[C---:B------:R-:W-:Y:S02]  /*ad20*/  IADD3 R4, R3.reuse, -0xc7, RZ ;  /* 0xffffff3903047810 */ /* 0x040fe40007ffe0ff */
[----:B------:R-:W-:Y:S01]  /*ad30*/  IADD3 R5, R3, -0xbf, RZ ;  /* 0xffffff4103057810 */ /* 0x000fe20007ffe0ff */
[----:B------:R2:W-:Y:S04]  /*ad40*/  STL.64 [R1+0x1d8], R138 ;  /* 0x0001d88a01007387 */ /* 0x0005e80000100a00 */
[----:B------:R3:W-:Y:S01]  /*ad50*/  LDGSTS.E [R145+0x15400], [R154.64], !P1 ;  /* 0x154000009a917fae */ /* 0x0007e2000c921848 */
[----:B------:R-:W-:Y:S01]  /*ad60*/  ISETP.GE.U32.AND P1, PT, R4, 0x7ffffeba, PT ;  /* 0x7ffffeba0400780c */ /* 0x000fe20003f26070 */
[----:B-1----:R-:W-:Y:S01]  /*ad70*/  IMAD.WIDE R146, R153, 0x4, R192 ;  /* 0x0000000499927825 */ /* 0x002fe200078e02c0 */
[----:B------:R-:W-:-:S03]  /*ad80*/  ISETP.GE.U32.AND P6, PT, R5, 0x7ffffec2, PT ;  /* 0x7ffffec20500780c */ /* 0x000fc60003fc6070 */
[----:B--2---:R-:W-:Y:S01]  /*ad90*/  IMAD.WIDE R138, R153, 0x4, R184 ;  /* 0x00000004998a7825 */ /* 0x004fe200078e02b8 */
[C---:B------:R-:W-:Y:S01]  /*ada0*/  IADD3 R4, R3.reuse, -0xcf, RZ ;  /* 0xffffff3103047810 */ /* 0x040fe20007ffe0ff */
[----:B------:R3:W-:Y:S01]  /*adb0*/  STL.64 [R1+0x1d0], R154 ;  /* 0x0001d09a01007387 */ /* 0x0007e20000100a00 */
[----:B------:R-:W-:-:S03]  /*adc0*/  IADD3 R5, R3, -0xcb, RZ ;  /* 0xffffff3503057810 */ /* 0x000fc60007ffe0ff */
[----:B------:R1:W-:Y:S04]  /*add0*/  LDGSTS.E [R145+0x15c00], [R146.64], !P5 ;  /* 0x15c0000092917fae */ /* 0x0003e8000e921848 */
[----:B------:R2:W-:Y:S01]  /*ade0*/  LDGSTS.E [R145+0x16400], [R138.64], !P4 ;  /* 0x164000008a917fae */ /* 0x0005e2000e121848 */
[----:B------:R-:W-:Y:S02]  /*adf0*/  ISETP.GE.U32.AND P4, PT, R4, 0x7ffffeb2, PT ;  /* 0x7ffffeb20400780c */ /* 0x000fe40003f86070 */
[----:B------:R-:W-:Y:S01]  /*ae00*/  IADD3 R4, R3, -0xd3, RZ ;  /* 0xffffff2d03047810 */ /* 0x000fe20007ffe0ff */
[----:B------:R1:W-:Y:S01]  /*ae10*/  STL.64 [R1+0x1c0], R146 ;  /* 0x0001c09201007387 */ /* 0x0003e20000100a00 */
[----:B------:R-:W-:-:S03]  /*ae20*/  ISETP.GE.U32.AND P5, PT, R5, 0x7ffffeb6, PT ;  /* 0x7ffffeb60500780c */ /* 0x000fc60003fa6070 */
[----:B------:R2:W-:Y:S01]  /*ae30*/  STL.64 [R1+0x1b8], R138 ;  /* 0x0001b88a01007387 */ /* 0x0005e20000100a00 */
[----:B------:R-:W-:Y:S01]  /*ae40*/  IADD3 R5, R3, -0xd7, RZ ;  /* 0xffffff2903057810 */ /* 0x000fe20007ffe0ff */
[----:B---3--:R-:W-:-:S04]  /*ae50*/  IMAD.WIDE R154, R153, 0x4, R176 ;  /* 0x00000004999a7825 */ /* 0x008fc800078e02b0 */
[C---:B-1----:R-:W-:Y:S01]  /*ae60*/  IMAD.WIDE R146, R153.reuse, 0x4, R168 ;  /* 0x0000000499927825 */ /* 0x042fe200078e02a8 */
[----:B------:R1:W-:Y:S01]  /*ae70*/  LDGSTS.E [R145+0x16c00], [R154.64], !P3 ;  /* 0x16c000009a917fae */ /* 0x0003e2000d921848 */
[----:B------:R-:W-:Y:S02]  /*ae80*/  ISETP.GE.U32.AND P3, PT, R4, 0x7ffffeae, PT ;  /* 0x7ffffeae0400780c */ /* 0x000fe40003f66070 */
[----:B--2---:R-:W-:Y:S01]  /*ae90*/  IMAD.WIDE R138, R153, 0x4, R160 ;  /* 0x00000004998a7825 */ /* 0x004fe200078e02a0 */
[----:B------:R-:W-:Y:S01]  /*aea0*/  IADD3 R4, R3, -0xdb, RZ ;  /* 0xffffff2503047810 */ /* 0x000fe20007ffe0ff */
[----:B------:R-:W-:Y:S04]  /*aeb0*/  STL.64 [R1+0x1b0], R154 ;  /* 0x0001b09a01007387 */ /* 0x000fe80000100a00 */
[----:B------:R-:W-:Y:S04]  /*aec0*/  STL.64 [R1+0x1a0], R146 ;  /* 0x0001a09201007387 */ /* 0x000fe80000100a00 */
[----:B------:R4:W-:Y:S01]  /*aed0*/  LDGSTS.E [R145+0x17400], [R146.64], !P2 ;  /* 0x1740000092917fae */ /* 0x0009e2000d121848 */
[----:B------:R-:W-:-:S03]  /*aee0*/  ISETP.GE.U32.AND P2, PT, R5, 0x7ffffeaa, PT ;  /* 0x7ffffeaa0500780c */ /* 0x000fc60003f46070 */
[----:B------:R2:W-:Y:S01]  /*aef0*/  STL.64 [R1+0x198], R138 ;  /* 0x0001988a01007387 */ /* 0x0005e20000100a00 */
[----:B------:R-:W-:-:S03]  /*af00*/  IADD3 R5, R3, -0xe3, RZ ;  /* 0xffffff1d03057810 */ /* 0x000fc60007ffe0ff */
[----:B------:R2:W-:Y:S01]  /*af10*/  LDGSTS.E [R145+0x17c00], [R138.64], !P6 ;  /* 0x17c000008a917fae */ /* 0x0005e2000f121848 */
[----:B------:R-:W-:Y:S02]  /*af20*/  ISETP.GE.U32.AND P6, PT, R4, 0x7ffffea6, PT ;  /* 0x7ffffea60400780c */ /* 0x000fe40003fc6070 */
[----:B------:R-:W-:Y:S01]  /*af30*/  IADD3 R4, R3, -0xdf, RZ ;  /* 0xffffff2103047810 */ /* 0x000fe20007ffe0ff */
[----:B--2---:R-:W-:-:S04]  /*af40*/  IMAD.WIDE R138, R153, 0x4, R248 ;  /* 0x00000004998a7825 */ /* 0x004fc800078e02f8 */
[----:B----4-:R-:W-:-:S04]  /*af50*/  IMAD.WIDE R146, R153, 0x4, R136 ;  /* 0x0000000499927825 */ /* 0x010fc800078e0288 */
[C---:B------:R-:W-:Y:S01]  /*af60*/  IMAD.WIDE R136, R153.reuse, 0x4, R140 ;  /* 0x0000000499887825 */ /* 0x040fe200078e028c */
[----:B------:R-:W-:Y:S03]  /*af70*/  STL.64 [R1+0x190], R146 ;  /* 0x0001909201007387 */ /* 0x000fe60000100a00 */
[----:B------:R-:W-:Y:S01]  /*af80*/  IMAD.WIDE R140, R153, 0x4, R148 ;  /* 0x00000004998c7825 */ /* 0x000fe200078e0294 */
[----:B------:R2:W-:Y:S01]  /*af90*/  LDGSTS.E [R145+0x18400], [R146.64], !P0 ;  /* 0x1840000092917fae */ /* 0x0005e2000c121848 */
[----:B------:R-:W-:-:S03]  /*afa0*/  ISETP.GE.U32.AND P0, PT, R4, 0x7ffffea2, PT ;  /* 0x7ffffea20400780c */ /* 0x000fc60003f06070 */
[----:B------:R3:W-:Y:S04]  /*afb0*/  STL.64 [R1+0x180], R138 ;  /* 0x0001808a01007387 */ /* 0x0007e80000100a00 */
[----:B------:R3:W-:Y:S01]  /*afc0*/  LDGSTS.E [R145+0x18c00], [R138.64], !P1 ;  /* 0x18c000008a917fae */ /* 0x0007e2000c921848 */
[----:B------:R-:W-:-:S03]  /*afd0*/  ISETP.GE.U32.AND P1, PT, R5, 0x7ffffe9e, PT ;  /* 0x7ffffe9e0500780c */ /* 0x000fc60003f26070 */
[----:B------:R4:W-:Y:S04]  /*afe0*/  STL.64 [R1+0x178], R136 ;  /* 0x0001788801007387 */ /* 0x0009e80000100a00 */
[----:B------:R4:W-:Y:S01]  /*aff0*/  LDGSTS.E [R145+0x19400], [R136.64], !P5 ;  /* 0x1940000088917fae */ /* 0x0009e2000e921848 */
[----:B---3--:R-:W-:-:S03]  /*b000*/  IMAD.WIDE R138, R153, 0x4, R156 ;  /* 0x00000004998a7825 */ /* 0x008fc600078e029c */
[----:B------:R3:W-:Y:S04]  /*b010*/  STL.64 [R1+0x170], R140 ;  /* 0x0001708c01007387 */ /* 0x0007e80000100a00 */
[----:B------:R3:W-:Y:S01]  /*b020*/  LDGSTS.E [R145+0x19c00], [R140.64], !P4 ;  /* 0x19c000008c917fae */ /* 0x0007e2000e121848 */
[----:B----4-:R-:W-:-:S03]  /*b030*/  IMAD.WIDE R136, R153, 0x4, R164 ;  /* 0x0000000499887825 */ /* 0x010fc600078e02a4 */
[----:B------:R4:W-:Y:S04]  /*b040*/  STL.64 [R1+0x160], R138 ;  /* 0x0001608a01007387 */ /* 0x0009e80000100a00 */
[----:B------:R4:W-:Y:S01]  /*b050*/  LDGSTS.E [R145+0x1a400], [R138.64], !P3 ;  /* 0x1a4000008a917fae */ /* 0x0009e2000d921848 */
[----:B---3--:R-:W-:-:S03]  /*b060*/  IMAD.WIDE R140, R153, 0x4, R172 ;  /* 0x00000004998c7825 */ /* 0x008fc600078e02ac */
[----:B------:R3:W-:Y:S04]  /*b070*/  STL.64 [R1+0x158], R136 ;  /* 0x0001588801007387 */ /* 0x0007e80000100a00 */
[----:B------:R3:W-:Y:S01]  /*b080*/  LDGSTS.E [R145+0x1ac00], [R136.64], !P2 ;  /* 0x1ac0000088917fae */ /* 0x0007e2000d121848 */
[----:B----4-:R-:W-:-:S03]  /*b090*/  IMAD.WIDE R138, R153, 0x4, R180 ;  /* 0x00000004998a7825 */ /* 0x010fc600078e02b4 */
[----:B------:R-:W-:Y:S04]  /*b0a0*/  STL.64 [R1+0x150], R140 ;  /* 0x0001508c01007387 */ /* 0x000fe80000100a00 */
[----:B------:R2:W-:Y:S01]  /*b0b0*/  LDGSTS.E [R145+0x1b400], [R140.64], !P6 ;  /* 0x1b4000008c917fae */ /* 0x0005e2000f121848 */
[----:B---3--:R-:W-:-:S03]  /*b0c0*/  IMAD.WIDE R136, R153, 0x4, R188 ;  /* 0x0000000499887825 */ /* 0x008fc600078e02bc */
[----:B------:R-:W-:Y:S04]  /*b0d0*/  STL.64 [R1+0x140], R138 ;  /* 0x0001408a01007387 */ /* 0x000fe80000100a00 */
[----:B------:R3:W-:Y:S04]  /*b0e0*/  STL.64 [R1+0x138], R136 ;  /* 0x0001388801007387 */ /* 0x0007e80000100a00 */
[----:B------:R1:W-:Y:S04]  /*b0f0*/  LDGSTS.E [R145+0x1bc00], [R138.64], !P0 ;  /* 0x1bc000008a917fae */ /* 0x0003e8000c121848 */
[----:B------:R3:W-:Y:S04]  /*b100*/  LDGSTS.E [R145+0x1c400], [R136.64], !P1 ;  /* 0x1c40000088917fae */ /* 0x0007e8000c921848 */
[----:B------:R-:W4:Y:S04]  /*b110*/  LDL.LU.64 R160, [R1+0x208] ;  /* 0x0002080001a07983 */ /* 0x000f280000300a00 */
[----:B---3--:R-:W3:Y:S01]  /*b120*/  LDL.LU.64 R136, [R1+0x1e8] ;  /* 0x0001e80001887983 */ /* 0x008ee20000300a00 */
[----:B------:R-:W-:-:S04]  /*b130*/  IADD3 R4, R3, -0xe7, RZ ;  /* 0xffffff1903047810 */ /* 0x000fc80007ffe0ff */
[----:B------:R-:W-:Y:S02]  /*b140*/  ISETP.GE.U32.AND P5, PT, R4, 0x7ffffe9a, PT ;  /* 0x7ffffe9a0400780c */ /* 0x000fe40003fa6070 */
[C---:B------:R-:W-:Y:S02]  /*b150*/  IADD3 R4, R3.reuse, -0xeb, RZ ;  /* 0xffffff1503047810 */ /* 0x040fe40007ffe0ff */
[C---:B------:R-:W-:Y:S02]  /*b160*/  IADD3 R5, R3.reuse, -0xef, RZ ;  /* 0xffffff1103057810 */ /* 0x040fe40007ffe0ff */
[----:B------:R-:W-:Y:S02]  /*b170*/  ISETP.GE.U32.AND P4, PT, R4, 0x7ffffe96, PT ;  /* 0x7ffffe960400780c */ /* 0x000fe40003f86070 */
[----:B------:R-:W-:Y:S01]  /*b180*/  IADD3 R4, R3, -0xf3, RZ ;  /* 0xffffff0d03047810 */ /* 0x000fe20007ffe0ff */
[----:B--2---:R-:W-:Y:S01]  /*b190*/  IMAD.WIDE R146, R153, 0x4, R196 ;  /* 0x0000000499927825 */ /* 0x004fe200078e02c4 */
[----:B------:R-:W-:-:S02]  /*b1a0*/  ISETP.GE.U32.AND P3, PT, R5, 0x7ffffe92, PT ;  /* 0x7ffffe920500780c */ /* 0x000fc40003f66070 */
[----:B------:R-:W-:Y:S01]  /*b1b0*/  ISETP.GE.U32.AND P2, PT, R4, 0x7ffffe8e, PT ;  /* 0x7ffffe8e0400780c */ /* 0x000fe20003f46070 */
[----:B------:R-:W-:Y:S01]  /*b1c0*/  IMAD.WIDE R140, R153, 0x4, R204 ;  /* 0x00000004998c7825 */ /* 0x000fe200078e02cc */
[C---:B------:R-:W-:Y:S01]  /*b1d0*/  IADD3 R4, R3.reuse, -0xf7, RZ ;  /* 0xffffff0903047810 */ /* 0x040fe20007ffe0ff */
[----:B------:R2:W-:Y:S01]  /*b1e0*/  LDGSTS.E [R145+0x1cc00], [R146.64], !P5 ;  /* 0x1cc0000092917fae */ /* 0x0005e2000e921848 */
[----:B------:R-:W-:Y:S01]  /*b1f0*/  IADD3 R5, R3, -0xfb, RZ ;  /* 0xffffff0503057810 */ /* 0x000fe20007ffe0ff */
[----:B-1----:R-:W-:Y:S01]  /*b200*/  IMAD.WIDE R138, R153, 0x4, R212 ;  /* 0x00000004998a7825 */ /* 0x002fe200078e02d4 */
[----:B------:R-:W-:Y:S01]  /*b210*/  ISETP.GE.U32.AND P6, PT, R4, 0x7ffffe8a, PT ;  /* 0x7ffffe8a0400780c */ /* 0x000fe20003fc6070 */
[----:B------:R2:W-:Y:S01]  /*b220*/  STL.64 [R1+0x130], R146 ;  /* 0x0001309201007387 */ /* 0x0005e20000100a00 */
[----:B------:R-:W-:-:S03]  /*b230*/  ISETP.GE.U32.AND P0, PT, R5, 0x7ffffe86, PT ;  /* 0x7ffffe860500780c */ /* 0x000fc60003f06070 */
[----:B------:R1:W-:Y:S04]  /*b240*/  STL.64 [R1+0x120], R140 ;  /* 0x0001208c01007387 */ /* 0x0003e80000100a00 */
[----:B------:R1:W-:Y:S04]  /*b250*/  STL.64 [R1+0x118], R138 ;  /* 0x0001188a01007387 */ /* 0x0003e80000100a00 */
[----:B------:R-:W3:Y:S01]  /*b260*/  LDL.LU.64 R192, [R1+0x1c8] ;  /* 0x0001c80001c07983 */ /* 0x000ee20000300a00 */
[----:B--2---:R-:W-:-:S03]  /*b270*/  IMAD.WIDE R146, R153, 0x4, R220 ;  /* 0x0000000499927825 */ /* 0x004fc600078e02dc */
[----:B------:R1:W-:Y:S04]  /*b280*/  LDGSTS.E [R145+0x1d400], [R140.64], !P4 ;  /* 0x1d4000008c917fae */ /* 0x0003e8000e121848 */
[----:B------:R2:W-:Y:S04]  /*b290*/  LDGSTS.E [R145+0x1dc00], [R138.64], !P3 ;  /* 0x1dc000008a917fae */ /* 0x0005e8000d921848 */
[----:B------:R-:W3:Y:S01]  /*b2a0*/  LDL.LU.64 R184, [R1+0x1a8] ;  /* 0x0001a80001b87983 */ /* 0x000ee20000300a00 */
[----:B-1----:R-:W-:-:S03]  /*b2b0*/  IMAD.WIDE R140, R153, 0x4, R228 ;  /* 0x00000004998c7825 */ /* 0x002fc600078e02e4 */
[----:B------:R-:W3:Y:S01]  /*b2c0*/  LDL.LU.64 R176, [R1+0x188] ;  /* 0x0001880001b07983 */ /* 0x000ee20000300a00 */
[----:B--2---:R-:W-:-:S03]  /*b2d0*/  IMAD.WIDE R138, R153, 0x4, R236 ;  /* 0x00000004998a7825 */ /* 0x004fc600078e02ec */
[----:B------:R1:W-:Y:S04]  /*b2e0*/  STL.64 [R1+0x110], R146 ;  /* 0x0001109201007387 */ /* 0x0003e80000100a00 */
[----:B------:R1:W-:Y:S04]  /*b2f0*/  LDGSTS.E [R145+0x1e400], [R146.64], !P2 ;  /* 0x1e40000092917fae */ /* 0x0003e8000d121848 */
[----:B------:R4:W-:Y:S04]  /*b300*/  STL.64 [R1+0x100], R140 ;  /* 0x0001008c01007387 */ /* 0x0009e80000100a00 */
[----:B------:R3:W-:Y:S01]  /*b310*/  STL.64 [R1+0xf8], R138 ;  /* 0x0000f88a01007387 */ /* 0x0007e20000100a00 */
[----:B-1----:R-:W-:-:S03]  /*b320*/  IMAD.WIDE R146, R153, 0x4, R244 ;  /* 0x0000000499927825 */ /* 0x002fc600078e02f4 */
[----:B------:R4:W-:Y:S04]  /*b330*/  LDGSTS.E [R145+0x1ec00], [R140.64], !P6 ;  /* 0x1ec000008c917fae */ /* 0x0009e8000f121848 */
[----:B------:R-:W2:Y:S04]  /*b340*/  LDL.LU.64 R168, [R1+0x168] ;  /* 0x0001680001a87983 */ /* 0x000ea80000300a00 */
[----:B------:R3:W-:Y:S04]  /*b350*/  LDGSTS.E [R145+0x1f400], [R138.64], !P0 ;  /* 0x1f4000008a917fae */ /* 0x0007e8000c121848 */
[----:B------:R1:W-:Y:S01]  /*b360*/  STL.64 [R1+0xf0], R146 ;  /* 0x0000f09201007387 */ /* 0x0003e20000100a00 */
[----:B----4-:R-:W-:-:S03]  /*b370*/  IMAD.WIDE R140, R153, 0x4, R160 ;  /* 0x00000004998c7825 */ /* 0x010fc600078e02a0 */
[----:B------:R-:W4:Y:S01]  /*b380*/  LDL.LU.64 R160, [R1+0x148] ;  /* 0x0001480001a07983 */ /* 0x000f220000300a00 */
[----:B---3--:R-:W-:-:S03]  /*b390*/  IMAD.WIDE R138, R153, 0x4, R136 ;  /* 0x00000004998a7825 */ /* 0x008fc600078e0288 */
        /* <DEDUP_REMOVED lines=8> */
[----:B------:R-:W-:Y:S01]  /*b420*/  ISETP.GE.U32.AND P3, PT, R4, 0x7ffffef5, PT ;  /* 0x7ffffef50400780c */ /* 0x000fe20003f66070 */
[----:B------:R1:W-:Y:S01]  /*b430*/  LDGSTS.E [R145+0x1fc00], [R146.64], !P1 ;  /* 0x1fc0000092917fae */ /* 0x0003e2000c921848 */
[C---:B------:R-:W-:Y:S02]  /*b440*/  IADD3 R4, R3.reuse, -0x90, RZ ;  /* 0xffffff7003047810 */ /* 0x040fe40007ffe0ff */
[C---:B------:R-:W-:Y:S02]  /*b450*/  IADD3 R5, R3.reuse, -0x94, RZ ;  /* 0xffffff6c03057810 */ /* 0x040fe40007ffe0ff */
[----:B------:R-:W-:Y:S02]  /*b460*/  ISETP.GE.U32.AND P2, PT, R4, 0x7ffffef1, PT ;  /* 0x7ffffef10400780c */ /* 0x000fe40003f46070 */
[----:B------:R-:W-:Y:S01]  /*b470*/  IADD3 R4, R3, -0x98, RZ ;  /* 0xffffff6803047810 */ /* 0x000fe20007ffe0ff */
[----:B------:R1:W-:Y:S01]  /*b480*/  STL.64 [R1+0xe0], R140 ;  /* 0x0000e08c01007387 */ /* 0x0003e20000100a00 */
[----:B------:R-:W-:-:S02]  /*b490*/  ISETP.GE.U32.AND P6, PT, R5, 0x7ffffeed, PT ;  /* 0x7ffffeed0500780c */ /* 0x000fc40003fc6070 */
[----:B------:R-:W-:Y:S01]  /*b4a0*/  LOP3.LUT R144, R2, 0x60, RZ, 0x3c, !PT ;  /* 0x0000006002907812 */ /* 0x000fe200078e3cff */
[----:B------:R1:W-:Y:S01]  /*b4b0*/  STL.64 [R1+0xd8], R138 ;  /* 0x0000d88a01007387 */ /* 0x0003e20000100a00 */
[----:B------:R-:W-:Y:S01]  /*b4c0*/  ISETP.GE.U32.AND P0, PT, R4, 0x7ffffee9, PT ;  /* 0x7ffffee90400780c */ /* 0x000fe20003f06070 */
[----:B-1----:R-:W-:Y:S01]  /*b4d0*/  IMAD.WIDE R146, R153, 0x4, R192 ;  /* 0x0000000499927825 */ /* 0x002fe200078e02c0 */
[C---:B------:R-:W-:Y:S01]  /*b4e0*/  IADD3 R4, R3.reuse, -0x9c, RZ ;  /* 0xffffff6403047810 */ /* 0x040fe20007ffe0ff */
[----:B------:R-:W3:Y:S01]  /*b4f0*/  LDL.LU.64 R232, [R1+0x108] ;  /* 0x0001080001e87983 */ /* 0x000ee20000300a00 */
[----:B------:R-:W-:-:S03]  /*b500*/  IADD3 R5, R3, -0xa0, RZ ;  /* 0xffffff6003057810 */ /* 0x000fc60007ffe0ff */
[----:B------:R1:W-:Y:S01]  /*b510*/  LDGSTS.E [R144+0x10600], [R140.64], !P5 ;  /* 0x106000008c907fae */ /* 0x0003e2000e921848 */
[----:B------:R-:W-:-:S03]  /*b520*/  ISETP.GE.U32.AND P1, PT, R4, 0x7ffffee5, PT ;  /* 0x7ffffee50400780c */ /* 0x000fc60003f26070 */
[----:B------:R1:W-:Y:S01]  /*b530*/  LDGSTS.E [R144+0x10e00], [R138.64], !P4 ;  /* 0x10e000008a907fae */ /* 0x0003e2000e121848 */
[----:B------:R-:W-:-:S03]  /*b540*/  ISETP.GE.U32.AND P5, PT, R5, 0x7ffffee1, PT ;  /* 0x7ffffee10500780c */ /* 0x000fc60003fa6070 */
[----:B------:R-:W-:Y:S01]  /*b550*/  STL.64 [R1+0xd0], R146 ;  /* 0x0000d09201007387 */ /* 0x000fe20000100a00 */
[----:B-1----:R-:W-:-:S03]  /*b560*/  IMAD.WIDE R140, R153, 0x4, R184 ;  /* 0x00000004998c7825 */ /* 0x002fc600078e02b8 */
[----:B------:R-:W3:Y:S01]  /*b570*/  LDL.LU.64 R224, [R1+0xe8] ;  /* 0x0000e80001e07983 */ /* 0x000ee20000300a00 */
[----:B------:R-:W-:-:S03]  /*b580*/  IMAD.WIDE R138, R153, 0x4, R176 ;  /* 0x00000004998a7825 */ /* 0x000fc600078e02b0 */
[----:B------:R-:W3:Y:S04]  /*b590*/  LDL.LU.64 R216, [R1+0xc8] ;  /* 0x0000c80001d87983 */ /* 0x000ee80000300a00 */
[----:B------:R1:W-:Y:S04]  /*b5a0*/  LDGSTS.E [R144+0x11600], [R146.64], !P3 ;  /* 0x1160000092907fae */ /* 0x0003e8000d921848 */
[----:B------:R2:W-:Y:S04]  /*b5b0*/  STL.64 [R1+0xc0], R140 ;  /* 0x0000c08c01007387 */ /* 0x0005e80000100a00 */
[----:B------:R2:W-:Y:S04]  /*b5c0*/  LDGSTS.E [R144+0x11e00], [R140.64], !P2 ;  /* 0x11e000008c907fae */ /* 0x0005e8000d121848 */
[----:B------:R4:W-:Y:S04]  /*b5d0*/  STL.64 [R1+0xb8], R138 ;  /* 0x0000b88a01007387 */ /* 0x0009e80000100a00 */
[----:B------:R4:W-:Y:S01]  /*b5e0*/  LDGSTS.E [R144+0x12600], [R138.64], !P6 ;  /* 0x126000008a907fae */ /* 0x0009e2000f121848 */
[----:B--2---:R-:W-:-:S03]  /*b5f0*/  IMAD.WIDE R140, R153, 0x4, R168 ;  /* 0x00000004998c7825 */ /* 0x004fc600078e02a8 */
[----:B------:R-:W4:Y:S04]  /*b600*/  LDL.LU.64 R192, [R1+0xa8] ;  /* 0x0000a80001c07983 */ /* 0x000f280000300a00 */
[----:B------:R-:W4:Y:S04]  /*b610*/  LDL.LU.64 R184, [R1+0x88] ;  /* 0x0000880001b87983 */ /* 0x000f280000300a00 */
[----:B------:R-:W4:Y:S04]  /*b620*/  LDL.LU.64 R176, [R1+0x68] ;  /* 0x0000680001b07983 */ /* 0x000f280000300a00 */
[----:B------:R-:W-:Y:S04]  /*b630*/  STL.64 [R1+0xb0], R140 ;  /* 0x0000b08c01007387 */ /* 0x000fe80000100a00 */
[----:B------:R-:W4:Y:S04]  /*b640*/  LDL.LU.64 R168, [R1+0x48] ;  /* 0x0000480001a87983 */ /* 0x000f280000300a00 */
[----:B------:R1:W-:Y:S01]  /*b650*/  LDGSTS.E [R144+0x12e00], [R140.64], !P0 ;  /* 0x12e000008c907fae */ /* 0x0003e2000c121848 */
[----:B----4-:R-:W-:-:S04]  /*b660*/  IMAD.WIDE R138, R153, 0x4, R160 ;  /* 0x00000004998a7825 */ /* 0x010fc800078e02a0 */
[----:B---3--:R-:W-:Y:S01]  /*b670*/  IMAD.WIDE R136, R153, 0x4, R136 ;  /* 0x0000000499887825 */ /* 0x008fe200078e0288 */
[----:B------:R-:W-:Y:S04]  /*b680*/  STL.64 [R1+0xa0], R138 ;  /* 0x0000a08a01007387 */ /* 0x000fe80000100a00 */
[----:B------:R3:W-:Y:S04]  /*b690*/  STL.64 [R1+0x98], R136 ;  /* 0x0000988801007387 */ /* 0x0007e80000100a00 */
[----:B------:R4:W-:Y:S04]  /*b6a0*/  LDGSTS.E [R144+0x13600], [R138.64], !P1 ;  /* 0x136000008a907fae */ /* 0x0009e8000c921848 */
[----:B------:R-:W2:Y:S04]  /*b6b0*/  LDL.LU.64 R160, [R1+0x28] ;  /* 0x0000280001a07983 */ /* 0x000ea80000300a00 */
[----:B------:R3:W-:Y:S04]  /*b6c0*/  LDGSTS.E [R144+0x13e00], [R136.64], !P5 ;  /* 0x13e0000088907fae */ /* 0x0007e8000e921848 */
[----:B---3--:R-:W3:Y:S01]  /*b6d0*/  LDL.LU.64 R136, [R1+0x8] ;  /* 0x0000080001887983 */ /* 0x008ee20000300a00 */
        /* <DEDUP_REMOVED lines=18> */
[----:B------:R-:W-:Y:S01]  /*b800*/  ISETP.GE.U32.AND P4, PT, R4, 0x7ffffec1, PT ;  /* 0x7ffffec10400780c */ /* 0x000fe20003f86070 */
[----:B----4-:R-:W-:Y:S01]  /*b810*/  IMAD.WIDE R138, R153, 0x4, R216 ;  /* 0x00000004998a7825 */ /* 0x010fe200078e02d8 */
[C---:B------:R-:W-:Y:S01]  /*b820*/  IADD3 R5, R3.reuse, -0xc4, RZ ;  /* 0xffffff3c03057810 */ /* 0x040fe20007ffe0ff */
[----:B------:R1:W-:Y:S01]  /*b830*/  STL.64 [R1+0x90], R146 ;  /* 0x0000909201007387 */ /* 0x0003e20000100a00 */
[----:B------:R-:W-:-:S03]  /*b840*/  IADD3 R4, R3, -0xc8, RZ ;  /* 0xffffff3803047810 */ /* 0x000fc60007ffe0ff */
[----:B------:R4:W-:Y:S01]  /*b850*/  LDGSTS.E [R144+0x14e00], [R140.64], !P3 ;  /* 0x14e000008c907fae */ /* 0x0009e2000d921848 */
[----:B------:R-:W-:-:S03]  /*b860*/  ISETP.GE.U32.AND P3, PT, R5, 0x7ffffebd, PT ;  /* 0x7ffffebd0500780c */ /* 0x000fc60003f66070 */
[----:B------:R4:W-:Y:S01]  /*b870*/  STL.64 [R1+0x80], R140 ;  /* 0x0000808c01007387 */ /* 0x0009e20000100a00 */
[----:B------:R-:W-:-:S03]  /*b880*/  IADD3 R5, R3, -0xd0, RZ ;  /* 0xffffff3003057810 */ /* 0x000fc60007ffe0ff */
[----:B------:R4:W-:Y:S01]  /*b890*/  LDGSTS.E [R144+0x15600], [R138.64], !P2 ;  /* 0x156000008a907fae */ /* 0x0009e2000d121848 */
[----:B------:R-:W-:Y:S01]  /*b8a0*/  ISETP.GE.U32.AND P2, PT, R4, 0x7ffffeb9, PT ;  /* 0x7ffffeb90400780c */ /* 0x000fe20003f46070 */
[----:B-1----:R-:W-:Y:S02]  /*b8b0*/  IMAD.WIDE R146, R153, 0x4, R192 ;  /* 0x0000000499927825 */ /* 0x002fe400078e02c0 */
[----:B------:R1:W-:Y:S01]  /*b8c0*/  STL.64 [R1+0x78], R138 ;  /* 0x0000788a01007387 */ /* 0x0003e20000100a00 */
[----:B------:R-:W-:Y:S01]  /*b8d0*/  IADD3 R4, R3, -0xcc, RZ ;  /* 0xffffff3403047810 */ /* 0x000fe20007ffe0ff */
[C---:B----4-:R-:W-:Y:S02]  /*b8e0*/  IMAD.WIDE R140, R153.reuse, 0x4, R184 ;  /* 0x00000004998c7825 */ /* 0x050fe400078e02b8 */
[----:B------:R-:W-:Y:S04]  /*b8f0*/  STL.64 [R1+0x70], R146 ;  /* 0x0000709201007387 */ /* 0x000fe80000100a00 */
[----:B------:R4:W-:Y:S01]  /*b900*/  LDGSTS.E [R144+0x15e00], [R146.64], !P6 ;  /* 0x15e0000092907fae */ /* 0x0009e2000f121848 */
[----:B-1----:R-:W-:Y:S01]  /*b910*/  IMAD.WIDE R138, R153, 0x4, R176 ;  /* 0x00000004998a7825 */ /* 0x002fe200078e02b0 */
[----:B------:R-:W-:-:S02]  /*b920*/  ISETP.GE.U32.AND P6, PT, R4, 0x7ffffeb5, PT ;  /* 0x7ffffeb50400780c */ /* 0x000fc40003fc6070 */
[----:B------:R1:W-:Y:S04]  /*b930*/  STL.64 [R1+0x60], R140 ;  /* 0x0000608c01007387 */ /* 0x0003e80000100a00 */
[----:B------:R1:W-:Y:S01]  /*b940*/  LDGSTS.E [R144+0x16600], [R140.64], !P0 ;  /* 0x166000008c907fae */ /* 0x0003e2000c121848 */
[----:B------:R-:W-:-:S03]  /*b950*/  ISETP.GE.U32.AND P0, PT, R5, 0x7ffffeb1, PT ;  /* 0x7ffffeb10500780c */ /* 0x000fc60003f06070 */
[----:B------:R2:W-:Y:S01]  /*b960*/  STL.64 [R1], R138 ;  /* 0x0000008a01007387 */ /* 0x0005e20000100a00 */
[----:B------:R-:W-:-:S03]  /*b970*/  IADD3 R4, R3, -0xd4, RZ ;  /* 0xffffff2c03047810 */ /* 0x000fc60007ffe0ff */
[----:B------:R2:W-:Y:S01]  /*b980*/  LDGSTS.E [R144+0x16e00], [R138.64], !P1 ;  /* 0x16e000008a907fae */ /* 0x0005e2000c921848 */
[----:B-1----:R-:W-:Y:S01]  /*b990*/  IMAD.WIDE R140, R153, 0x4, R168 ;  /* 0x00000004998c7825 */ /* 0x002fe200078e02a8 */
[----:B------:R-:W-:-:S03]  /*b9a0*/  ISETP.GE.U32.AND P1, PT, R4, 0x7ffffead, PT ;  /* 0x7ffffead0400780c */ /* 0x000fc60003f26070 */
[----:B------:R-:W-:Y:S01]  /*b9b0*/  IMAD.WIDE R134, R153, 0x4, R134 ;  /* 0x0000000499867825 */ /* 0x000fe200078e0286 */
[----:B------:R-:W-:Y:S01]  /*b9c0*/  STL.64 [R1+0x40], R140 ;  /* 0x0000408c01007387 */ /* 0x000fe20000100a00 */
[----:B------:R-:W-:-:S03]  /*b9d0*/  IADD3 R4, R3, -0xd8, RZ ;  /* 0xffffff2803047810 */ /* 0x000fc60007ffe0ff */
[----:B------:R4:W-:Y:S01]  /*b9e0*/  LDGSTS.E [R144+0x17600], [R140.64], !P5 ;  /* 0x176000008c907fae */ /* 0x0009e2000e921848 */
[----:B------:R-:W-:Y:S02]  /*b9f0*/  ISETP.GE.U32.AND P5, PT, R4, 0x7ffffea9, PT ;  /* 0x7ffffea90400780c */ /* 0x000fe40003fa6070 */
[C---:B------:R-:W-:Y:S02]  /*ba00*/  IADD3 R4, R3.reuse, -0xe0, RZ ;  /* 0xffffff2003047810 */ /* 0x040fe40007ffe0ff */
[----:B------:R-:W-:Y:S01]  /*ba10*/  IADD3 R5, R3, -0xdc, RZ ;  /* 0xffffff2403057810 */ /* 0x000fe20007ffe0ff */
[----:B------:R-:W-:-:S04]  /*ba20*/  IMAD.WIDE R250, R153, 0x4, R166 ;  /* 0x0000000499fa7825 */ /* 0x000fc800078e02a6 */
[----:B------:R-:W-:-:S04]  /*ba30*/  IMAD.WIDE R248, R153, 0x4, R174 ;  /* 0x0000000499f87825 */ /* 0x000fc800078e02ae */
[----:B------:R-:W-:-:S04]  /*ba40*/  IMAD.WIDE R182, R153, 0x4, R182 ;  /* 0x0000000499b67825 */ /* 0x000fc800078e02b6 */
[----:B------:R-:W-:-:S04]  /*ba50*/  IMAD.WIDE R190, R153, 0x4, R190 ;  /* 0x0000000499be7825 */ /* 0x000fc800078e02be */
[----:B--2---:R-:W-:-:S05]  /*ba60*/  IMAD.WIDE R138, R153, 0x4, R160 ;  /* 0x00000004998a7825 */ /* 0x004fca00078e02a0 */
[----:B------:R1:W-:Y:S04]  /*ba70*/  STL.64 [R1+0x58], R138 ;  /* 0x0000588a01007387 */ /* 0x0003e80000100a00 */
[----:B------:R1:W-:Y:S01]  /*ba80*/  LDGSTS.E [R144+0x17e00], [R138.64], !P4 ;  /* 0x17e000008a907fae */ /* 0x0003e2000e121848 */
[----:B---3--:R-:W-:-:S05]  /*ba90*/  IMAD.WIDE R136, R153, 0x4, R136 ;  /* 0x0000000499887825 */ /* 0x008fca00078e0288 */
[----:B------:R2:W-:Y:S01]  /*baa0*/  STL.64 [R1+0x48], R136 ;  /* 0x0000488801007387 */ /* 0x0005e20000100a00 */
[----:B-1----:R-:W-:-:S03]  /*bab0*/  IMAD.WIDE R138, R153, 0x4, R142 ;  /* 0x00000004998a7825 */ /* 0x002fc600078e028e */
[----:B------:R2:W-:Y:S04]  /*bac0*/  LDGSTS.E [R144+0x18600], [R136.64], !P3 ;  /* 0x1860000088907fae */ /* 0x0005e8000d921848 */
[----:B------:R-:W-:Y:S04]  /*bad0*/  STL.64 [R1+0x38], R134 ;  /* 0x0000388601007387 */ /* 0x000fe80000100a00 */
[----:B------:R1:W-:Y:S01]  /*bae0*/  LDGSTS.E [R144+0x18e00], [R134.64], !P2 ;  /* 0x18e0000086907fae */ /* 0x0003e2000d121848 */
[----:B--2---:R-:W-:-:S03]  /*baf0*/  IMAD.WIDE R136, R153, 0x4, R150 ;  /* 0x0000000499887825 */ /* 0x004fc600078e0296 */
[----:B------:R-:W-:Y:S04]  /*bb00*/  STL.64 [R1+0x28], R138 ;  /* 0x0000288a01007387 */ /* 0x000fe80000100a00 */
[----:B------:R2:W-:Y:S04]  /*bb10*/  LDGSTS.E [R144+0x19600], [R138.64], !P6 ;  /* 0x196000008a907fae */ /* 0x0005e8000f121848 */
[----:B------:R3:W-:Y:S04]  /*bb20*/  STL.64 [R1+0x18], R136 ;  /* 0x0000188801007387 */ /* 0x0007e80000100a00 */
[----:B------:R3:W-:Y:S01]  /*bb30*/  LDGSTS.E [R144+0x19e00], [R136.64], !P0 ;  /* 0x19e0000088907fae */ /* 0x0007e2000c121848 */
[----:B------:R-:W-:-:S02]  /*bb40*/  ISETP.GE.U32.AND P3, PT, R4, 0x7ffffea1, PT ;  /* 0x7ffffea10400780c */ /* 0x000fc40003f66070 */
[----:B------:R-:W-:Y:S01]  /*bb50*/  IADD3 R4, R3, -0xe4, RZ ;  /* 0xffffff1c03047810 */ /* 0x000fe20007ffe0ff */
[----:B---3--:R-:W3:Y:S03]  /*bb60*/  S2R R137, SR_TID.X ;  /* 0x0000000000897919 */ /* 0x008ee60000002100 */
[----:B------:R-:W-:Y:S02]  /*bb70*/  ISETP.GE.U32.AND P2, PT, R4, 0x7ffffe9d, PT ;  /* 0x7ffffe9d0400780c */ /* 0x000fe40003f46070 */
[----:B------:R-:W-:Y:S02]  /*bb80*/  ISETP.GE.U32.AND P4, PT, R5, 0x7ffffea5, PT ;  /* 0x7ffffea50500780c */ /* 0x000fe40003f86070 */
[C---:B------:R-:W-:Y:S02]  /*bb90*/  IADD3 R4, R3.reuse, -0xec, RZ ;  /* 0xffffff1403047810 */ /* 0x040fe40007ffe0ff */
[----:B------:R-:W-:Y:S01]  /*bba0*/  IADD3 R5, R3, -0xe8, RZ ;  /* 0xffffff1803057810 */ /* 0x000fe20007ffe0ff */
[----:B-1----:R-:W-:Y:S01]  /*bbb0*/  IMAD.WIDE R134, R153, 0x4, R158 ;  /* 0x0000000499867825 */ /* 0x002fe200078e029e */
[----:B------:R-:W-:-:S02]  /*bbc0*/  ISETP.GE.U32.AND P0, PT, R4, 0x7ffffe95, PT ;  /* 0x7ffffe950400780c */ /* 0x000fc40003f06070 */
[----:B------:R-:W-:Y:S02]  /*bbd0*/  ISETP.GE.U32.AND P6, PT, R5, 0x7ffffe99, PT ;  /* 0x7ffffe990500780c */ /* 0x000fe40003fc6070 */
[C---:B------:R-:W-:Y:S01]  /*bbe0*/  IADD3 R4, R3.reuse, -0xf0, RZ ;  /* 0xffffff1003047810 */ /* 0x040fe20007ffe0ff */
[----:B------:R1:W-:Y:S01]  /*bbf0*/  LDGSTS.E [R144+0x1a600], [R134.64], !P1 ;  /* 0x1a60000086907fae */ /* 0x0003e2000c921848 */
[C---:B------:R-:W-:Y:S02]  /*bc00*/  IADD3 R5, R3.reuse, -0xf4, RZ ;  /* 0xffffff0c03057810 */ /* 0x040fe40007ffe0ff */
[----:B------:R-:W-:Y:S01]  /*bc10*/  ISETP.GE.U32.AND P1, PT, R4, 0x7ffffe91, PT ;  /* 0x7ffffe910400780c */ /* 0x000fe20003f26070 */
[----:B------:R1:W-:Y:S01]  /*bc20*/  STL.64 [R1+0x8], R134 ;  /* 0x0000088601007387 */ /* 0x0003e20000100a00 */
[----:B------:R-:W-:-:S03]  /*bc30*/  IADD3 R4, R3, -0xf8, RZ ;  /* 0xffffff0803047810 */ /* 0x000fc60007ffe0ff */
[----:B------:R4:W-:Y:S01]  /*bc40*/  LDGSTS.E [R144+0x1ae00], [R250.64], !P5 ;  /* 0x1ae00000fa907fae */ /* 0x0009e2000e921848 */
[----:B------:R-:W-:-:S03]  /*bc50*/  ISETP.GE.U32.AND P5, PT, R5, 0x7ffffe8d, PT ;  /* 0x7ffffe8d0500780c */ /* 0x000fc60003fa6070 */
[----:B------:R4:W-:Y:S01]  /*bc60*/  LDGSTS.E [R144+0x1b600], [R248.64], !P4 ;  /* 0x1b600000f8907fae */ /* 0x0009e2000e121848 */
[----:B------:R-:W-:Y:S01]  /*bc70*/  ISETP.GE.U32.AND P4, PT, R4, 0x7ffffe89, PT ;  /* 0x7ffffe890400780c */ /* 0x000fe20003f86070 */
[----:B-1----:R-:W-:Y:S01]  /*bc80*/  IMAD.WIDE R134, R153, 0x4, R198 ;  /* 0x0000000499867825 */ /* 0x002fe200078e02c6 */
[----:B------:R-:W-:Y:S01]  /*bc90*/  IADD3 R4, R3, -0x100, RZ ;  /* 0xffffff0003047810 */ /* 0x000fe20007ffe0ff */
[----:B------:R4:W-:Y:S01]  /*bca0*/  LDGSTS.E [R144+0x1be00], [R182.64], !P3 ;  /* 0x1be00000b6907fae */ /* 0x0009e2000d921848 */
[----:B---3--:R-:W-:Y:S01]  /*bcb0*/  LOP3.LUT R137, R137, 0x7f, RZ, 0xc0, !PT ;  /* 0x0000007f89897812 */ /* 0x008fe200078ec0ff */
[----:B--2---:R-:W-:Y:S02]  /*bcc0*/  IMAD.WIDE R138, R153, 0x4, R206 ;  /* 0x00000004998a7825 */ /* 0x004fe400078e02ce */
[----:B------:R4:W-:Y:S04]  /*bcd0*/  LDGSTS.E [R144+0x1c600], [R190.64], !P2 ;  /* 0x1c600000be907fae */ /* 0x0009e8000d121848 */
[----:B------:R1:W-:Y:S01]  /*bce0*/  LDGSTS.E [R144+0x1ce00], [R134.64], !P6 ;  /* 0x1ce0000086907fae */ /* 0x0003e2000f121848 */
[----:B------:R-:W-:Y:S01]  /*bcf0*/  ISETP.GE.AND P6, PT, R137, R4, PT ;  /* 0x000000048900720c */ /* 0x000fe20003fc6270 */
[----:B------:R-:W-:-:S02]  /*bd00*/  IMAD.WIDE R136, R153, 0x4, R214 ;  /* 0x0000000499887825 */ /* 0x000fc400078e02d6 */
[----:B------:R1:W-:Y:S04]  /*bd10*/  STL.64 [R1+0x4c8], R134 ;  /* 0x0004c88601007387 */ /* 0x0003e80000100a00 */
[----:B------:R2:W-:Y:S04]  /*bd20*/  STL.64 [R1+0x4d0], R138 ;  /* 0x0004d08a01007387 */ /* 0x0005e80000100a00 */
[----:B------:R2:W-:Y:S01]  /*bd30*/  LDGSTS.E [R144+0x1d600], [R138.64], !P0 ;  /* 0x1d6000008a907fae */ /* 0x0005e2000c121848 */
[----:B-1----:R-:W-:-:S03]  /*bd40*/  IMAD.WIDE R134, R153, 0x4, R222 ;  /* 0x0000000499867825 */ /* 0x002fc600078e02de */
[----:B------:R1:W-:Y:S04]  /*bd50*/  STL.64 [R1+0x4f8], R136 ;  /* 0x0004f88801007387 */ /* 0x0003e80000100a00 */
[----:B------:R1:W-:Y:S04]  /*bd60*/  LDGSTS.E [R144+0x1de00], [R136.64], !P1 ;  /* 0x1de0000088907fae */ /* 0x0003e8000c921848 */
[----:B------:R3:W-:Y:S01]  /*bd70*/  STL.64 [R1+0x4f0], R134 ;  /* 0x0004f08601007387 */ /* 0x0007e20000100a00 */
[----:B--2---:R-:W-:-:S03]  /*bd80*/  IMAD.WIDE R138, R153, 0x4, R246 ;  /* 0x00000004998a7825 */ /* 0x004fc600078e02f6 */
[----:B------:R3:W-:Y:S01]  /*bd90*/  LDGSTS.E [R144+0x1e600], [R134.64], !P5 ;  /* 0x1e60000086907fae */ /* 0x0007e2000e921848 */
[----:B-1----:R-:W-:-:S04]  /*bda0*/  IMAD.WIDE R136, R153, 0x4, R230 ;  /* 0x0000000499887825 */ /* 0x002fc800078e02e6 */
[----:B---3--:R-:W-:Y:S01]  /*bdb0*/  IMAD.WIDE R134, R153, 0x4, R238 ;  /* 0x0000000499867825 */ /* 0x008fe200078e02ee */
[----:B------:R1:W-:Y:S04]  /*bdc0*/  STL.64 [R1+0x4e8], R136 ;  /* 0x0004e88801007387 */ /* 0x0003e80000100a00 */
[----:B------:R-:W-:Y:S04]  /*bdd0*/  STL.64 [R1+0x4e0], R134 ;  /* 0x0004e08601007387 */ /* 0x000fe80000100a00 */
[----:B------:R-:W-:Y:S04]  /*bde0*/  STL.64 [R1+0x4d8], R138 ;  /* 0x0004d88a01007387 */ /* 0x000fe80000100a00 */
[----:B------:R-:W2:Y:S04]  /*bdf0*/  LDL.64 R160, [R1+0x420] ;  /* 0x0004200001a07983 */ /* 0x000ea80000100a00 */
[----:B------:R-:W4:Y:S04]  /*be00*/  LDL.LU.64 R176, [R1+0x418] ;  /* 0x0004180001b07983 */ /* 0x000f280000300a00 */
[----:B------:R-:W4:Y:S01]  /*be10*/  LDL.LU.64 R168, [R1+0x410] ;  /* 0x0004100001a87983 */ /* 0x000f220000300a00 */
[----:B------:R-:W-:Y:S01]  /*be20*/  IADD3 R5, R3, -0xfc, RZ ;  /* 0xffffff0403057810 */ /* 0x000fe20007ffe0ff */
[----:B------:R-:W-:Y:S01]  /*be30*/  ULDC UR4, c[0x0][0x18c] ;  /* 0x0000630000047ab9 */ /* 0x000fe20000000800 */
[----:B------:R-:W-:Y:S01]  /*be40*/  ISETP.GE.U32.AND P2, PT, R4, 0x7ffffe81, PT ;  /* 0x7ffffe810400780c */ /* 0x000fe20003f46070 */
[----:B------:R1:W-:Y:S01]  /*be50*/  LDGSTS.E [R144+0x1ee00], [R136.64], !P4 ;  /* 0x1ee0000088907fae */ /* 0x0003e2000e121848 */
[----:B------:R-:W-:Y:S01]  /*be60*/  ISETP.GE.U32.AND P3, PT, R5, 0x7ffffe85, PT ;  /* 0x7ffffe850500780c */ /* 0x000fe20003f66070 */
[----:B------:R-:W-:Y:S01]  /*be70*/  USHF.L.U32 UR4, UR4, 0x7, URZ ;  /* 0x0000000704047899 */ /* 0x000fe2000800063f */
[----:B------:R-:W-:-:S04]  /*be80*/  IADD3 R5, R3, -0x105, RZ ;  /* 0xfffffefb03057810 */ /* 0x000fc80007ffe0ff */
[----:B------:R-:W-:Y:S01]  /*be90*/  ISETP.GE.U32.AND P1, PT, R5, 0x7ffffe7c, PT ;  /* 0x7ffffe7c0500780c */ /* 0x000fe20003f26070 */
[----:B------:R-:W-:-:S06]  /*bea0*/  IMAD.U32 R5, RZ, RZ, UR4 ;  /* 0x00000004ff057e24 */ /* 0x000fcc000f8e00ff */
[----:B------:R4:W-:Y:S01]  /*beb0*/  LDGSTS.E [R144+0x1f600], [R134.64], !P3 ;  /* 0x1f60000086907fae */ /* 0x0009e2000d921848 */
[----:B------:R-:W-:Y:S01]  /*bec0*/  ISETP.NE.U32.AND P3, PT, R252, RZ, PT ;  /* 0x000000fffc00720c */ /* 0x000fe20003f65070 */
[----:B-1----:R-:W-:Y:S02]  /*bed0*/  IMAD.MOV.U32 R137, RZ, RZ, 0x7f ;  /* 0x0000007fff897424 */ /* 0x002fe400078e00ff */
[C---:B------:R-:W-:Y:S01]  /*bee0*/  IMAD.WIDE R6, R5.reuse, 0x4, R6 ;  /* 0x0000000405067825 */ /* 0x040fe200078e0206 */
[----:B------:R4:W-:Y:S03]  /*bef0*/  LDGSTS.E [R144+0x1fe00], [R138.64], !P2 ;  /* 0x1fe000008a907fae */ /* 0x0009e6000d121848 */
[----:B------:R-:W-:Y:S01]  /*bf00*/  IMAD.WIDE R20, R5, 0x4, R20 ;  /* 0x0000000405147825 */ /* 0x000fe200078e0214 */
[----:B------:R-:W-:Y:S01]  /*bf10*/  IADD3 R137, R137, c[0x0][0x180], RZ ;  /* 0x0000600089897a10 */ /* 0x000fe20007ffe0ff */
[----:B------:R-:W0:Y:S02]  /*bf20*/  LDGDEPBAR ;  /* 0x00000000000079af */ /* 0x000e240000000000 */
[----:B------:R-:W-:-:S02]  /*bf30*/  IMAD.WIDE R36, R5, 0x4, R36 ;  /* 0x0000000405247825 */ /* 0x000fc400078e0224 */
[----:B------:R1:W-:Y:S02]  /*bf40*/  LDGSTS.E [R2+0x38000], [R6.64], P3 ;  /* 0x3800000006027fae */ /* 0x0003e40009921848 */
[----:B------:R-:W-:Y:S01]  /*bf50*/  IMAD.WIDE R52, R5, 0x4, R52 ;  /* 0x0000000405347825 */ /* 0x000fe200078e0234 */
[----:B------:R-:W-:Y:S01]  /*bf60*/  ISETP.GT.AND P2, PT, R137, 0x17f, PT ;  /* 0x0000017f8900780c */ /* 0x000fe20003f44270 */
[----:B------:R1:W-:Y:S02]  /*bf70*/  LDGSTS.E [R2+0x39000], [R20.64], P3 ;  /* 0x3900000014027fae */ /* 0x0003e40009921848 */
[C---:B------:R-:W-:Y:S01]  /*bf80*/  IMAD.WIDE R68, R5.reuse, 0x4, R68 ;  /* 0x0000000405447825 */ /* 0x040fe200078e0244 */
[----:B------:R-:W-:Y:S01]  /*bf90*/  LOP3.LUT R137, R2, 0x10, RZ, 0x3c, !PT ;  /* 0x0000001002897812 */ /* 0x000fe200078e3cff */
[----:B------:R1:W-:Y:S02]  /*bfa0*/  LDGSTS.E [R2+0x3a000], [R36.64], P3 ;  /* 0x3a00000024027fae */ /* 0x0003e40009921848 */
[----:B------:R-:W-:-:S02]  /*bfb0*/  IMAD.WIDE R84, R5, 0x4, R84 ;  /* 0x0000000405547825 */ /* 0x000fc400078e0254 */
[----:B------:R1:W-:Y:S02]  /*bfc0*/  LDGSTS.E [R2+0x3b000], [R52.64], P3 ;  /* 0x3b00000034027fae */ /* 0x0003e40009921848 */
[C---:B------:R-:W-:Y:S02]  /*bfd0*/  IMAD.WIDE R230, R5.reuse, 0x4, R100 ;  /* 0x0000000405e67825 */ /* 0x040fe400078e0264 */
[----:B------:R1:W-:Y:S02]  /*bfe0*/  LDGSTS.E [R2+0x3c000], [R68.64], P3 ;  /* 0x3c00000044027fae */ /* 0x0003e40009921848 */
[C---:B------:R-:W-:Y:S02]  /*bff0*/  IMAD.WIDE R116, R5.reuse, 0x4, R116 ;  /* 0x0000000405747825 */ /* 0x040fe400078e0274 */
        /* <DEDUP_REMOVED lines=9> */
[C---:B------:R-:W-:Y:S01]  /*c090*/  IMAD.WIDE R70, R5.reuse, 0x4, R70 ;  /* 0x0000000405467825 */ /* 0x040fe200078e0246 */
[----:B------:R-:W-:Y:S01]  /*c0a0*/  LOP3.LUT R165, R2, 0x20, RZ, 0x3c, !PT ;  /* 0x0000002002a57812 */ /* 0x000fe200078e3cff */
        /* <DEDUP_REMOVED lines=18> */
[----:B-1----:R-:W-:Y:S01]  /*c1d0*/  LOP3.LUT R137, R2, 0x30, RZ, 0x3c, !PT ;  /* 0x0000003002897812 */ /* 0x002fe200078e3cff */
        /* <DEDUP_REMOVED lines=33> */
[----:B-1----:R-:W-:Y:S01]  /*c3f0*/  LOP3.LUT R137, R2, 0x50, RZ, 0x3c, !PT ;  /* 0x0000005002897812 */ /* 0x002fe200078e3cff */
        /* <DEDUP_REMOVED lines=52> */
[----:B------:R-:W-:Y:S02]  /*c740*/  IMAD.WIDE R244, R5, 0x4, R130 ;  /* 0x0000000405f47825 */ /* 0x000fe400078e0282 */
[----:B------:R4:W-:Y:S04]  /*c750*/  LDGSTS.E [R145+0x3de00], [R98.64], P3 ;  /* 0x3de0000062917fae */ /* 0x0009e80009921848 */
[----:B------:R4:W-:Y:S04]  /*c760*/  LDGSTS.E [R145+0x3ee00], [R236.64], P3 ;  /* 0x3ee00000ec917fae */ /* 0x0009e80009921848 */
[----:B------:R4:W-:Y:S04]  /*c770*/  LDGSTS.E [R145+0x3fe00], [R244.64], P3 ;  /* 0x3fe00000f4917fae */ /* 0x0009e80009921848 */
[----:B------:R-:W0:Y:S01]  /*c780*/  LDGDEPBAR ;  /* 0x00000000000079af */ /* 0x000e220000000000 */
[----:B------:R-:W-:-:S03]  /*c790*/  IADD3 R4, R3, -0x101, RZ ;  /* 0xfffffeff03047810 */ /* 0x000fc60007ffe0ff */
[----:B-1----:R-:W3:Y:S01]  /*c7a0*/  LDL.64 R136, [R1+0x408] ;  /* 0x0004080001887983 */ /* 0x002ee20000100a00 */
[----:B------:R-:W-:Y:S01]  /*c7b0*/  ISETP.GE.U32.AND P0, PT, R4, 0x7ffffe80, PT ;  /* 0x7ffffe800400780c */ /* 0x000fe20003f06070 */
[----:B--2---:R-:W-:Y:S02]  /*c7c0*/  IMAD.WIDE R212, R153, 0x4, R160 ;  /* 0x0000000499d47825 */ /* 0x004fe400078e02a0 */
[----:B------:R-:W-:Y:S06]  /*c7d0*/  BAR.SYNC.DEFER_BLOCKING 0x0 ;  /* 0x0000000000007b1d */ /* 0x000fec0000010000 */
[----:B----4-:R-:W2:Y:S04]  /*c7e0*/  LDL.LU.64 R144, [R1+0x400] ;  /* 0x0004000001907983 */ /* 0x010ea80000300a00 */
[----:B------:R-:W4:Y:S04]  /*c7f0*/  LDL.LU.64 R152, [R1+0x3f8] ;  /* 0x0003f80001987983 */ /* 0x000f280000300a00 */
[----:B------:R-:W4:Y:S04]  /*c800*/  LDL.LU.64 R160, [R1+0x3f0] ;  /* 0x0003f00001a07983 */ /* 0x000f280000300a00 */
[----:B------:R1:W-:Y:S04]  /*c810*/  STL.64 [R1+0x638], R212 ;  /* 0x000638d401007387 */ /* 0x0003e80000100a00 */
[----:B------:R-:W-:Y:S01]  /*c820*/  @!PT LDS RZ, [RZ] ;  /* 0x00000000fffff984 */ /* 0x000fe20000000800 */
[----:B------:R-:W-:Y:S01]  /*c830*/  @!PT LDS RZ, [RZ] ;  /* 0x00000000fffff984 */ /* 0x000fe20000000800 */
[----:B------:R-:W-:Y:S01]  /*c840*/  @!PT LDS RZ, [RZ] ;  /* 0x00000000fffff984 */ /* 0x000fe20000000800 */
[----:B------:R1:W-:Y:S02]  /*c850*/  LDGSTS.E [R2+0x20000], [R212.64], !P0 ;  /* 0x20000000d4027fae */ /* 0x0003e4000c121848 */
[----:B-1----:R-:W-:-:S04]  /*c860*/  IMAD.MOV.U32 R213, RZ, RZ, c[0x0][0x188] ;  /* 0x00006200ffd57624 */ /* 0x002fc800078e00ff */
[----:B------:R-:W-:-:S04]  /*c870*/  IMAD.SHL.U32 R213, R213, 0x80, RZ ;  /* 0x00000080d5d57824 */ /* 0x000fc800078e00ff */
[C---:B------:R-:W-:Y:S02]  /*c880*/  IMAD.WIDE R192, R213.reuse, 0x4, R168 ;  /* 0x00000004d5c07825 */ /* 0x040fe400078e02a8 */
[----:B------:R-:W4:Y:S02]  /*c890*/  LDL.LU.64 R168, [R1+0x3e8] ;  /* 0x0003e80001a87983 */ /* 0x000f240000300a00 */
[----:B------:R-:W-:Y:S02]  /*c8a0*/  IMAD.WIDE R204, R213, 0x4, R176 ;  /* 0x00000004d5cc7825 */ /* 0x000fe400078e02b0 */
[----:B------:R-:W4:Y:S04]  /*c8b0*/  LDL.LU.64 R176, [R1+0x3e0] ;  /* 0x0003e00001b07983 */ /* 0x000f280000300a00 */
[----:B------:R-:W4:Y:S04]  /*c8c0*/  LDL.LU.64 R138, [R1+0x3d8] ;  /* 0x0003d800018a7983 */ /* 0x000f280000300a00 */
[----:B------:R-:W-:Y:S04]  /*c8d0*/  STL.64 [R1+0x640], R204 ;  /* 0x000640cc01007387 */ /* 0x000fe80000100a00 */
[----:B------:R-:W-:Y:S01]  /*c8e0*/  STL.64 [R1+0x648], R192 ;  /* 0x000648c001007387 */ /* 0x000fe20000100a00 */
[----:B------:R-:W-:-:S02]  /*c8f0*/  IADD3 R4, R3, -0x109, RZ ;  /* 0xfffffef703047810 */ /* 0x000fc40007ffe0ff */
[----:B------:R-:W-:Y:S01]  /*c900*/  IADD3 R26, R3, -0x119, RZ ;  /* 0xfffffee7031a7810 */ /* 0x000fe20007ffe0ff */
[----:B------:R1:W-:Y:S01]  /*c910*/  LDGSTS.E [R2+0x20800], [R204.64], !P1 ;  /* 0x20800000cc027fae */ /* 0x0003e2000c921848 */
[----:B---3--:R-:W-:-:S05]  /*c920*/  IMAD.WIDE R136, R213, 0x4, R136 ;  /* 0x00000004d5887825 */ /* 0x008fca00078e0288 */
[----:B------:R-:W-:Y:S04]  /*c930*/  STL.64 [R1+0x650], R136 ;  /* 0x0006508801007387 */ /* 0x000fe80000100a00 */
[----:B------:R-:W3:Y:S01]  /*c940*/  LDL.64 R170, [R1+0x3d0] ;  /* 0x0003d00001aa7983 */ /* 0x000ee20000100a00 */
[----:B--2---:R-:W-:-:S03]  /*c950*/  IMAD.WIDE R144, R213, 0x4, R144 ;  /* 0x00000004d5907825 */ /* 0x004fc600078e0290 */
[----:B------:R-:W2:Y:S01]  /*c960*/  LDL.LU.64 R162, [R1+0x3c8] ;  /* 0x0003c80001a27983 */ /* 0x000ea20000300a00 */
[----:B----4-:R-:W-:-:S03]  /*c970*/  IMAD.WIDE R152, R213, 0x4, R152 ;  /* 0x00000004d5987825 */ /* 0x010fc600078e0298 */
[----:B------:R-:W4:Y:S01]  /*c980*/  LDL.LU.64 R154, [R1+0x3b8] ;  /* 0x0003b800019a7983 */ /* 0x000f220000300a00 */
[----:B------:R-:W-:-:S03]  /*c990*/  IMAD.WIDE R160, R213, 0x4, R160 ;  /* 0x00000004d5a07825 */ /* 0x000fc600078e02a0 */
[----:B------:R-:W-:Y:S04]  /*c9a0*/  STL.64 [R1+0x658], R144 ;  /* 0x0006589001007387 */ /* 0x000fe80000100a00 */
[----:B------:R-:W-:Y:S04]  /*c9b0*/  STL.64 [R1+0x660], R152 ;  /* 0x0006609801007387 */ /* 0x000fe80000100a00 */
[----:B------:R-:W-:Y:S04]  /*c9c0*/  STL.64 [R1+0x668], R160 ;  /* 0x000668a001007387 */ /* 0x000fe80000100a00 */
[----:B------:R-:W4:Y:S04]  /*c9d0*/  LDL.LU.64 R178, [R1+0x3b0] ;  /* 0x0003b00001b27983 */ /* 0x000f280000300a00 */
[----:B------:R-:W4:Y:S01]  /*c9e0*/  LDL.LU.64 R146, [R1+0x3a8] ;  /* 0x0003a80001927983 */ /* 0x000f220000300a00 */
[----:B------:R-:W-:-:S03]  /*c9f0*/  IMAD.WIDE R126, R213, 0x4, R138 ;  /* 0x00000004d57e7825 */ /* 0x000fc600078e028a */
[----:B------:R-:W4:Y:S01]  /*ca00*/  LDL.LU.64 R138, [R1+0x3a0] ;  /* 0x0003a000018a7983 */ /* 0x000f220000300a00 */
[----:B------:R-:W-:-:S04]  /*ca10*/  IMAD.WIDE R168, R213, 0x4, R168 ;  /* 0x00000004d5a87825 */ /* 0x000fc800078e02a8 */
[C---:B------:R-:W-:Y:S01]  /*ca20*/  IMAD.WIDE R176, R213.reuse, 0x4, R176 ;  /* 0x00000004d5b07825 */ /* 0x040fe200078e02b0 */
[----:B------:R-:W-:Y:S04]  /*ca30*/  STL.64 [R1+0x670], R168 ;  /* 0x000670a801007387 */ /* 0x000fe80000100a00 */
[----:B------:R-:W-:Y:S04]  /*ca40*/  STL.64 [R1+0x678], R176 ;  /* 0x000678b001007387 */ /* 0x000fe80000100a00 */
[----:B------:R-:W-:Y:S01]  /*ca50*/  STL.64 [R1+0x680], R126 ;  /* 0x0006807e01007387 */ /* 0x000fe20000100a00 */
[----:B---3--:R-:W-:-:S03]  /*ca60*/  IMAD.WIDE R102, R213, 0x4, R170 ;  /* 0x00000004d5667825 */ /* 0x008fc600078e02aa */
[----:B------:R-:W3:Y:S01]  /*ca70*/  LDL.LU.64 R170, [R1+0x398] ;  /* 0x0003980001aa7983 */ /* 0x000ee20000300a00 */
[----:B--2---:R-:W-:-:S03]  /*ca80*/  IMAD.WIDE R90, R213, 0x4, R162 ;  /* 0x00000004d55a7825 */ /* 0x004fc600078e02a2 */
[----:B------:R-:W2:Y:S01]  /*ca90*/  LDL.LU.64 R162, [R1+0x390] ;  /* 0x0003900001a27983 */ /* 0x000ea20000300a00 */
[----:B----4-:R-:W-:-:S03]  /*caa0*/  IMAD.WIDE R66, R213, 0x4, R154 ;  /* 0x00000004d5427825 */ /* 0x010fc600078e029a */
[----:B------:R-:W4:Y:S04]  /*cab0*/  LDL.LU.64 R154, [R1+0x388] ;  /* 0x00038800019a7983 */ /* 0x000f280000300a00 */
[----:B------:R-:W-:Y:S04]  /*cac0*/  STL.64 [R1+0x688], R102 ;  /* 0x0006886601007387 */ /* 0x000fe80000100a00 */
[----:B------:R-:W-:Y:S04]  /*cad0*/  STL.64 [R1+0x690], R90 ;  /* 0x0006905a01007387 */ /* 0x000fe80000100a00 */
[----:B------:R-:W-:Y:S01]  /*cae0*/  STL.64 [R1+0x698], R66 ;  /* 0x0006984201007387 */ /* 0x000fe20000100a00 */
[----:B------:R-:W-:-:S03]  /*caf0*/  IMAD.WIDE R28, R213, 0x4, R178 ;  /* 0x00000004d51c7825 */ /* 0x000fc600078e02b2 */
[----:B------:R-:W4:Y:S01]  /*cb00*/  LDL.LU.64 R202, [R1+0x380] ;  /* 0x0003800001ca7983 */ /* 0x000f220000300a00 */
[----:B------:R-:W-:-:S03]  /*cb10*/  IMAD.WIDE R32, R213, 0x4, R146 ;  /* 0x00000004d5207825 */ /* 0x000fc600078e0292 */
[----:B------:R-:W4:Y:S04]  /*cb20*/  LDL.LU.64 R178, [R1+0x330] ;  /* 0x0003300001b27983 */ /* 0x000f280000300a00 */
[----:B------:R-:W4:Y:S04]  /*cb30*/  LDL.LU.64 R146, [R1+0x378] ;  /* 0x0003780001927983 */ /* 0x000f280000300a00 */
[----:B------:R3:W-:Y:S04]  /*cb40*/  STL.64 [R1+0x10], R32 ;  /* 0x0000102001007387 */ /* 0x0007e80000100a00 */
[----:B------:R-:W-:Y:S01]  /*cb50*/  STL.64 [R1+0x6a0], R28 ;  /* 0x0006a01c01007387 */ /* 0x000fe20000100a00 */
[----:B------:R-:W-:-:S05]  /*cb60*/  IMAD.WIDE R30, R213, 0x4, R138 ;  /* 0x00000004d51e7825 */ /* 0x000fca00078e028a */
[----:B------:R2:W-:Y:S04]  /*cb70*/  STL.64 [R1+0x50], R30 ;  /* 0x0000501e01007387 */ /* 0x0005e80000100a00 */
[----:B------:R-:W4:Y:S01]  /*cb80*/  LDL.LU.64 R138, [R1+0x370] ;  /* 0x00037000018a7983 */ /* 0x000f220000300a00 */
[----:B------:R-:W-:Y:S02]  /*cb90*/  ISETP.GE.U32.AND P5, PT, R4, 0x7ffffe78, PT ;  /* 0x7ffffe780400780c */ /* 0x000fe40003fa6070 */
[----:B------:R-:W-:-:S04]  /*cba0*/  IADD3 R4, R3, -0x10d, RZ ;  /* 0xfffffef303047810 */ /* 0x000fc80007ffe0ff */
[----:B------:R-:W-:Y:S02]  /*cbb0*/  ISETP.GE.U32.AND P4, PT, R4, 0x7ffffe74, PT ;  /* 0x7ffffe740400780c */ /* 0x000fe40003f86070 */
[----:B------:R-:W-:-:S04]  /*cbc0*/  SEL R4, RZ, 0x4, P6 ;  /* 0x00000004ff047807 */ /* 0x000fc80003000000 */
[----:B------:R-:W-:Y:S01]  /*cbd0*/  SEL R4, R4, RZ, P2 ;  /* 0x000000ff04047207 */ /* 0x000fe20001000000 */
[----:B------:R1:W-:Y:S01]  /*cbe0*/  LDGSTS.E [R2+0x21000], [R192.64], !P5 ;  /* 0x21000000c0027fae */ /* 0x0003e2000e921848 */
[----:B------:R-:W-:Y:S02]  /*cbf0*/  ISETP.GE.U32.AND P2, PT, R26, 0x7ffffe68, PT ;  /* 0x7ffffe681a00780c */ /* 0x000fe40003f46070 */
[C---:B------:R-:W-:Y:S02]  /*cc00*/  IADD3 R26, R3.reuse, -0x11d, RZ ;  /* 0xfffffee3031a7810 */ /* 0x040fe40007ffe0ff */
[C---:B------:R-:W-:Y:S01]  /*cc10*/  IADD3 R134, R3.reuse, -0x111, RZ ;  /* 0xfffffeef03867810 */ /* 0x040fe20007ffe0ff */
[----:B------:R1:W-:Y:S01]  /*cc20*/  LDGSTS.E [R2+0x21800], [R136.64], !P4 ;  /* 0x2180000088027fae */ /* 0x0003e2000e121848 */
[----:B------:R-:W-:Y:S02]  /*cc30*/  ISETP.GE.U32.AND P0, PT, R26, 0x7ffffe64, PT ;  /* 0x7ffffe641a00780c */ /* 0x000fe40003f06070 */
[----:B------:R-:W-:-:S02]  /*cc40*/  IADD3 R135, R3, -0x115, RZ ;  /* 0xfffffeeb03877810 */ /* 0x000fc40007ffe0ff */
[----:B------:R-:W-:Y:S02]  /*cc50*/  ISETP.GE.U32.AND P6, PT, R134, 0x7ffffe70, PT ;  /* 0x7ffffe708600780c */ /* 0x000fe40003fc6070 */
[----:B------:R-:W-:Y:S02]  /*cc60*/  IADD3 R26, R3, -0x121, RZ ;  /* 0xfffffedf031a7810 */ /* 0x000fe40007ffe0ff */
[----:B------:R-:W-:Y:S02]  /*cc70*/  ISETP.GE.U32.AND P3, PT, R135, 0x7ffffe6c, PT ;  /* 0x7ffffe6c8700780c */ /* 0x000fe40003f66070 */
[----:B------:R-:W-:Y:S02]  /*cc80*/  ISETP.GE.U32.AND P1, PT, R26, 0x7ffffe60, PT ;  /* 0x7ffffe601a00780c */ /* 0x000fe40003f26070 */
[----:B------:R-:W-:-:S04]  /*cc90*/  IADD3 R26, R3, -0x129, RZ ;  /* 0xfffffed7031a7810 */ /* 0x000fc80007ffe0ff */
[----:B------:R-:W-:Y:S01]  /*cca0*/  ISETP.GE.U32.AND P4, PT, R26, 0x7ffffe58, PT ;  /* 0x7ffffe581a00780c */ /* 0x000fe20003f86070 */
[----:B------:R1:W-:Y:S01]  /*ccb0*/  LDGSTS.E [R2+0x22000], [R144.64], !P6 ;  /* 0x2200000090027fae */ /* 0x0003e2000f121848 */
[C---:B------:R-:W-:Y:S02]  /*ccc0*/  IADD3 R26, R3.reuse, -0x12d, RZ ;  /* 0xfffffed3031a7810 */ /* 0x040fe40007ffe0ff */
[C---:B------:R-:W-:Y:S01]  /*ccd0*/  IADD3 R27, R3.reuse, -0x125, RZ ;  /* 0xfffffedb031b7810 */ /* 0x040fe20007ffe0ff */
[----:B------:R1:W-:Y:S01]  /*cce0*/  LDGSTS.E [R2+0x22800], [R152.64], !P3 ;  /* 0x2280000098027fae */ /* 0x0003e2000d921848 */
[----:B------:R-:W-:Y:S02]  /*ccf0*/  ISETP.GE.U32.AND P6, PT, R26, 0x7ffffe54, PT ;  /* 0x7ffffe541a00780c */ /* 0x000fe40003fc6070 */
[----:B------:R-:W-:Y:S01]  /*cd00*/  IADD3 R26, R3, -0x135, RZ ;  /* 0xfffffecb031a7810 */ /* 0x000fe20007ffe0ff */
[----:B------:R1:W-:Y:S01]  /*cd10*/  LDGSTS.E [R2+0x23000], [R160.64], !P2 ;  /* 0x23000000a0027fae */ /* 0x0003e2000d121848 */
[----:B------:R-:W-:-:S02]  /*cd20*/  ISETP.GE.U32.AND P5, PT, R27, 0x7ffffe5c, PT ;  /* 0x7ffffe5c1b00780c */ /* 0x000fc40003fa6070 */
[C---:B------:R-:W-:Y:S01]  /*cd30*/  IADD3 R27, R3.reuse, -0x131, RZ ;  /* 0xfffffecf031b7810 */ /* 0x040fe20007ffe0ff */
[----:B------:R1:W-:Y:S01]  /*cd40*/  LDGSTS.E [R2+0x23800], [R168.64], !P0 ;  /* 0x23800000a8027fae */ /* 0x0003e2000c121848 */
[----:B------:R-:W-:Y:S02]  /*cd50*/  ISETP.GE.U32.AND P2, PT, R26, 0x7ffffe4c, PT ;  /* 0x7ffffe4c1a00780c */ /* 0x000fe40003f46070 */
[----:B------:R-:W-:Y:S01]  /*cd60*/  IADD3 R26, R3, -0x139, RZ ;  /* 0xfffffec7031a7810 */ /* 0x000fe20007ffe0ff */
[----:B------:R1:W-:Y:S01]  /*cd70*/  LDGSTS.E [R2+0x24000], [R176.64], !P1 ;  /* 0x24000000b0027fae */ /* 0x0003e2000c921848 */
[----:B------:R-:W-:Y:S02]  /*cd80*/  ISETP.GE.U32.AND P3, PT, R27, 0x7ffffe50, PT ;  /* 0x7ffffe501b00780c */ /* 0x000fe40003f66070 */
[----:B------:R-:W-:Y:S02]  /*cd90*/  ISETP.GE.U32.AND P0, PT, R26, 0x7ffffe48, PT ;  /* 0x7ffffe481a00780c */ /* 0x000fe40003f06070 */
[C---:B------:R-:W-:Y:S01]  /*cda0*/  IADD3 R27, R3.reuse, -0x13d, RZ ;  /* 0xfffffec3031b7810 */ /* 0x040fe20007ffe0ff */
[----:B------:R1:W-:Y:S01]  /*cdb0*/  LDGSTS.E [R2+0x24800], [R126.64], !P5 ;  /* 0x248000007e027fae */ /* 0x0003e2000e921848 */
[----:B------:R-:W-:-:S02]  /*cdc0*/  IADD3 R26, R3, -0x141, RZ ;  /* 0xfffffebf031a7810 */ /* 0x000fc40007ffe0ff */
[----:B------:R-:W-:Y:S01]  /*cdd0*/  ISETP.GE.U32.AND P1, PT, R27, 0x7ffffe44, PT ;  /* 0x7ffffe441b00780c */ /* 0x000fe20003f26070 */
[----:B------:R1:W-:Y:S01]  /*cde0*/  LDGSTS.E [R2+0x25000], [R102.64], !P4 ;  /* 0x2500000066027fae */ /* 0x0003e2000e121848 */
[----:B------:R-:W-:-:S03]  /*cdf0*/  ISETP.GE.U32.AND P5, PT, R26, 0x7ffffe40, PT ;  /* 0x7ffffe401a00780c */ /* 0x000fc60003fa6070 */
[----:B------:R1:W-:Y:S01]  /*ce00*/  LDGSTS.E [R2+0x25800], [R90.64], !P6 ;  /* 0x258000005a027fae */ /* 0x0003e2000f121848 */
[----:B------:R-:W-:-:S03]  /*ce10*/  IADD3 R26, R3, -0x145, RZ ;  /* 0xfffffebb031a7810 */ /* 0x000fc60007ffe0ff */
[----:B------:R1:W-:Y:S01]  /*ce20*/  LDGSTS.E [R2+0x26000], [R66.64], !P3 ;  /* 0x2600000042027fae */ /* 0x0003e2000d921848 */
[----:B------:R-:W-:-:S03]  /*ce30*/  IADD3 R27, R3, -0x149, RZ ;  /* 0xfffffeb7031b7810 */ /* 0x000fc60007ffe0ff */
[----:B------:R4:W-:Y:S01]  /*ce40*/  LDGSTS.E [R2+0x26800], [R28.64], !P2 ;  /* 0x268000001c027fae */ /* 0x0009e2000d121848 */
[----:B------:R-:W-:-:S03]  /*ce50*/  ISETP.GE.U32.AND P4, PT, R26, 0x7ffffe3c, PT ;  /* 0x7ffffe3c1a00780c */ /* 0x000fc60003f86070 */
[----:B------:R3:W-:Y:S01]  /*ce60*/  LDGSTS.E [R2+0x27000], [R32.64], !P0 ;  /* 0x2700000020027fae */ /* 0x0007e2000c121848 */
[----:B------:R-:W-:-:S03]  /*ce70*/  ISETP.GE.U32.AND P6, PT, R27, 0x7ffffe38, PT ;  /* 0x7ffffe381b00780c */ /* 0x000fc60003fc6070 */
[----:B------:R2:W-:Y:S01]  /*ce80*/  LDGSTS.E [R2+0x27800], [R30.64], !P1 ;  /* 0x278000001e027fae */ /* 0x0005e2000c921848 */
[----:B------:R-:W-:-:S04]  /*ce90*/  IADD3 R26, R3, -0x14d, RZ ;  /* 0xfffffeb3031a7810 */ /* 0x000fc80007ffe0ff */
[----:B------:R-:W-:Y:S01]  /*cea0*/  ISETP.GE.U32.AND P3, PT, R26, 0x7ffffe34, PT ;  /* 0x7ffffe341a00780c */ /* 0x000fe20003f66070 */
[----:B---3--:R-:W-:-:S04]  /*ceb0*/  IMAD.WIDE R32, R213, 0x4, R170 ;  /* 0x00000004d5207825 */ /* 0x008fc800078e02aa */
[C---:B--2---:R-:W-:Y:S01]  /*cec0*/  IMAD.WIDE R30, R213.reuse, 0x4, R162 ;  /* 0x00000004d51e7825 */ /* 0x044fe200078e02a2 */
[----:B------:R2:W-:Y:S04]  /*ced0*/  STL.64 [R1+0xa8], R32 ;  /* 0x0000a82001007387 */ /* 0x0005e80000100a00 */
[----:B------:R-:W3:Y:S04]  /*cee0*/  LDL.LU.64 R170, [R1+0x368] ;  /* 0x0003680001aa7983 */ /* 0x000ee80000300a00 */
[----:B------:R-:W3:Y:S01]  /*cef0*/  LDL.LU.64 R162, [R1+0x360] ;  /* 0x0003600001a27983 */ /* 0x000ee20000300a00 */
[----:B----4-:R-:W-:-:S03]  /*cf00*/  IMAD.WIDE R28, R213, 0x4, R154 ;  /* 0x00000004d51c7825 */ /* 0x010fc600078e029a */
[----:B------:R2:W-:Y:S04]  /*cf10*/  LDGSTS.E [R2+0x28000], [R32.64], !P5 ;  /* 0x2800000020027fae */ /* 0x0005e8000e921848 */
[----:B------:R4:W-:Y:S04]  /*cf20*/  STL.64 [R1+0x108], R30 ;  /* 0x0001081e01007387 */ /* 0x0009e80000100a00 */
[----:B------:R4:W-:Y:S01]  /*cf30*/  LDGSTS.E [R2+0x28800], [R30.64], !P4 ;  /* 0x288000001e027fae */ /* 0x0009e2000e121848 */
[----:B--2---:R-:W-:-:S03]  /*cf40*/  IMAD.WIDE R32, R213, 0x4, R202 ;  /* 0x00000004d5207825 */ /* 0x004fc600078e02ca */
[----:B------:R2:W-:Y:S04]  /*cf50*/  STL.64 [R1+0x188], R28 ;  /* 0x0001881c01007387 */ /* 0x0005e80000100a00 */
[----:B------:R2:W-:Y:S01]  /*cf60*/  LDGSTS.E [R2+0x29000], [R28.64], !P6 ;  /* 0x290000001c027fae */ /* 0x0005e2000f121848 */
[----:B----4-:R-:W-:-:S03]  /*cf70*/  IMAD.WIDE R30, R213, 0x4, R178 ;  /* 0x00000004d51e7825 */ /* 0x010fc600078e02b2 */
[----:B------:R-:W4:Y:S04]  /*cf80*/  LDL.LU.64 R154, [R1+0x358] ;  /* 0x00035800019a7983 */ /* 0x000f280000300a00 */
[----:B------:R1:W-:Y:S01]  /*cf90*/  STL.64 [R1+0x1c8], R32 ;  /* 0x0001c82001007387 */ /* 0x0003e20000100a00 */
[----:B--2---:R-:W-:-:S03]  /*cfa0*/  IMAD.WIDE R28, R213, 0x4, R146 ;  /* 0x00000004d51c7825 */ /* 0x004fc600078e0292 */
[----:B------:R-:W2:Y:S04]  /*cfb0*/  LDL.LU.64 R210, [R1+0x350] ;  /* 0x0003500001d27983 */ /* 0x000ea80000300a00 */
[----:B------:R-:W2:Y:S04]  /*cfc0*/  LDL.64 R178, [R1+0x348] ;  /* 0x0003480001b27983 */ /* 0x000ea80000100a00 */
[----:B------:R3:W-:Y:S04]  /*cfd0*/  STL.64 [R1+0x330], R30 ;  /* 0x0003301e01007387 */ /* 0x0007e80000100a00 */
[----:B------:R1:W-:Y:S04]  /*cfe0*/  STL.64 [R1+0x3c8], R28 ;  /* 0x0003c81c01007387 */ /* 0x0003e80000100a00 */
[----:B------:R-:W2:Y:S04]  /*cff0*/  LDL.LU.64 R146, [R1+0x340] ;  /* 0x0003400001927983 */ /* 0x000ea80000300a00 */
[----:B------:R1:W-:Y:S02]  /*d000*/  LDGSTS.E [R2+0x29800], [R32.64], !P3 ;  /* 0x2980000020027fae */ /* 0x0003e4000d921848 */
[----:B-1----:R-:W-:-:S02]  /*d010*/  IMAD.WIDE R32, R213, 0x4, R138 ;  /* 0x00000004d5207825 */ /* 0x002fc400078e028a */
[----:B------:R-:W2:Y:S01]  /*d020*/  LDL.LU.64 R138, [R1+0x338] ;  /* 0x00033800018a7983 */ /* 0x000ea20000300a00 */
[C---:B------:R-:W-:Y:S02]  /*d030*/  IADD3 R26, R3.reuse, -0x151, RZ ;  /* 0xfffffeaf031a7810 */ /* 0x040fe40007ffe0ff */
[----:B------:R-:W-:Y:S02]  /*d040*/  IADD3 R27, R3, -0x155, RZ ;  /* 0xfffffeab031b7810 */ /* 0x000fe40007ffe0ff */
[----:B------:R-:W-:Y:S02]  /*d050*/  ISETP.GE.U32.AND P2, PT, R26, 0x7ffffe30, PT ;  /* 0x7ffffe301a00780c */ /* 0x000fe40003f46070 */
[----:B------:R-:W-:Y:S02]  /*d060*/  ISETP.GE.U32.AND P0, PT, R27, 0x7ffffe2c, PT ;  /* 0x7ffffe2c1b00780c */ /* 0x000fe40003f06070 */
[----:B------:R-:W-:-:S04]  /*d070*/  IADD3 R26, R3, -0x159, RZ ;  /* 0xfffffea7031a7810 */ /* 0x000fc80007ffe0ff */
[----:B------:R-:W-:Y:S02]  /*d080*/  ISETP.GE.U32.AND P1, PT, R26, 0x7ffffe28, PT ;  /* 0x7ffffe281a00780c */ /* 0x000fe40003f26070 */
[C---:B------:R-:W-:Y:S02]  /*d090*/  IADD3 R26, R3.reuse, -0x15d, RZ ;  /* 0xfffffea3031a7810 */ /* 0x040fe40007ffe0ff */
[C---:B------:R-:W-:Y:S01]  /*d0a0*/  IADD3 R27, R3.reuse, -0x161, RZ ;  /* 0xfffffe9f031b7810 */ /* 0x040fe20007ffe0ff */
[----:B------:R3:W-:Y:S01]  /*d0b0*/  LDGSTS.E [R2+0x2a000], [R30.64], !P2 ;  /* 0x2a0000001e027fae */ /* 0x0007e2000d121848 */
[----:B------:R-:W-:Y:S02]  /*d0c0*/  ISETP.GE.U32.AND P5, PT, R26, 0x7ffffe24, PT ;  /* 0x7ffffe241a00780c */ /* 0x000fe40003fa6070 */
[----:B------:R-:W-:Y:S01]  /*d0d0*/  IADD3 R26, R3, -0x165, RZ ;  /* 0xfffffe9b031a7810 */ /* 0x000fe20007ffe0ff */
[----:B------:R1:W-:Y:S01]  /*d0e0*/  LDGSTS.E [R2+0x2a800], [R28.64], !P0 ;  /* 0x2a8000001c027fae */ /* 0x0003e2000c121848 */
[----:B------:R-:W-:-:S03]  /*d0f0*/  ISETP.GE.U32.AND P4, PT, R27, 0x7ffffe20, PT ;  /* 0x7ffffe201b00780c */ /* 0x000fc60003f86070 */
[----:B------:R4:W-:Y:S01]  /*d100*/  STL.64 [R1+0x370], R32 ;  /* 0x0003702001007387 */ /* 0x0009e20000100a00 */
[----:B------:R-:W-:-:S03]  /*d110*/  ISETP.GE.U32.AND P6, PT, R26, 0x7ffffe1c, PT ;  /* 0x7ffffe1c1a00780c */ /* 0x000fc60003fc6070 */
[----:B------:R-:W2:Y:S01]  /*d120*/  LDL.LU.64 R202, [R1+0x328] ;  /* 0x0003280001ca7983 */ /* 0x000ea20000300a00 */
[----:B------:R-:W-:-:S03]  /*d130*/  IADD3 R26, R3, -0x169, RZ ;  /* 0xfffffe97031a7810 */ /* 0x000fc60007ffe0ff */
[----:B------:R4:W-:Y:S01]  /*d140*/  LDGSTS.E [R2+0x2b000], [R32.64], !P1 ;  /* 0x2b00000020027fae */ /* 0x0009e2000c921848 */
[----:B------:R-:W-:Y:S01]  /*d150*/  ISETP.GE.U32.AND P3, PT, R26, 0x7ffffe18, PT ;  /* 0x7ffffe181a00780c */ /* 0x000fe20003f66070 */
[----:B---3--:R-:W-:-:S04]  /*d160*/  IMAD.WIDE R30, R213, 0x4, R170 ;  /* 0x00000004d51e7825 */ /* 0x008fc800078e02aa */
[C---:B-1----:R-:W-:Y:S01]  /*d170*/  IMAD.WIDE R28, R213.reuse, 0x4, R162 ;  /* 0x00000004d51c7825 */ /* 0x042fe200078e02a2 */
[----:B------:R2:W-:Y:S04]  /*d180*/  STL.64 [R1+0x368], R30 ;  /* 0x0003681e01007387 */ /* 0x0005e80000100a00 */
[----:B------:R1:W-:Y:S04]  /*d190*/  STL.64 [R1+0x360], R28 ;  /* 0x0003601c01007387 */ /* 0x0003e80000100a00 */
[----:B------:R-:W3:Y:S04]  /*d1a0*/  LDL.LU.64 R170, [R1+0x320] ;  /* 0x0003200001aa7983 */ /* 0x000ee80000300a00 */
[----:B------:R-:W3:Y:S04]  /*d1b0*/  LDL.LU.64 R162, [R1+0x318] ;  /* 0x0003180001a27983 */ /* 0x000ee80000300a00 */
[----:B------:R2:W-:Y:S04]  /*d1c0*/  LDGSTS.E [R2+0x2b800], [R30.64], !P5 ;  /* 0x2b8000001e027fae */ /* 0x0005e8000e921848 */
[----:B------:R1:W-:Y:S01]  /*d1d0*/  LDGSTS.E [R2+0x2c000], [R28.64], !P4 ;  /* 0x2c0000001c027fae */ /* 0x0003e2000e121848 */
[----:B----4-:R-:W-:-:S03]  /*d1e0*/  IMAD.WIDE R32, R213, 0x4, R154 ;  /* 0x00000004d5207825 */ /* 0x010fc600078e029a */
[----:B------:R-:W4:Y:S04]  /*d1f0*/  LDL.LU.64 R154, [R1+0x310] ;  /* 0x00031000019a7983 */ /* 0x000f280000300a00 */
[----:B------:R2:W-:Y:S02]  /*d200*/  STL.64 [R1+0x3e0], R32 ;  /* 0x0003e02001007387 */ /* 0x0005e40000100a00 */
[C---:B--2---:R-:W-:Y:S02]  /*d210*/  IMAD.WIDE R30, R213.reuse, 0x4, R210 ;  /* 0x00000004d51e7825 */ /* 0x044fe400078e02d2 */
[----:B------:R2:W-:Y:S02]  /*d220*/  LDGSTS.E [R2+0x2c800], [R32.64], !P6 ;  /* 0x2c80000020027fae */ /* 0x0005e4000f121848 */
[----:B-1----:R-:W-:-:S02]  /*d230*/  IMAD.WIDE R28, R213, 0x4, R178 ;  /* 0x00000004d51c7825 */ /* 0x002fc400078e02b2 */
[----:B------:R1:W-:Y:S04]  /*d240*/  STL.64 [R1+0x428], R30 ;  /* 0x0004281e01007387 */ /* 0x0003e80000100a00 */
[----:B------:R1:W-:Y:S04]  /*d250*/  STL.64 [R1+0x470], R28 ;  /* 0x0004701c01007387 */ /* 0x0003e80000100a00 */
[----:B------:R1:W-:Y:S01]  /*d260*/  LDGSTS.E [R2+0x2d000], [R30.64], !P3 ;  /* 0x2d0000001e027fae */ /* 0x0003e2000d921848 */
[----:B--2---:R-:W-:-:S03]  /*d270*/  IMAD.WIDE R32, R213, 0x4, R146 ;  /* 0x00000004d5207825 */ /* 0x004fc600078e0292 */
[----:B------:R-:W2:Y:S04]  /*d280*/  LDL.64 R178, [R1+0x308] ;  /* 0x0003080001b27983 */ /* 0x000ea80000100a00 */
[----:B------:R-:W-:Y:S01]  /*d290*/  STL.64 [R1+0x4b0], R32 ;  /* 0x0004b02001007387 */ /* 0x000fe20000100a00 */
[----:B-1----:R-:W-:-:S03]  /*d2a0*/  IMAD.WIDE R30, R213, 0x4, R138 ;  /* 0x00000004d51e7825 */ /* 0x002fc600078e028a */
[----:B------:R-:W2:Y:S04]  /*d2b0*/  LDL.LU.64 R138, [R1+0x300] ;  /* 0x00030000018a7983 */ /* 0x000ea80000300a00 */
[----:B------:R-:W2:Y:S01]  /*d2c0*/  LDL.64 R146, [R1+0x2f8] ;  /* 0x0002f80001927983 */ /* 0x000ea20000100a00 */
[C---:B------:R-:W-:Y:S02]  /*d2d0*/  IADD3 R27, R3.reuse, -0x16d, RZ ;  /* 0xfffffe93031b7810 */ /* 0x040fe40007ffe0ff */
[----:B------:R-:W-:Y:S02]  /*d2e0*/  IADD3 R26, R3, -0x171, RZ ;  /* 0xfffffe8f031a7810 */ /* 0x000fe40007ffe0ff */
[----:B------:R-:W-:Y:S02]  /*d2f0*/  ISETP.GE.U32.AND P2, PT, R27, 0x7ffffe14, PT ;  /* 0x7ffffe141b00780c */ /* 0x000fe40003f46070 */
[----:B------:R-:W-:-:S02]  /*d300*/  ISETP.GE.U32.AND P0, PT, R26, 0x7ffffe10, PT ;  /* 0x7ffffe101a00780c */ /* 0x000fc40003f06070 */
[C---:B------:R-:W-:Y:S02]  /*d310*/  IADD3 R26, R3.reuse, -0x175, RZ ;  /* 0xfffffe8b031a7810 */ /* 0x040fe40007ffe0ff */
[----:B------:R-:W-:Y:S02]  /*d320*/  IADD3 R27, R3, -0x179, RZ ;  /* 0xfffffe87031b7810 */ /* 0x000fe40007ffe0ff */
[----:B------:R-:W-:Y:S02]  /*d330*/  ISETP.GE.U32.AND P1, PT, R26, 0x7ffffe0c, PT ;  /* 0x7ffffe0c1a00780c */ /* 0x000fe40003f26070 */
[----:B------:R-:W-:-:S03]  /*d340*/  ISETP.GE.U32.AND P5, PT, R27, 0x7ffffe08, PT ;  /* 0x7ffffe081b00780c */ /* 0x000fc60003fa6070 */
[----:B------:R1:W-:Y:S04]  /*d350*/  LDGSTS.E [R2+0x2d800], [R28.64], !P2 ;  /* 0x2d8000001c027fae */ /* 0x0003e8000d121848 */
[----:B------:R2:W-:Y:S04]  /*d360*/  LDGSTS.E [R2+0x2e000], [R32.64], !P0 ;  /* 0x2e00000020027fae */ /* 0x0005e8000c121848 */
[----:B------:R-:W-:Y:S01]  /*d370*/  STL.64 [R1+0x500], R30 ;  /* 0x0005001e01007387 */ /* 0x000fe20000100a00 */
[----:B-1----:R-:W-:-:S03]  /*d380*/  IMAD.WIDE R28, R213, 0x4, R202 ;  /* 0x00000004d51c7825 */ /* 0x002fc600078e02ca */
[----:B------:R2:W-:Y:S04]  /*d390*/  LDGSTS.E [R2+0x2e800], [R30.64], !P1 ;  /* 0x2e8000001e027fae */ /* 0x0005e8000c921848 */
[----:B------:R3:W-:Y:S04]  /*d3a0*/  STL.64 [R1+0x508], R28 ;  /* 0x0005081c01007387 */ /* 0x0007e80000100a00 */
[----:B------:R3:W-:Y:S02]  /*d3b0*/  LDGSTS.E [R2+0x2f000], [R28.64], !P5 ;  /* 0x2f0000001c027fae */ /* 0x0007e4000e921848 */
[----:B---3--:R-:W-:-:S05]  /*d3c0*/  IMAD.WIDE R28, R213, 0x4, R170 ;  /* 0x00000004d51c7825 */ /* 0x008fca00078e02aa */
[----:B------:R-:W-:Y:S01]  /*d3d0*/  STL.64 [R1+0x510], R28 ;  /* 0x0005101c01007387 */ /* 0x000fe20000100a00 */
[----:B------:R-:W-:-:S04]  /*d3e0*/  IMAD.WIDE R210, R213, 0x4, R162 ;  /* 0x00000004d5d27825 */ /* 0x000fc800078e02a2 */
[C---:B----4-:R-:W-:Y:S02]  /*d3f0*/  IMAD.WIDE R202, R213.reuse, 0x4, R154 ;  /* 0x00000004d5ca7825 */ /* 0x050fe400078e029a */
[----:B------:R-:W3:Y:S04]  /*d400*/  LDL.LU.64 R154, [R1+0x2f0] ;  /* 0x0002f000019a7983 */ /* 0x000ee80000300a00 */
[----:B------:R-:W4:Y:S04]  /*d410*/  LDL.LU.64 R162, [R1+0x2e8] ;  /* 0x0002e80001a27983 */ /* 0x000f280000300a00 */
[----:B------:R-:W4:Y:S04]  /*d420*/  LDL.LU.64 R170, [R1+0x2e0] ;  /* 0x0002e00001aa7983 */ /* 0x000f280000300a00 */
[----:B------:R-:W-:Y:S04]  /*d430*/  STL.64 [R1+0x6a8], R210 ;  /* 0x0006a8d201007387 */ /* 0x000fe80000100a00 */
[----:B------:R-:W-:Y:S01]  /*d440*/  STL.64 [R1+0x6b0], R202 ;  /* 0x0006b0ca01007387 */ /* 0x000fe20000100a00 */
[----:B--2---:R-:W-:-:S03]  /*d450*/  IMAD.WIDE R30, R213, 0x4, R178 ;  /* 0x00000004d51e7825 */ /* 0x004fc600078e02b2 */
[----:B------:R-:W2:Y:S04]  /*d460*/  LDL.LU.64 R178, [R1+0x2d8] ;  /* 0x0002d80001b27983 */ /* 0x000ea80000300a00 */
[----:B------:R-:W2:Y:S04]  /*d470*/  LDL.LU.64 R150, [R1+0x2d0] ;  /* 0x0002d00001967983 */ /* 0x000ea80000300a00 */
[----:B------:R-:W2:Y:S04]  /*d480*/  LDL.LU.64 R142, [R1+0x2c8] ;  /* 0x0002c800018e7983 */ /* 0x000ea80000300a00 */
[----:B------:R-:W2:Y:S01]  /*d490*/  LDL.64 R180, [R1+0x2c0] ;  /* 0x0002c00001b47983 */ /* 0x000ea20000100a00 */
[----:B------:R-:W-:-:S03]  /*d4a0*/  IMAD.WIDE R138, R213, 0x4, R138 ;  /* 0x00000004d58a7825 */ /* 0x000fc600078e028a */
[----:B------:R1:W-:Y:S01]  /*d4b0*/  STL.64 [R1+0x6b8], R30 ;  /* 0x0006b81e01007387 */ /* 0x0003e20000100a00 */
[----:B------:R-:W-:-:S03]  /*d4c0*/  IMAD.WIDE R146, R213, 0x4, R146 ;  /* 0x00000004d5927825 */ /* 0x000fc600078e0292 */
[----:B------:R-:W-:Y:S04]  /*d4d0*/  STL.64 [R1+0x6c0], R138 ;  /* 0x0006c08a01007387 */ /* 0x000fe80000100a00 */
[----:B------:R-:W-:Y:S04]  /*d4e0*/  STL.64 [R1+0x6c8], R146 ;  /* 0x0006c89201007387 */ /* 0x000fe80000100a00 */
[----:B------:R-:W2:Y:S04]  /*d4f0*/  LDL.LU.64 R158, [R1+0x2b8] ;  /* 0x0002b800019e7983 */ /* 0x000ea80000300a00 */
[----:B------:R-:W2:Y:S04]  /*d500*/  LDL.LU.64 R140, [R1+0x2b0] ;  /* 0x0002b000018c7983 */ /* 0x000ea80000300a00 */
[----:B------:R-:W2:Y:S04]  /*d510*/  LDL.LU.64 R172, [R1+0x20] ;  /* 0x0000200001ac7983 */ /* 0x000ea80000300a00 */
[----:B------:R-:W1:Y:S04]  /*d520*/  LDL.LU.64 R156, [R1+0x2a8] ;  /* 0x0002a800019c7983 */ /* 0x000e680000300a00 */
[----:B------:R-:W2:Y:S01]  /*d530*/  LDL.LU.64 R148, [R1+0x2a0] ;  /* 0x0002a00001947983 */ /* 0x000ea20000300a00 */
[----:B------:R-:W-:-:S04]  /*d540*/  IADD3 R26, R3, -0x17d, RZ ;  /* 0xfffffe83031a7810 */ /* 0x000fc80007ffe0ff */
[----:B------:R-:W-:Y:S02]  /*d550*/  ISETP.GE.U32.AND P4, PT, R26, 0x7ffffe04, PT ;  /* 0x7ffffe041a00780c */ /* 0x000fe40003f86070 */
[----:B------:R-:W-:-:S04]  /*d560*/  IADD3 R26, R3, -0x102, RZ ;  /* 0xfffffefe031a7810 */ /* 0x000fc80007ffe0ff */
[----:B------:R-:W-:Y:S02]  /*d570*/  ISETP.GE.U32.AND P6, PT, R26, 0x7ffffe7f, PT ;  /* 0x7ffffe7f1a00780c */ /* 0x000fe40003fc6070 */
[C---:B------:R-:W-:Y:S02]  /*d580*/  IADD3 R26, R3.reuse, -0x10a, RZ ;  /* 0xfffffef6031a7810 */ /* 0x040fe40007ffe0ff */
[C---:B------:R-:W-:Y:S02]  /*d590*/  IADD3 R27, R3.reuse, -0x106, RZ ;  /* 0xfffffefa031b7810 */ /* 0x040fe40007ffe0ff */
[----:B------:R-:W-:Y:S01]  /*d5a0*/  ISETP.GE.U32.AND P2, PT, R26, 0x7ffffe77, PT ;  /* 0x7ffffe771a00780c */ /* 0x000fe20003f46070 */
[----:B------:R1:W-:Y:S01]  /*d5b0*/  LDGSTS.E [R2+0x2f800], [R28.64], !P4 ;  /* 0x2f8000001c027fae */ /* 0x0003e2000e121848 */
[----:B------:R-:W-:Y:S02]  /*d5c0*/  IADD3 R26, R3, -0x10e, RZ ;  /* 0xfffffef2031a7810 */ /* 0x000fe40007ffe0ff */
[----:B------:R-:W-:-:S02]  /*d5d0*/  ISETP.GE.U32.AND P3, PT, R27, 0x7ffffe7b, PT ;  /* 0x7ffffe7b1b00780c */ /* 0x000fc40003f66070 */
[----:B------:R-:W-:Y:S01]  /*d5e0*/  ISETP.GE.U32.AND P0, PT, R26, 0x7ffffe73, PT ;  /* 0x7ffffe731a00780c */ /* 0x000fe20003f06070 */
[----:B------:R1:W-:Y:S01]  /*d5f0*/  LDGSTS.E [R165+0x20200], [R210.64], !P6 ;  /* 0x20200000d2a57fae */ /* 0x0003e2000f121848 */
[C---:B------:R-:W-:Y:S02]  /*d600*/  IADD3 R26, R3.reuse, -0x116, RZ ;  /* 0xfffffeea031a7810 */ /* 0x040fe40007ffe0ff */
[C---:B------:R-:W-:Y:S02]  /*d610*/  IADD3 R27, R3.reuse, -0x112, RZ ;  /* 0xfffffeee031b7810 */ /* 0x040fe40007ffe0ff */
[----:B------:R-:W-:Y:S02]  /*d620*/  ISETP.GE.U32.AND P5, PT, R26, 0x7ffffe6b, PT ;  /* 0x7ffffe6b1a00780c */ /* 0x000fe40003fa6070 */
[----:B------:R-:W-:Y:S02]  /*d630*/  IADD3 R26, R3, -0x11a, RZ ;  /* 0xfffffee6031a7810 */ /* 0x000fe40007ffe0ff */
[----:B------:R-:W-:Y:S01]  /*d640*/  ISETP.GE.U32.AND P1, PT, R27, 0x7ffffe6f, PT ;  /* 0x7ffffe6f1b00780c */ /* 0x000fe20003f26070 */
[----:B------:R1:W-:Y:S01]  /*d650*/  LDGSTS.E [R165+0x20a00], [R202.64], !P3 ;  /* 0x20a00000caa57fae */ /* 0x0003e2000d921848 */
[----:B------:R-:W-:-:S02]  /*d660*/  ISETP.GE.U32.AND P4, PT, R26, 0x7ffffe67, PT ;  /* 0x7ffffe671a00780c */ /* 0x000fc40003f86070 */
[C---:B------:R-:W-:Y:S01]  /*d670*/  IADD3 R26, R3.reuse, -0x122, RZ ;  /* 0xfffffede031a7810 */ /* 0x040fe20007ffe0ff */
[----:B------:R1:W-:Y:S01]  /*d680*/  LDGSTS.E [R165+0x21200], [R30.64], !P2 ;  /* 0x212000001ea57fae */ /* 0x0003e2000d121848 */
[C---:B------:R-:W-:Y:S02]  /*d690*/  IADD3 R27, R3.reuse, -0x11e, RZ ;  /* 0xfffffee2031b7810 */ /* 0x040fe40007ffe0ff */
[----:B------:R-:W-:Y:S01]  /*d6a0*/  ISETP.GE.U32.AND P3, PT, R26, 0x7ffffe5f, PT ;  /* 0x7ffffe5f1a00780c */ /* 0x000fe20003f66070 */
[----:B------:R1:W-:Y:S01]  /*d6b0*/  LDGSTS.E [R165+0x21a00], [R138.64], !P0 ;  /* 0x21a000008aa57fae */ /* 0x0003e2000c121848 */
[----:B------:R-:W-:Y:S02]  /*d6c0*/  IADD3 R26, R3, -0x126, RZ ;  /* 0xfffffeda031a7810 */ /* 0x000fe40007ffe0ff */
[----:B------:R-:W-:Y:S01]  /*d6d0*/  ISETP.GE.U32.AND P6, PT, R27, 0x7ffffe63, PT ;  /* 0x7ffffe631b00780c */ /* 0x000fe20003fc6070 */
[----:B------:R1:W-:Y:S01]  /*d6e0*/  LDGSTS.E [R165+0x22200], [R146.64], !P1 ;  /* 0x2220000092a57fae */ /* 0x0003e2000c921848 */
[----:B------:R-:W-:-:S02]  /*d6f0*/  ISETP.GE.U32.AND P2, PT, R26, 0x7ffffe5b, PT ;  /* 0x7ffffe5b1a00780c */ /* 0x000fc40003f46070 */
[C---:B------:R-:W-:Y:S02]  /*d700*/  IADD3 R26, R3.reuse, -0x12e, RZ ;  /* 0xfffffed2031a7810 */ /* 0x040fe40007ffe0ff */
[C---:B------:R-:W-:Y:S02]  /*d710*/  IADD3 R27, R3.reuse, -0x12a, RZ ;  /* 0xfffffed6031b7810 */ /* 0x040fe40007ffe0ff */
[----:B------:R-:W-:Y:S02]  /*d720*/  ISETP.GE.U32.AND P1, PT, R26, 0x7ffffe53, PT ;  /* 0x7ffffe531a00780c */ /* 0x000fe40003f26070 */
[----:B------:R-:W-:Y:S02]  /*d730*/  IADD3 R26, R3, -0x132, RZ ;  /* 0xfffffece031a7810 */ /* 0x000fe40007ffe0ff */
[----:B------:R-:W-:Y:S02]  /*d740*/  ISETP.GE.U32.AND P0, PT, R27, 0x7ffffe57, PT ;  /* 0x7ffffe571b00780c */ /* 0x000fe40003f06070 */
[----:B------:R-:W-:Y:S01]  /*d750*/  IADD3 R27, R3, -0x136, RZ ;  /* 0xfffffeca031b7810 */ /* 0x000fe20007ffe0ff */
[----:B---3--:R-:W-:-:S04]  /*d760*/  IMAD.WIDE R154, R213, 0x4, R154 ;  /* 0x00000004d59a7825 */ /* 0x008fc800078e029a */
[C---:B----4-:R-:W-:Y:S01]  /*d770*/  IMAD.WIDE R162, R213.reuse, 0x4, R162 ;  /* 0x00000004d5a27825 */ /* 0x050fe200078e02a2 */
[----:B------:R3:W-:Y:S01]  /*d780*/  LDGSTS.E [R165+0x22a00], [R154.64], !P5 ;  /* 0x22a000009aa57fae */ /* 0x0007e2000e921848 */
[----:B------:R-:W-:Y:S02]  /*d790*/  ISETP.GE.U32.AND P5, PT, R26, 0x7ffffe4f, PT ;  /* 0x7ffffe4f1a00780c */ /* 0x000fe40003fa6070 */
[----:B------:R-:W-:Y:S01]  /*d7a0*/  IMAD.WIDE R170, R213, 0x4, R170 ;  /* 0x00000004d5aa7825 */ /* 0x000fe200078e02aa */
[----:B------:R-:W-:Y:S01]  /*d7b0*/  IADD3 R26, R3, -0x13a, RZ ;  /* 0xfffffec6031a7810 */ /* 0x000fe20007ffe0ff */
[----:B------:R3:W-:Y:S04]  /*d7c0*/  LDGSTS.E [R165+0x23200], [R162.64], !P4 ;  /* 0x23200000a2a57fae */ /* 0x0007e8000e121848 */
[----:B------:R3:W-:Y:S01]  /*d7d0*/  LDGSTS.E [R165+0x23a00], [R170.64], !P6 ;  /* 0x23a00000aaa57fae */ /* 0x0007e2000f121848 */
[----:B------:R-:W-:-:S02]  /*d7e0*/  ISETP.GE.U32.AND P6, PT, R26, 0x7ffffe47, PT ;  /* 0x7ffffe471a00780c */ /* 0x000fc40003fc6070 */
[----:B------:R-:W-:Y:S01]  /*d7f0*/  IADD3 R26, R3, -0x13e, RZ ;  /* 0xfffffec2031a7810 */ /* 0x000fe20007ffe0ff */
[----:B--2---:R-:W-:Y:S01]  /*d800*/  IMAD.WIDE R178, R213, 0x4, R178 ;  /* 0x00000004d5b27825 */ /* 0x004fe200078e02b2 */
[----:B------:R-:W-:-:S03]  /*d810*/  ISETP.GE.U32.AND P4, PT, R27, 0x7ffffe4b, PT ;  /* 0x7ffffe4b1b00780c */ /* 0x000fc60003f86070 */
[C---:B------:R-:W-:Y:S01]  /*d820*/  IMAD.WIDE R124, R213.reuse, 0x4, R150 ;  /* 0x00000004d57c7825 */ /* 0x040fe200078e0296 */
[----:B------:R3:W-:Y:S01]  /*d830*/  LDGSTS.E [R165+0x24200], [R178.64], !P3 ;  /* 0x24200000b2a57fae */ /* 0x0007e2000d921848 */
[----:B------:R-:W-:Y:S02]  /*d840*/  ISETP.GE.U32.AND P3, PT, R26, 0x7ffffe43, PT ;  /* 0x7ffffe431a00780c */ /* 0x000fe40003f66070 */
[----:B------:R-:W-:Y:S01]  /*d850*/  IMAD.WIDE R100, R213, 0x4, R142 ;  /* 0x00000004d5647825 */ /* 0x000fe200078e028e */
[----:B------:R-:W2:Y:S01]  /*d860*/  LDL.64 R150, [R1+0x298] ;  /* 0x0002980001967983 */ /* 0x000ea20000100a00 */
[C---:B------:R-:W-:Y:S02]  /*d870*/  IADD3 R27, R3.reuse, -0x142, RZ ;  /* 0xfffffebe031b7810 */ /* 0x040fe40007ffe0ff */
[----:B------:R-:W-:Y:S01]  /*d880*/  IADD3 R26, R3, -0x146, RZ ;  /* 0xfffffeba031a7810 */ /* 0x000fe20007ffe0ff */
[----:B------:R3:W-:Y:S01]  /*d890*/  LDGSTS.E [R165+0x24a00], [R124.64], !P2 ;  /* 0x24a000007ca57fae */ /* 0x0007e2000d121848 */
[----:B------:R-:W-:Y:S01]  /*d8a0*/  IMAD.WIDE R88, R213, 0x4, R180 ;  /* 0x00000004d5587825 */ /* 0x000fe200078e02b4 */
[----:B------:R-:W-:-:S02]  /*d8b0*/  ISETP.GE.U32.AND P2, PT, R27, 0x7ffffe3f, PT ;  /* 0x7ffffe3f1b00780c */ /* 0x000fc40003f46070 */
[----:B------:R-:W4:Y:S04]  /*d8c0*/  LDL.LU.64 R142, [R1+0x290] ;  /* 0x00029000018e7983 */ /* 0x000f280000300a00 */
[----:B------:R3:W-:Y:S01]  /*d8d0*/  LDGSTS.E [R165+0x25200], [R100.64], !P0 ;  /* 0x2520000064a57fae */ /* 0x0007e2000c121848 */
[----:B------:R-:W-:-:S03]  /*d8e0*/  ISETP.GE.U32.AND P0, PT, R26, 0x7ffffe3b, PT ;  /* 0x7ffffe3b1a00780c */ /* 0x000fc60003f06070 */
[----:B------:R-:W3:Y:S01]  /*d8f0*/  LDL.LU.64 R180, [R1+0x288] ;  /* 0x0002880001b47983 */ /* 0x000ee20000300a00 */
[C---:B------:R-:W-:Y:S02]  /*d900*/  IADD3 R32, R3.reuse, -0x14a, RZ ;  /* 0xfffffeb603207810 */ /* 0x040fe40007ffe0ff */
[----:B------:R-:W-:Y:S01]  /*d910*/  IADD3 R33, R3, -0x14e, RZ ;  /* 0xfffffeb203217810 */ /* 0x000fe20007ffe0ff */
[----:B------:R1:W-:Y:S01]  /*d920*/  LDGSTS.E [R165+0x25a00], [R88.64], !P1 ;  /* 0x25a0000058a57fae */ /* 0x0003e2000c921848 */
[----:B------:R-:W-:-:S03]  /*d930*/  IMAD.WIDE R26, R213, 0x4, R140 ;  /* 0x00000004d51a7825 */ /* 0x000fc600078e028c */
[----:B------:R-:W3:Y:S01]  /*d940*/  LDL.LU.64 R140, [R1+0x280] ;  /* 0x00028000018c7983 */ /* 0x000ee20000300a00 */
[----:B------:R-:W-:-:S05]  /*d950*/  IMAD.WIDE R34, R213, 0x4, R172 ;  /* 0x00000004d5227825 */ /* 0x000fca00078e02ac */
[----:B------:R2:W-:Y:S01]  /*d960*/  STL.64 [R1+0x20], R34 ;  /* 0x0000202201007387 */ /* 0x0005e20000100a00 */
[----:B-1----:R-:W-:-:S03]  /*d970*/  IMAD.WIDE R30, R213, 0x4, R156 ;  /* 0x00000004d51e7825 */ /* 0x002fc600078e029c */
[----:B------:R-:W3:Y:S01]  /*d980*/  LDL.LU.64 R172, [R1+0x278] ;  /* 0x0002780001ac7983 */ /* 0x000ee20000300a00 */
[----:B------:R-:W-:-:S03]  /*d990*/  IMAD.WIDE R28, R213, 0x4, R148 ;  /* 0x00000004d51c7825 */ /* 0x000fc600078e0294 */
[----:B------:R-:W3:Y:S04]  /*d9a0*/  LDL.LU.64 R148, [R1+0x270] ;  /* 0x0002700001947983 */ /* 0x000ee80000300a00 */
[----:B------:R4:W-:Y:S04]  /*d9b0*/  STL.64 [R1+0x68], R30 ;  /* 0x0000681e01007387 */ /* 0x0009e80000100a00 */
[----:B------:R3:W-:Y:S04]  /*d9c0*/  STL.64 [R1+0xc8], R28 ;  /* 0x0000c81c01007387 */ /* 0x0007e80000100a00 */
[----:B------:R-:W3:Y:S01]  /*d9d0*/  LDL.LU.64 R156, [R1+0x268] ;  /* 0x00026800019c7983 */ /* 0x000ee20000300a00 */
[----:B------:R-:W-:Y:S01]  /*d9e0*/  IMAD.WIDE R64, R213, 0x4, R158 ;  /* 0x00000004d5407825 */ /* 0x000fe200078e029e */
[----:B------:R-:W-:-:S04]  /*d9f0*/  ISETP.GE.U32.AND P1, PT, R32, 0x7ffffe37, PT ;  /* 0x7ffffe372000780c */ /* 0x000fc80003f26070 */
[----:B------:R1:W-:Y:S01]  /*da00*/  LDGSTS.E [R165+0x26200], [R64.64], !P5 ;  /* 0x2620000040a57fae */ /* 0x0003e2000e921848 */
[----:B------:R-:W-:-:S03]  /*da10*/  ISETP.GE.U32.AND P5, PT, R33, 0x7ffffe33, PT ;  /* 0x7ffffe332100780c */ /* 0x000fc60003fa6070 */
[----:B------:R1:W-:Y:S01]  /*da20*/  LDGSTS.E [R165+0x26a00], [R26.64], !P4 ;  /* 0x26a000001aa57fae */ /* 0x0003e2000e121848 */
[----:B------:R-:W-:-:S03]  /*da30*/  IADD3 R32, R3, -0x152, RZ ;  /* 0xfffffeae03207810 */ /* 0x000fc60007ffe0ff */
[----:B------:R2:W-:Y:S01]  /*da40*/  LDGSTS.E [R165+0x27200], [R34.64], !P6 ;  /* 0x2720000022a57fae */ /* 0x0005e2000f121848 */
[----:B------:R-:W-:-:S03]  /*da50*/  ISETP.GE.U32.AND P4, PT, R32, 0x7ffffe2f, PT ;  /* 0x7ffffe2f2000780c */ /* 0x000fc60003f86070 */
[----:B------:R4:W-:Y:S04]  /*da60*/  LDGSTS.E [R165+0x27a00], [R30.64], !P3 ;  /* 0x27a000001ea57fae */ /* 0x0009e8000d921848 */
[----:B------:R3:W-:Y:S01]  /*da70*/  LDGSTS.E [R165+0x28200], [R28.64], !P2 ;  /* 0x282000001ca57fae */ /* 0x0007e2000d121848 */
[----:B--2---:R-:W-:-:S05]  /*da80*/  IMAD.WIDE R34, R213, 0x4, R150 ;  /* 0x00000004d5227825 */ /* 0x004fca00078e0296 */
[----:B------:R2:W-:Y:S01]  /*da90*/  STL.64 [R1+0x128], R34 ;  /* 0x0001282201007387 */ /* 0x0005e20000100a00 */
[----:B----4-:R-:W-:-:S03]  /*daa0*/  IMAD.WIDE R30, R213, 0x4, R142 ;  /* 0x00000004d51e7825 */ /* 0x010fc600078e028e */
[----:B------:R-:W4:Y:S04]  /*dab0*/  LDL.LU.64 R158, [R1+0x260] ;  /* 0x00026000019e7983 */ /* 0x000f280000300a00 */
[----:B------:R-:W4:Y:S01]  /*dac0*/  LDL.LU.64 R150, [R1+0x258] ;  /* 0x0002580001967983 */ /* 0x000f220000300a00 */
[----:B---3--:R-:W-:-:S03]  /*dad0*/  IMAD.WIDE R28, R213, 0x4, R180 ;  /* 0x00000004d51c7825 */ /* 0x008fc600078e02b4 */
[----:B------:R2:W-:Y:S04]  /*dae0*/  LDGSTS.E [R165+0x28a00], [R34.64], !P0 ;  /* 0x28a0000022a57fae */ /* 0x0005e8000c121848 */
[----:B------:R3:W-:Y:S04]  /*daf0*/  STL.64 [R1+0x1a8], R30 ;  /* 0x0001a81e01007387 */ /* 0x0007e80000100a00 */
[----:B------:R3:W-:Y:S01]  /*db00*/  LDGSTS.E [R165+0x29200], [R30.64], !P1 ;  /* 0x292000001ea57fae */ /* 0x0007e2000c921848 */
[----:B--2---:R-:W-:-:S03]  /*db10*/  IMAD.WIDE R34, R213, 0x4, R140 ;  /* 0x00000004d5227825 */ /* 0x004fc600078e028c */
[----:B------:R2:W-:Y:S04]  /*db20*/  STL.64 [R1+0x1e8], R28 ;  /* 0x0001e81c01007387 */ /* 0x0005e80000100a00 */
[----:B------:R2:W-:Y:S01]  /*db30*/  LDGSTS.E [R165+0x29a00], [R28.64], !P5 ;  /* 0x29a000001ca57fae */ /* 0x0005e2000e921848 */
[----:B---3--:R-:W-:-:S03]  /*db40*/  IMAD.WIDE R30, R213, 0x4, R172 ;  /* 0x00000004d51e7825 */ /* 0x008fc600078e02ac */
[----:B------:R-:W3:Y:S04]  /*db50*/  LDL.LU.64 R142, [R1+0x250] ;  /* 0x00025000018e7983 */ /* 0x000ee80000300a00 */
[----:B------:R-:W3:Y:S01]  /*db60*/  LDL.LU.64 R180, [R1+0x248] ;  /* 0x0002480001b47983 */ /* 0x000ee20000300a00 */
[----:B--2---:R-:W-:-:S03]  /*db70*/  IMAD.WIDE R28, R213, 0x4, R148 ;  /* 0x00000004d51c7825 */ /* 0x004fc600078e0294 */
[----:B------:R-:W2:Y:S04]  /*db80*/  LDL.64 R140, [R1+0x240] ;  /* 0x00024000018c7983 */ /* 0x000ea80000100a00 */
[----:B------:R1:W-:Y:S04]  /*db90*/  STL.64 [R1+0x208], R34 ;  /* 0x0002082201007387 */ /* 0x0003e80000100a00 */
[----:B------:R4:W-:Y:S04]  /*dba0*/  STL.64 [R1+0x278], R30 ;  /* 0x0002781e01007387 */ /* 0x0009e80000100a00 */
[----:B------:R1:W-:Y:S04]  /*dbb0*/  STL.64 [R1+0x270], R28 ;  /* 0x0002701c01007387 */ /* 0x0003e80000100a00 */
[----:B------:R1:W-:Y:S04]  /*dbc0*/  LDGSTS.E [R165+0x2a200], [R34.64], !P4 ;  /* 0x2a20000022a57fae */ /* 0x0003e8000e121848 */
[----:B------:R-:W2:Y:S01]  /*dbd0*/  LDL.LU.64 R148, [R1+0x238] ;  /* 0x0002380001947983 */ /* 0x000ea20000300a00 */
[----:B-1----:R-:W-:-:S03]  /*dbe0*/  IMAD.WIDE R34, R213, 0x4, R156 ;  /* 0x00000004d5227825 */ /* 0x002fc600078e029c */
[----:B------:R-:W2:Y:S04]  /*dbf0*/  LDL.LU.64 R156, [R1+0x230] ;  /* 0x00023000019c7983 */ /* 0x000ea80000300a00 */
[----:B------:R-:W2:Y:S01]  /*dc00*/  LDL.LU.64 R172, [R1+0x228] ;  /* 0x0002280001ac7983 */ /* 0x000ea20000300a00 */
        /* <DEDUP_REMOVED lines=17> */
[----:B------:R3:W-:Y:S01]  /*dd20*/  STL.64 [R1+0x268], R34 ;  /* 0x0002682201007387 */ /* 0x0007e20000100a00 */
[----:B------:R-:W-:Y:S02]  /*dd30*/  IADD3 R32, R3, -0x176, RZ ;  /* 0xfffffe8a03207810 */ /* 0x000fe40007ffe0ff */
[----:B------:R-:W-:Y:S01]  /*dd40*/  ISETP.GE.U32.AND P6, PT, R33, 0x7ffffe0f, PT ;  /* 0x7ffffe0f2100780c */ /* 0x000fe20003fc6070 */
[----:B------:R3:W-:Y:S01]  /*dd50*/  LDGSTS.E [R165+0x2ba00], [R34.64], !P2 ;  /* 0x2ba0000022a57fae */ /* 0x0007e2000d121848 */
[----:B------:R-:W-:Y:S02]  /*dd60*/  ISETP.GE.U32.AND P3, PT, R32, 0x7ffffe0b, PT ;  /* 0x7ffffe0b2000780c */ /* 0x000fe40003f66070 */
[C---:B------:R-:W-:Y:S02]  /*dd70*/  IADD3 R32, R3.reuse, -0x17a, RZ ;  /* 0xfffffe8603207810 */ /* 0x040fe40007ffe0ff */
[----:B------:R-:W-:-:S02]  /*dd80*/  IADD3 R33, R3, -0x17e, RZ ;  /* 0xfffffe8203217810 */ /* 0x000fc40007ffe0ff */
[----:B------:R-:W-:Y:S01]  /*dd90*/  ISETP.GE.U32.AND P2, PT, R32, 0x7ffffe07, PT ;  /* 0x7ffffe072000780c */ /* 0x000fe20003f46070 */
[----:B----4-:R-:W-:-:S04]  /*dda0*/  IMAD.WIDE R30, R213, 0x4, R158 ;  /* 0x00000004d51e7825 */ /* 0x010fc800078e029e */
[----:B-1----:R-:W-:Y:S01]  /*ddb0*/  IMAD.WIDE R28, R213, 0x4, R150 ;  /* 0x00000004d51c7825 */ /* 0x002fe200078e0296 */
[----:B------:R1:W-:Y:S01]  /*ddc0*/  LDGSTS.E [R165+0x2c200], [R30.64], !P0 ;  /* 0x2c2000001ea57fae */ /* 0x0003e2000c121848 */
[----:B------:R-:W-:-:S03]  /*ddd0*/  ISETP.GE.U32.AND P0, PT, R33, 0x7ffffe03, PT ;  /* 0x7ffffe032100780c */ /* 0x000fc60003f06070 */
[----:B------:R1:W-:Y:S04]  /*dde0*/  STL.64 [R1+0x260], R30 ;  /* 0x0002601e01007387 */ /* 0x0003e80000100a00 */
[----:B------:R2:W-:Y:S04]  /*ddf0*/  STL.64 [R1+0x258], R28 ;  /* 0x0002581c01007387 */ /* 0x0005e80000100a00 */
[----:B------:R2:W-:Y:S01]  /*de00*/  LDGSTS.E [R165+0x2ca00], [R28.64], !P1 ;  /* 0x2ca000001ca57fae */ /* 0x0005e2000c921848 */
[----:B---3--:R-:W-:-:S04]  /*de10*/  IMAD.WIDE R34, R213, 0x4, R142 ;  /* 0x00000004d5227825 */ /* 0x008fc800078e028e */
[C---:B-1----:R-:W-:Y:S01]  /*de20*/  IMAD.WIDE R30, R213.reuse, 0x4, R180 ;  /* 0x00000004d51e7825 */ /* 0x042fe200078e02b4 */
[----:B------:R1:W-:Y:S03]  /*de30*/  STL.64 [R1+0x288], R34 ;  /* 0x0002882201007387 */ /* 0x0003e60000100a00 */
[C---:B--2---:R-:W-:Y:S01]  /*de40*/  IMAD.WIDE R28, R213.reuse, 0x4, R140 ;  /* 0x00000004d51c7825 */ /* 0x044fe200078e028c */
[----:B------:R1:W-:Y:S04]  /*de50*/  LDGSTS.E [R165+0x2d200], [R34.64], !P5 ;  /* 0x2d20000022a57fae */ /* 0x0003e8000e921848 */
[----:B------:R-:W2:Y:S04]  /*de60*/  LDL.LU.64 R180, [R1+0x220] ;  /* 0x0002200001b47983 */ /* 0x000ea80000300a00 */
[----:B------:R3:W-:Y:S04]  /*de70*/  STL.64 [R1+0x2d0], R30 ;  /* 0x0002d01e01007387 */ /* 0x0007e80000100a00 */
[----:B------:R3:W-:Y:S04]  /*de80*/  LDGSTS.E [R165+0x2da00], [R30.64], !P4 ;  /* 0x2da000001ea57fae */ /* 0x0007e8000e121848 */
[----:B------:R4:W-:Y:S01]  /*de90*/  STL.64 [R1+0x310], R28 ;  /* 0x0003101c01007387 */ /* 0x0009e20000100a00 */
[----:B-1----:R-:W-:-:S03]  /*dea0*/  IMAD.WIDE R34, R213, 0x4, R148 ;  /* 0x00000004d5227825 */ /* 0x002fc600078e0294 */
[----:B------:R4:W-:Y:S04]  /*deb0*/  LDGSTS.E [R165+0x2e200], [R28.64], !P6 ;  /* 0x2e2000001ca57fae */ /* 0x0009e8000f121848 */
[----:B------:R-:W2:Y:S04]  /*dec0*/  LDL.LU.64 R140, [R1+0x218] ;  /* 0x00021800018c7983 */ /* 0x000ea80000300a00 */
[----:B------:R-:W2:Y:S01]  /*ded0*/  LDL.LU.64 R148, [R1+0x210] ;  /* 0x0002100001947983 */ /* 0x000ea20000300a00 */
[----:B---3--:R-:W-:-:S04]  /*dee0*/  IMAD.WIDE R30, R213, 0x4, R156 ;  /* 0x00000004d51e7825 */ /* 0x008fc800078e029c */
[----:B----4-:R-:W-:Y:S01]  /*def0*/  IMAD.WIDE R28, R213, 0x4, R172 ;  /* 0x00000004d51c7825 */ /* 0x010fe200078e02ac */
[----:B------:R1:W-:Y:S04]  /*df00*/  STL.64 [R1+0x358], R34 ;  /* 0x0003582201007387 */ /* 0x0003e80000100a00 */
[----:B------:R-:W3:Y:S04]  /*df10*/  LDL.LU.64 R156, [R1+0x200] ;  /* 0x00020000019c7983 */ /* 0x000ee80000300a00 */
[----:B------:R4:W-:Y:S04]  /*df20*/  LDGSTS.E [R165+0x2ea00], [R34.64], !P3 ;  /* 0x2ea0000022a57fae */ /* 0x0009e8000d921848 */
[----:B------:R-:W-:Y:S04]  /*df30*/  STL.64 [R1+0x410], R30 ;  /* 0x0004101e01007387 */ /* 0x000fe80000100a00 */
[----:B------:R4:W-:Y:S04]  /*df40*/  LDGSTS.E [R165+0x2f200], [R30.64], !P2 ;  /* 0x2f2000001ea57fae */ /* 0x0009e8000d121848 */
[----:B------:R1:W-:Y:S04]  /*df50*/  STL.64 [R1+0x458], R28 ;  /* 0x0004581c01007387 */ /* 0x0003e80000100a00 */
[----:B------:R4:W-:Y:S04]  /*df60*/  LDGSTS.E [R165+0x2fa00], [R28.64], !P0 ;  /* 0x2fa000001ca57fae */ /* 0x0009e8000c121848 */
[----:B----4-:R-:W4:Y:S04]  /*df70*/  LDL.LU.64 R164, [R1+0x1f8] ;  /* 0x0001f80001a47983 */ /* 0x010f280000300a00 */
[----:B------:R-:W2:Y:S04]  /*df80*/  LDL.64 R172, [R1+0x1f0] ;  /* 0x0001f00001ac7983 */ /* 0x000ea80000100a00 */
[----:B------:R-:W2:Y:S04]  /*df90*/  LDL.LU.64 R206, [R1+0x1e0] ;  /* 0x0001e00001ce7983 */ /* 0x000ea80000300a00 */
[----:B------:R-:W3:Y:S04]  /*dfa0*/  LDL.LU.64 R142, [R1+0x1d8] ;  /* 0x0001d800018e7983 */ /* 0x000ee80000300a00 */
[----:B------:R-:W4:Y:S04]  /*dfb0*/  LDL.LU.64 R158, [R1+0x1d0] ;  /* 0x0001d000019e7983 */ /* 0x000f280000300a00 */
[----:B------:R-:W4:Y:S04]  /*dfc0*/  LDL.64 R166, [R1+0x1c0] ;  /* 0x0001c00001a67983 */ /* 0x000f280000100a00 */
[----:B------:R-:W1:Y:S04]  /*dfd0*/  LDL.LU.64 R246, [R1+0x1b8] ;  /* 0x0001b80001f67983 */ /* 0x000e680000300a00 */
[----:B------:R-:W4:Y:S04]  /*dfe0*/  LDL.64 R198, [R1+0x1b0] ;  /* 0x0001b00001c67983 */ /* 0x000f280000100a00 */
[----:B------:R-:W4:Y:S01]  /*dff0*/  LDL.LU.64 R150, [R1+0x1a0] ;  /* 0x0001a00001967983 */ /* 0x000f220000300a00 */
[----:B------:R-:W-:-:S04]  /*e000*/  IADD3 R32, R3, -0x103, RZ ;  /* 0xfffffefd03207810 */ /* 0x000fc80007ffe0ff */
[----:B------:R-:W-:Y:S02]  /*e010*/  ISETP.GE.U32.AND P1, PT, R32, 0x7ffffe7e, PT ;  /* 0x7ffffe7e2000780c */ /* 0x000fe40003f26070 */
[----:B------:R-:W-:-:S04]  /*e020*/  IADD3 R32, R3, -0x107, RZ ;  /* 0xfffffef903207810 */ /* 0x000fc80007ffe0ff */
[----:B------:R-:W-:Y:S02]  /*e030*/  ISETP.GE.U32.AND P5, PT, R32, 0x7ffffe7a, PT ;  /* 0x7ffffe7a2000780c */ /* 0x000fe40003fa6070 */
[C---:B------:R-:W-:Y:S02]  /*e040*/  IADD3 R32, R3.reuse, -0x10f, RZ ;  /* 0xfffffef103207810 */ /* 0x040fe40007ffe0ff */
[C---:B------:R-:W-:Y:S02]  /*e050*/  IADD3 R33, R3.reuse, -0x10b, RZ ;  /* 0xfffffef503217810 */ /* 0x040fe40007ffe0ff */
[----:B------:R-:W-:Y:S02]  /*e060*/  ISETP.GE.U32.AND P6, PT, R32, 0x7ffffe72, PT ;  /* 0x7ffffe722000780c */ /* 0x000fe40003fc6070 */
[----:B------:R-:W-:Y:S01]  /*e070*/  IADD3 R32, R3, -0x113, RZ ;  /* 0xfffffeed03207810 */ /* 0x000fe20007ffe0ff */
[C---:B--2---:R-:W-:Y:S02]  /*e080*/  IMAD.WIDE R130, R213.reuse, 0x4, R206 ;  /* 0x00000004d5827825 */ /* 0x044fe400078e02ce */
[----:B------:R-:W2:Y:S02]  /*e090*/  LDL.LU.64 R206, [R1+0x198] ;  /* 0x0001980001ce7983 */ /* 0x000ea40000300a00 */
[----:B---3--:R-:W-:-:S02]  /*e0a0*/  IMAD.WIDE R114, R213, 0x4, R142 ;  /* 0x00000004d5727825 */ /* 0x008fc400078e028e */
[----:B------:R-:W3:Y:S02]  /*e0b0*/  LDL.LU.64 R142, [R1+0x190] ;  /* 0x00019000018e7983 */ /* 0x000ee40000300a00 */
[C---:B----4-:R-:W-:Y:S02]  /*e0c0*/  IMAD.WIDE R94, R213.reuse, 0x4, R158 ;  /* 0x00000004d55e7825 */ /* 0x050fe400078e029e */
[----:B------:R-:W4:Y:S02]  /*e0d0*/  LDL.LU.64 R158, [R1+0x180] ;  /* 0x00018000019e7983 */ /* 0x000f240000300a00 */
[C---:B------:R-:W-:Y:S02]  /*e0e0*/  IMAD.WIDE R78, R213.reuse, 0x4, R166 ;  /* 0x00000004d54e7825 */ /* 0x040fe400078e02a6 */
[----:B------:R-:W4:Y:S02]  /*e0f0*/  LDL.LU.64 R166, [R1+0x178] ;  /* 0x0001780001a67983 */ /* 0x000f240000300a00 */
[----:B-1----:R-:W-:-:S02]  /*e100*/  IMAD.WIDE R34, R213, 0x4, R246 ;  /* 0x00000004d5227825 */ /* 0x002fc400078e02f6 */
[----:B------:R-:W4:Y:S02]  /*e110*/  LDL.LU.64 R76, [R1+0x170] ;  /* 0x00017000014c7983 */ /* 0x000f240000300a00 */
[----:B------:R-:W-:Y:S02]  /*e120*/  IMAD.WIDE R246, R213, 0x4, R198 ;  /* 0x00000004d5f67825 */ /* 0x000fe400078e02c6 */
[----:B------:R-:W4:Y:S01]  /*e130*/  LDL.LU.64 R198, [R1+0x160] ;  /* 0x0001600001c67983 */ /* 0x000f220000300a00 */
[----:B------:R-:W-:Y:S02]  /*e140*/  ISETP.GE.U32.AND P3, PT, R32, 0x7ffffe6e, PT ;  /* 0x7ffffe6e2000780c */ /* 0x000fe40003f66070 */
[----:B------:R-:W-:Y:S02]  /*e150*/  ISETP.GE.U32.AND P4, PT, R33, 0x7ffffe76, PT ;  /* 0x7ffffe762100780c */ /* 0x000fe40003f86070 */
[----:B------:R-:W-:Y:S01]  /*e160*/  IADD3 R32, R3, -0x11b, RZ ;  /* 0xfffffee503207810 */ /* 0x000fe20007ffe0ff */
[----:B------:R-:W-:Y:S01]  /*e170*/  IMAD.WIDE R208, R213, 0x4, R208 ;  /* 0x00000004d5d07825 */ /* 0x000fe200078e02d0 */
[----:B------:R-:W-:-:S02]  /*e180*/  IADD3 R33, R3, -0x117, RZ ;  /* 0xfffffee903217810 */ /* 0x000fc40007ffe0ff */
[----:B------:R-:W-:Y:S02]  /*e190*/  ISETP.GE.U32.AND P0, PT, R32, 0x7ffffe66, PT ;  /* 0x7ffffe662000780c */ /* 0x000fe40003f06070 */
[----:B------:R-:W-:Y:S01]  /*e1a0*/  IADD3 R32, R3, -0x11f, RZ ;  /* 0xfffffee103207810 */ /* 0x000fe20007ffe0ff */
[----:B------:R-:W-:Y:S01]  /*e1b0*/  IMAD.WIDE R200, R213, 0x4, R200 ;  /* 0x00000004d5c87825 */ /* 0x000fe200078e02c8 */
[----:B------:R1:W-:Y:S01]  /*e1c0*/  LDGSTS.E [R175+0x20400], [R208.64], !P1 ;  /* 0x20400000d0af7fae */ /* 0x0003e2000c921848 */
[----:B------:R-:W-:Y:S02]  /*e1d0*/  ISETP.GE.U32.AND P2, PT, R33, 0x7ffffe6a, PT ;  /* 0x7ffffe6a2100780c */ /* 0x000fe40003f46070 */
[----:B------:R-:W-:Y:S01]  /*e1e0*/  IMAD.WIDE R180, R213, 0x4, R180 ;  /* 0x00000004d5b47825 */ /* 0x000fe200078e02b4 */
[----:B------:R-:W-:Y:S01]  /*e1f0*/  ISETP.GE.U32.AND P1, PT, R32, 0x7ffffe62, PT ;  /* 0x7ffffe622000780c */ /* 0x000fe20003f26070 */
[----:B------:R1:W-:Y:S01]  /*e200*/  LDGSTS.E [R175+0x20c00], [R200.64], !P5 ;  /* 0x20c00000c8af7fae */ /* 0x0003e2000e921848 */
[----:B------:R-:W-:Y:S01]  /*e210*/  IADD3 R32, R3, -0x127, RZ ;  /* 0xfffffed903207810 */ /* 0x000fe20007ffe0ff */
[----:B------:R-:W-:-:S02]  /*e220*/  IMAD.WIDE R140, R213, 0x4, R140 ;  /* 0x00000004d58c7825 */ /* 0x000fc400078e028c */
[----:B------:R1:W-:Y:S01]  /*e230*/  LDGSTS.E [R175+0x21400], [R180.64], !P4 ;  /* 0x21400000b4af7fae */ /* 0x0003e2000e121848 */
[----:B------:R-:W-:Y:S02]  /*e240*/  ISETP.GE.U32.AND P4, PT, R32, 0x7ffffe5a, PT ;  /* 0x7ffffe5a2000780c */ /* 0x000fe40003f86070 */
[----:B------:R-:W-:Y:S01]  /*e250*/  IADD3 R32, R3, -0x12b, RZ ;  /* 0xfffffed503207810 */ /* 0x000fe20007ffe0ff */
[----:B------:R-:W-:Y:S01]  /*e260*/  IMAD.WIDE R148, R213, 0x4, R148 ;  /* 0x00000004d5947825 */ /* 0x000fe200078e0294 */
[----:B------:R-:W-:Y:S01]  /*e270*/  IADD3 R33, R3, -0x123, RZ ;  /* 0xfffffedd03217810 */ /* 0x000fe20007ffe0ff */
[----:B------:R1:W-:Y:S01]  /*e280*/  LDGSTS.E [R175+0x21c00], [R140.64], !P6 ;  /* 0x21c000008caf7fae */ /* 0x0003e2000f121848 */
[----:B------:R-:W-:Y:S01]  /*e290*/  ISETP.GE.U32.AND P6, PT, R32, 0x7ffffe56, PT ;  /* 0x7ffffe562000780c */ /* 0x000fe20003fc6070 */
[----:B------:R-:W-:Y:S01]  /*e2a0*/  IMAD.WIDE R156, R213, 0x4, R156 ;  /* 0x00000004d59c7825 */ /* 0x000fe200078e029c */
[----:B------:R-:W-:Y:S01]  /*e2b0*/  ISETP.GE.U32.AND P5, PT, R33, 0x7ffffe5e, PT ;  /* 0x7ffffe5e2100780c */ /* 0x000fe20003fa6070 */
[----:B------:R1:W-:Y:S01]  /*e2c0*/  LDGSTS.E [R175+0x22400], [R148.64], !P3 ;  /* 0x2240000094af7fae */ /* 0x0003e2000d921848 */
[----:B------:R-:W-:-:S02]  /*e2d0*/  IADD3 R32, R3, -0x133, RZ ;  /* 0xfffffecd03207810 */ /* 0x000fc40007ffe0ff */
[----:B------:R-:W-:Y:S01]  /*e2e0*/  IADD3 R33, R3, -0x12f, RZ ;  /* 0xfffffed103217810 */ /* 0x000fe20007ffe0ff */
[----:B------:R1:W-:Y:S01]  /*e2f0*/  LDGSTS.E [R175+0x22c00], [R156.64], !P2 ;  /* 0x22c000009caf7fae */ /* 0x0003e2000d121848 */
[----:B------:R-:W-:Y:S01]  /*e300*/  IMAD.WIDE R164, R213, 0x4, R164 ;  /* 0x00000004d5a47825 */ /* 0x000fe200078e02a4 */
[----:B------:R-:W-:Y:S02]  /*e310*/  ISETP.GE.U32.AND P2, PT, R32, 0x7ffffe4e, PT ;  /* 0x7ffffe4e2000780c */ /* 0x000fe40003f46070 */
[----:B------:R-:W-:Y:S01]  /*e320*/  ISETP.GE.U32.AND P3, PT, R33, 0x7ffffe52, PT ;  /* 0x7ffffe522100780c */ /* 0x000fe20003f66070 */
[----:B------:R-:W-:Y:S01]  /*e330*/  IMAD.WIDE R172, R213, 0x4, R172 ;  /* 0x00000004d5ac7825 */ /* 0x000fe200078e02ac */
[C---:B------:R-:W-:Y:S01]  /*e340*/  IADD3 R32, R3.reuse, -0x137, RZ ;  /* 0xfffffec903207810 */ /* 0x040fe20007ffe0ff */
[----:B------:R1:W-:Y:S01]  /*e350*/  LDGSTS.E [R175+0x23400], [R164.64], !P0 ;  /* 0x23400000a4af7fae */ /* 0x0003e2000c121848 */
[----:B------:R-:W-:Y:S02]  /*e360*/  IADD3 R33, R3, -0x13b, RZ ;  /* 0xfffffec503217810 */ /* 0x000fe40007ffe0ff */
[----:B------:R-:W-:Y:S01]  /*e370*/  ISETP.GE.U32.AND P0, PT, R32, 0x7ffffe4a, PT ;  /* 0x7ffffe4a2000780c */ /* 0x000fe20003f06070 */
[----:B------:R1:W-:Y:S01]  /*e380*/  LDGSTS.E [R175+0x23c00], [R172.64], !P1 ;  /* 0x23c00000acaf7fae */ /* 0x0003e2000c921848 */
[----:B------:R-:W-:Y:S01]  /*e390*/  ISETP.GE.U32.AND P1, PT, R33, 0x7ffffe46, PT ;  /* 0x7ffffe462100780c */ /* 0x000fe20003f26070 */
[----:B------:R-:W-:Y:S01]  /*e3a0*/  IMAD.WIDE R28, R213, 0x4, R150 ;  /* 0x00000004d51c7825 */ /* 0x000fe200078e0296 */
[----:B------:R-:W-:Y:S01]  /*e3b0*/  IADD3 R32, R3, -0x13f, RZ ;  /* 0xfffffec103207810 */ /* 0x000fe20007ffe0ff */
[----:B------:R1:W-:Y:S04]  /*e3c0*/  LDGSTS.E [R175+0x24400], [R130.64], !P5 ;  /* 0x2440000082af7fae */ /* 0x0003e8000e921848 */
[----:B------:R1:W-:Y:S01]  /*e3d0*/  LDGSTS.E [R175+0x24c00], [R114.64], !P4 ;  /* 0x24c0000072af7fae */ /* 0x0003e2000e121848 */
[----:B------:R-:W-:-:S03]  /*e3e0*/  ISETP.GE.U32.AND P5, PT, R32, 0x7ffffe42, PT ;  /* 0x7ffffe422000780c */ /* 0x000fc60003fa6070 */
[----:B------:R1:W-:Y:S01]  /*e3f0*/  LDGSTS.E [R175+0x25400], [R94.64], !P6 ;  /* 0x254000005eaf7fae */ /* 0x0003e2000f121848 */
[----:B------:R-:W-:-:S03]  /*e400*/  IADD3 R32, R3, -0x143, RZ ;  /* 0xfffffebd03207810 */ /* 0x000fc60007ffe0ff */
[----:B------:R1:W-:Y:S01]  /*e410*/  LDGSTS.E [R175+0x25c00], [R78.64], !P3 ;  /* 0x25c000004eaf7fae */ /* 0x0003e2000d921848 */
[----:B------:R-:W-:-:S03]  /*e420*/  IADD3 R33, R3, -0x147, RZ ;  /* 0xfffffeb903217810 */ /* 0x000fc60007ffe0ff */
[----:B------:R4:W-:Y:S04]  /*e430*/  STL.64 [R1+0x30], R28 ;  /* 0x0000301c01007387 */ /* 0x0009e80000100a00 */
[----:B------:R1:W-:Y:S04]  /*e440*/  LDGSTS.E [R175+0x26400], [R34.64], !P2 ;  /* 0x2640000022af7fae */ /* 0x0003e8000d121848 */
[----:B------:R-:W4:Y:S04]  /*e450*/  LDL.LU.64 R150, [R1+0x158] ;  /* 0x0001580001967983 */ /* 0x000f280000300a00 */
[----:B------:R1:W-:Y:S01]  /*e460*/  LDGSTS.E [R175+0x26c00], [R246.64], !P0 ;  /* 0x26c00000f6af7fae */ /* 0x0003e2000c121848 */
[----:B------:R-:W-:-:S03]  /*e470*/  ISETP.GE.U32.AND P4, PT, R32, 0x7ffffe3e, PT ;  /* 0x7ffffe3e2000780c */ /* 0x000fc60003f86070 */
[----:B------:R4:W-:Y:S01]  /*e480*/  LDGSTS.E [R175+0x27400], [R28.64], !P1 ;  /* 0x274000001caf7fae */ /* 0x0009e2000c921848 */
[----:B------:R-:W-:Y:S01]  /*e490*/  ISETP.GE.U32.AND P6, PT, R33, 0x7ffffe3a, PT ;  /* 0x7ffffe3a2100780c */ /* 0x000fe20003fc6070 */
[----:B--2---:R-:W-:-:S04]  /*e4a0*/  IMAD.WIDE R66, R213, 0x4, R206 ;  /* 0x00000004d5427825 */ /* 0x004fc800078e02ce */
[C---:B---3--:R-:W-:Y:S01]  /*e4b0*/  IMAD.WIDE R30, R213.reuse, 0x4, R142 ;  /* 0x00000004d51e7825 */ /* 0x048fe200078e028e */
[----:B------:R2:W-:Y:S03]  /*e4c0*/  STL.64 [R1+0x88], R66 ;  /* 0x0000884201007387 */ /* 0x0005e60000100a00 */
[C---:B----4-:R-:W-:Y:S01]  /*e4d0*/  IMAD.WIDE R28, R213.reuse, 0x4, R158 ;  /* 0x00000004d51c7825 */ /* 0x050fe200078e029e */
[----:B------:R-:W3:Y:S04]  /*e4e0*/  LDL.LU.64 R142, [R1+0x150] ;  /* 0x00015000018e7983 */ /* 0x000ee80000300a00 */
[----:B------:R-:W4:Y:S04]  /*e4f0*/  LDL.LU.64 R158, [R1+0x140] ;  /* 0x00014000019e7983 */ /* 0x000f280000300a00 */
[----:B------:R1:W-:Y:S04]  /*e500*/  STL.64 [R1+0xe8], R30 ;  /* 0x0000e81e01007387 */ /* 0x0003e80000100a00 */
[----:B------:R1:W-:Y:S04]  /*e510*/  STL.64 [R1+0x148], R28 ;  /* 0x0001481c01007387 */ /* 0x0003e80000100a00 */
[----:B------:R-:W4:Y:S04]  /*e520*/  LDL.LU.64 R206, [R1+0x138] ;  /* 0x0001380001ce7983 */ /* 0x000f280000300a00 */
[----:B------:R2:W-:Y:S04]  /*e530*/  LDGSTS.E [R175+0x27c00], [R66.64], !P5 ;  /* 0x27c0000042af7fae */ /* 0x0005e8000e921848 */
[----:B------:R1:W-:Y:S04]  /*e540*/  LDGSTS.E [R175+0x28400], [R30.64], !P4 ;  /* 0x284000001eaf7fae */ /* 0x0003e8000e121848 */
[----:B------:R1:W-:Y:S01]  /*e550*/  LDGSTS.E [R175+0x28c00], [R28.64], !P6 ;  /* 0x28c000001caf7fae */ /* 0x0003e2000f121848 */
[----:B--2---:R-:W-:-:S03]  /*e560*/  IMAD.WIDE R66, R213, 0x4, R166 ;  /* 0x00000004d5427825 */ /* 0x004fc600078e02a6 */
[----:B------:R-:W2:Y:S01]  /*e570*/  LDL.LU.64 R166, [R1+0x130] ;  /* 0x0001300001a67983 */ /* 0x000ea20000300a00 */
[----:B-1----:R-:W-:-:S03]  /*e580*/  IMAD.WIDE R30, R213, 0x4, R76 ;  /* 0x00000004d51e7825 */ /* 0x002fc600078e024c */
[----:B------:R1:W-:Y:S01]  /*e590*/  STL.64 [R1+0x168], R66 ;  /* 0x0001684201007387 */ /* 0x0003e20000100a00 */
[----:B------:R-:W-:-:S03]  /*e5a0*/  IMAD.WIDE R28, R213, 0x4, R198 ;  /* 0x00000004d51c7825 */ /* 0x000fc600078e02c6 */
[----:B------:R-:W2:Y:S04]  /*e5b0*/  LDL.LU.64 R76, [R1+0x120] ;  /* 0x00012000014c7983 */ /* 0x000ea80000300a00 */
[----:B------:R3:W-:Y:S04]  /*e5c0*/  STL.64 [R1+0x170], R30 ;  /* 0x0001701e01007387 */ /* 0x0007e80000100a00 */
[----:B------:R4:W-:Y:S04]  /*e5d0*/  STL.64 [R1+0x160], R28 ;  /* 0x0001601c01007387 */ /* 0x0009e80000100a00 */
[----:B------:R-:W2:Y:S01]  /*e5e0*/  LDL.LU.64 R198, [R1+0x118] ;  /* 0x0001180001c67983 */ /* 0x000ea20000300a00 */
[----:B------:R-:W-:-:S02]  /*e5f0*/  IADD3 R32, R3, -0x14b, RZ ;  /* 0xfffffeb503207810 */ /* 0x000fc40007ffe0ff */
[C---:B------:R-:W-:Y:S02]  /*e600*/  IADD3 R33, R3.reuse, -0x153, RZ ;  /* 0xfffffead03217810 */ /* 0x040fe40007ffe0ff */
[----:B------:R-:W-:Y:S02]  /*e610*/  ISETP.GE.U32.AND P3, PT, R32, 0x7ffffe36, PT ;  /* 0x7ffffe362000780c */ /* 0x000fe40003f66070 */
[----:B------:R-:W-:Y:S02]  /*e620*/  IADD3 R32, R3, -0x14f, RZ ;  /* 0xfffffeb103207810 */ /* 0x000fe40007ffe0ff */
[----:B------:R-:W-:Y:S02]  /*e630*/  ISETP.GE.U32.AND P0, PT, R33, 0x7ffffe2e, PT ;  /* 0x7ffffe2e2100780c */ /* 0x000fe40003f06070 */
[----:B------:R-:W-:Y:S02]  /*e640*/  ISETP.GE.U32.AND P2, PT, R32, 0x7ffffe32, PT ;  /* 0x7ffffe322000780c */ /* 0x000fe40003f46070 */
[----:B------:R-:W-:-:S04]  /*e650*/  IADD3 R32, R3, -0x157, RZ ;  /* 0xfffffea903207810 */ /* 0x000fc80007ffe0ff */
[----:B------:R-:W-:Y:S01]  /*e660*/  ISETP.GE.U32.AND P1, PT, R32, 0x7ffffe2a, PT ;  /* 0x7ffffe2a2000780c */ /* 0x000fe20003f26070 */
[----:B------:R1:W-:Y:S01]  /*e670*/  LDGSTS.E [R175+0x29400], [R66.64], !P3 ;  /* 0x2940000042af7fae */ /* 0x0003e2000d921848 */
[----:B------:R-:W-:-:S04]  /*e680*/  IADD3 R32, R3, -0x15b, RZ ;  /* 0xfffffea503207810 */ /* 0x000fc80007ffe0ff */
[----:B------:R-:W-:Y:S01]  /*e690*/  ISETP.GE.U32.AND P5, PT, R32, 0x7ffffe26, PT ;  /* 0x7ffffe262000780c */ /* 0x000fe20003fa6070 */
[----:B------:R3:W-:Y:S01]  /*e6a0*/  LDGSTS.E [R175+0x29c00], [R30.64], !P2 ;  /* 0x29c000001eaf7fae */ /* 0x0007e2000d121848 */
[----:B------:R-:W-:-:S03]  /*e6b0*/  IADD3 R33, R3, -0x15f, RZ ;  /* 0xfffffea103217810 */ /* 0x000fc60007ffe0ff */
[----:B------:R4:W-:Y:S01]  /*e6c0*/  LDGSTS.E [R175+0x2a400], [R28.64], !P0 ;  /* 0x2a4000001caf7fae */ /* 0x0009e2000c121848 */
[----:B-1----:R-:W-:-:S03]  /*e6d0*/  IMAD.WIDE R66, R213, 0x4, R150 ;  /* 0x00000004d5427825 */ /* 0x002fc600078e0296 */
[----:B------:R-:W2:Y:S01]  /*e6e0*/  LDL.LU.64 R150, [R1+0x110] ;  /* 0x0001100001967983 */ /* 0x000ea20000300a00 */
[----:B------:R-:W-:-:S03]  /*e6f0*/  IADD3 R32, R3, -0x163, RZ ;  /* 0xfffffe9d03207810 */ /* 0x000fc60007ffe0ff */
[----:B------:R1:W-:Y:S01]  /*e700*/  STL.64 [R1+0x180], R66 ;  /* 0x0001804201007387 */ /* 0x0003e20000100a00 */
[----:B------:R-:W-:-:S03]  /*e710*/  ISETP.GE.U32.AND P4, PT, R33, 0x7ffffe22, PT ;  /* 0x7ffffe222100780c */ /* 0x000fc60003f86070 */
[----:B------:R1:W-:Y:S01]  /*e720*/  LDGSTS.E [R175+0x2ac00], [R66.64], !P1 ;  /* 0x2ac0000042af7fae */ /* 0x0003e2000c921848 */
[----:B------:R-:W-:Y:S01]  /*e730*/  ISETP.GE.U32.AND P6, PT, R32, 0x7ffffe1e, PT ;  /* 0x7ffffe1e2000780c */ /* 0x000fe20003fc6070 */
[C---:B---3--:R-:W-:Y:S02]  /*e740*/  IMAD.WIDE R30, R213.reuse, 0x4, R142 ;  /* 0x00000004d51e7825 */ /* 0x048fe400078e028e */
[----:B------:R-:W3:Y:S02]  /*e750*/  LDL.LU.64 R142, [R1+0x100] ;  /* 0x00010000018e7983 */ /* 0x000ee40000300a00 */
[C---:B----4-:R-:W-:Y:S02]  /*e760*/  IMAD.WIDE R28, R213.reuse, 0x4, R158 ;  /* 0x00000004d51c7825 */ /* 0x050fe400078e029e */
[----:B------:R2:W-:Y:S04]  /*e770*/  STL.64 [R1+0x150], R30 ;  /* 0x0001501e01007387 */ /* 0x0005e80000100a00 */
[----:B------:R4:W-:Y:S04]  /*e780*/  STL.64 [R1+0x140], R28 ;  /* 0x0001401c01007387 */ /* 0x0009e80000100a00 */
[----:B------:R-:W3:Y:S01]  /*e790*/  LDL.LU.64 R158, [R1+0xf8] ;  /* 0x0000f800019e7983 */ /* 0x000ee20000300a00 */
[----:B-1----:R-:W-:-:S03]  /*e7a0*/  IMAD.WIDE R66, R213, 0x4, R206 ;  /* 0x00000004d5427825 */ /* 0x002fc600078e02ce */
[----:B------:R2:W-:Y:S04]  /*e7b0*/  LDGSTS.E [R175+0x2b400], [R30.64], !P5 ;  /* 0x2b4000001eaf7fae */ /* 0x0005e8000e921848 */
[----:B------:R1:W-:Y:S04]  /*e7c0*/  STL.64 [R1+0x190], R66 ;  /* 0x0001904201007387 */ /* 0x0003e80000100a00 */
[----:B------:R-:W3:Y:S04]  /*e7d0*/  LDL.LU.64 R206, [R1+0xf0] ;  /* 0x0000f00001ce7983 */ /* 0x000ee80000300a00 */
[----:B------:R4:W-:Y:S01]  /*e7e0*/  LDGSTS.E [R175+0x2bc00], [R28.64], !P4 ;  /* 0x2bc000001caf7fae */ /* 0x0009e2000e121848 */
[----:B--2---:R-:W-:-:S03]  /*e7f0*/  IMAD.WIDE R30, R213, 0x4, R166 ;  /* 0x00000004d51e7825 */ /* 0x004fc600078e02a6 */
[----:B------:R1:W-:Y:S04]  /*e800*/  LDGSTS.E [R175+0x2c400], [R66.64], !P6 ;  /* 0x2c40000042af7fae */ /* 0x0003e8000f121848 */
[----:B------:R-:W2:Y:S01]  /*e810*/  LDL.LU.64 R166, [R1+0xe0] ;  /* 0x0000e00001a67983 */ /* 0x000ea20000300a00 */
[----:B----4-:R-:W-:-:S03]  /*e820*/  IMAD.WIDE R28, R213, 0x4, R76 ;  /* 0x00000004d51c7825 */ /* 0x010fc600078e024c */
[----:B------:R4:W-:Y:S04]  /*e830*/  STL.64 [R1+0x130], R30 ;  /* 0x0001301e01007387 */ /* 0x0009e80000100a00 */
[----:B------:R3:W-:Y:S01]  /*e840*/  STL.64 [R1+0x120], R28 ;  /* 0x0001201c01007387 */ /* 0x0007e20000100a00 */
[----:B-1----:R-:W-:-:S03]  /*e850*/  IMAD.WIDE R66, R213, 0x4, R198 ;  /* 0x00000004d5427825 */ /* 0x002fc600078e02c6 */
[----:B------:R-:W2:Y:S04]  /*e860*/  LDL.LU.64 R198, [R1+0xd8] ;  /* 0x0000d80001c67983 */ /* 0x000ea80000300a00 */
[----:B------:R-:W-:Y:S04]  /*e870*/  STL.64 [R1+0x198], R66 ;  /* 0x0001984201007387 */ /* 0x000fe80000100a00 */
[----:B------:R-:W2:Y:S01]  /*e880*/  LDL.LU.64 R76, [R1+0xd0] ;  /* 0x0000d000014c7983 */ /* 0x000ea20000300a00 */
[C---:B------:R-:W-:Y:S02]  /*e890*/  IADD3 R32, R3.reuse, -0x167, RZ ;  /* 0xfffffe9903207810 */ /* 0x040fe40007ffe0ff */
[----:B------:R-:W-:-:S02]  /*e8a0*/  IADD3 R33, R3, -0x16b, RZ ;  /* 0xfffffe9503217810 */ /* 0x000fc40007ffe0ff */
[----:B------:R-:W-:Y:S02]  /*e8b0*/  ISETP.GE.U32.AND P3, PT, R32, 0x7ffffe1a, PT ;  /* 0x7ffffe1a2000780c */ /* 0x000fe40003f66070 */
[----:B------:R-:W-:Y:S02]  /*e8c0*/  IADD3 R32, R3, -0x16f, RZ ;  /* 0xfffffe9103207810 */ /* 0x000fe40007ffe0ff */
[----:B------:R-:W-:Y:S02]  /*e8d0*/  ISETP.GE.U32.AND P2, PT, R33, 0x7ffffe16, PT ;  /* 0x7ffffe162100780c */ /* 0x000fe40003f46070 */
[----:B------:R-:W-:Y:S02]  /*e8e0*/  ISETP.GE.U32.AND P0, PT, R32, 0x7ffffe12, PT ;  /* 0x7ffffe122000780c */ /* 0x000fe40003f06070 */
[C---:B------:R-:W-:Y:S02]  /*e8f0*/  IADD3 R32, R3.reuse, -0x173, RZ ;  /* 0xfffffe8d03207810 */ /* 0x040fe40007ffe0ff */
[----:B------:R-:W-:-:S02]  /*e900*/  IADD3 R33, R3, -0x177, RZ ;  /* 0xfffffe8903217810 */ /* 0x000fc40007ffe0ff */
[----:B------:R-:W-:Y:S01]  /*e910*/  ISETP.GE.U32.AND P1, PT, R32, 0x7ffffe0e, PT ;  /* 0x7ffffe0e2000780c */ /* 0x000fe20003f26070 */
[----:B------:R4:W-:Y:S01]  /*e920*/  LDGSTS.E [R175+0x2cc00], [R30.64], !P3 ;  /* 0x2cc000001eaf7fae */ /* 0x0009e2000d921848 */
[----:B------:R-:W-:Y:S02]  /*e930*/  IADD3 R32, R3, -0x17b, RZ ;  /* 0xfffffe8503207810 */ /* 0x000fe40007ffe0ff */
[----:B------:R-:W-:Y:S01]  /*e940*/  ISETP.GE.U32.AND P5, PT, R33, 0x7ffffe0a, PT ;  /* 0x7ffffe0a2100780c */ /* 0x000fe20003fa6070 */
[----:B------:R3:W-:Y:S01]  /*e950*/  LDGSTS.E [R175+0x2d400], [R28.64], !P2 ;  /* 0x2d4000001caf7fae */ /* 0x0007e2000d121848 */
[----:B------:R-:W-:Y:S02]  /*e960*/  ISETP.GE.U32.AND P4, PT, R32, 0x7ffffe06, PT ;  /* 0x7ffffe062000780c */ /* 0x000fe40003f86070 */
[----:B------:R-:W-:Y:S01]  /*e970*/  IADD3 R32, R3, -0x17f, RZ ;  /* 0xfffffe8103207810 */ /* 0x000fe20007ffe0ff */
[----:B------:R1:W-:Y:S01]  /*e980*/  LDGSTS.E [R175+0x2dc00], [R66.64], !P0 ;  /* 0x2dc0000042af7fae */ /* 0x0003e2000c121848 */
[----:B----4-:R-:W-:-:S02]  /*e990*/  IMAD.WIDE R30, R213, 0x4, R150 ;  /* 0x00000004d51e7825 */ /* 0x010fc400078e0296 */
[----:B------:R-:W-:-:S03]  /*e9a0*/  ISETP.GE.U32.AND P6, PT, R32, 0x7ffffe02, PT ;  /* 0x7ffffe022000780c */ /* 0x000fc60003fc6070 */
[----:B------:R4:W-:Y:S01]  /*e9b0*/  LDGSTS.E [R175+0x2e400], [R30.64], !P1 ;  /* 0x2e4000001eaf7fae */ /* 0x0009e2000c921848 */
[----:B---3--:R-:W-:-:S03]  /*e9c0*/  IMAD.WIDE R28, R213, 0x4, R142 ;  /* 0x00000004d51c7825 */ /* 0x008fc600078e028e */
[----:B------:R-:W3:Y:S04]  /*e9d0*/  LDL.LU.64 R142, [R1+0xc0] ;  /* 0x0000c000018e7983 */ /* 0x000ee80000300a00 */
[----:B------:R4:W-:Y:S04]  /*e9e0*/  STL.64 [R1+0x110], R30 ;  /* 0x0001101e01007387 */ /* 0x0009e80000100a00 */
[----:B------:R1:W-:Y:S04]  /*e9f0*/  STL.64 [R1+0x200], R28 ;  /* 0x0002001c01007387 */ /* 0x0003e80000100a00 */
[----:B------:R-:W3:Y:S01]  /*ea00*/  LDL.LU.64 R150, [R1+0xb8] ;  /* 0x0000b80001967983 */ /* 0x000ee20000300a00 */
[----:B----4-:R-:W-:-:S03]  /*ea10*/  IMAD.WIDE R30, R213, 0x4, R158 ;  /* 0x00000004d51e7825 */ /* 0x010fc600078e029e */
[----:B------:R1:W-:Y:S04]  /*ea20*/  LDGSTS.E [R175+0x2ec00], [R28.64], !P5 ;  /* 0x2ec000001caf7fae */ /* 0x0003e8000e921848 */
[----:B------:R-:W4:Y:S04]  /*ea30*/  LDL.LU.64 R158, [R1+0xb0] ;  /* 0x0000b000019e7983 */ /* 0x000f280000300a00 */
[----:B------:R-:W-:Y:S01]  /*ea40*/  STL.64 [R1+0x248], R30 ;  /* 0x0002481e01007387 */ /* 0x000fe20000100a00 */
[----:B-1----:R-:W-:-:S03]  /*ea50*/  IMAD.WIDE R28, R213, 0x4, R206 ;  /* 0x00000004d51c7825 */ /* 0x002fc600078e02ce */
[----:B------:R1:W-:Y:S04]  /*ea60*/  LDGSTS.E [R175+0x2f400], [R30.64], !P4 ;  /* 0x2f4000001eaf7fae */ /* 0x0003e8000e121848 */
[----:B------:R1:W-:Y:S01]  /*ea70*/  LDGSTS.E [R175+0x2fc00], [R28.64], !P6 ;  /* 0x2fc000001caf7fae */ /* 0x0003e2000f121848 */
[----:B--2---:R-:W-:-:S03]  /*ea80*/  IMAD.WIDE R206, R213, 0x4, R166 ;  /* 0x00000004d5ce7825 */ /* 0x004fc600078e02a6 */
[----:B------:R-:W2:Y:S04]  /*ea90*/  LDL.LU.64 R166, [R1+0xa0] ;  /* 0x0000a00001a67983 */ /* 0x000ea80000300a00 */
[----:B------:R2:W-:Y:S04]  /*eaa0*/  STL.64 [R1+0x2b8], R28 ;  /* 0x0002b81c01007387 */ /* 0x0005e80000100a00 */
[----:B-1----:R-:W2:Y:S04]  /*eab0*/  LDL.LU.64 R174, [R1+0x98] ;  /* 0x0000980001ae7983 */ /* 0x002ea80000300a00 */
[----:B------:R-:W2:Y:S04]  /*eac0*/  LDL.LU.64 R128, [R1+0x90] ;  /* 0x0000900001807983 */ /* 0x000ea80000300a00 */
[----:B------:R-:W2:Y:S04]  /*ead0*/  LDL.LU.64 R112, [R1+0x80] ;  /* 0x0000800001707983 */ /* 0x000ea80000300a00 */
[----:B------:R-:W2:Y:S01]  /*eae0*/  LDL.LU.64 R92, [R1+0x78] ;  /* 0x00007800015c7983 */ /* 0x000ea20000300a00 */
[----:B------:R-:W-:-:S03]  /*eaf0*/  IMAD.WIDE R134, R213, 0x4, R76 ;  /* 0x00000004d5867825 */ /* 0x000fc600078e024c */
[----:B------:R-:W2:Y:S04]  /*eb00*/  LDL.LU.64 R76, [R1+0x70] ;  /* 0x00007000014c7983 */ /* 0x000ea80000300a00 */
[----:B------:R-:W2:Y:S01]  /*eb10*/  LDL.LU.64 R204, [R1+0x60] ;  /* 0x0000600001cc7983 */ /* 0x000ea20000300a00 */
[C---:B------:R-:W-:Y:S02]  /*eb20*/  IADD3 R32, R3.reuse, -0x108, RZ ;  /* 0xfffffef803207810 */ /* 0x040fe40007ffe0ff */
[----:B------:R-:W-:Y:S02]  /*eb30*/  IADD3 R33, R3, -0x104, RZ ;  /* 0xfffffefc03217810 */ /* 0x000fe40007ffe0ff */
[----:B------:R-:W-:Y:S01]  /*eb40*/  LOP3.LUT R212, R2, 0x60, RZ, 0x3c, !PT ;  /* 0x0000006002d47812 */ /* 0x000fe200078e3cff */
[----:B------:R-:W-:Y:S01]  /*eb50*/  IMAD.WIDE R198, R213, 0x4, R198 ;  /* 0x00000004d5c67825 */ /* 0x000fe200078e02c6 */
[----:B------:R-:W-:Y:S01]  /*eb60*/  ISETP.GE.U32.AND P2, PT, R32, 0x7ffffe79, PT ;  /* 0x7ffffe792000780c */ /* 0x000fe20003f46070 */
[----:B------:R-:W2:Y:S01]  /*eb70*/  LDL.LU.64 R176, [R1] ;  /* 0x0000000001b07983 */ /* 0x000ea20000300a00 */
[----:B------:R-:W-:-:S02]  /*eb80*/  IADD3 R32, R3, -0x10c, RZ ;  /* 0xfffffef403207810 */ /* 0x000fc40007ffe0ff */
[----:B------:R-:W-:Y:S01]  /*eb90*/  ISETP.GE.U32.AND P3, PT, R33, 0x7ffffe7d, PT ;  /* 0x7ffffe7d2100780c */ /* 0x000fe20003f66070 */
[----:B------:R-:W2:Y:S01]  /*eba0*/  LDL.LU.64 R168, [R1+0x40] ;  /* 0x0000400001a87983 */ /* 0x000ea20000300a00 */
[----:B------:R-:W-:Y:S02]  /*ebb0*/  ISETP.GE.U32.AND P0, PT, R32, 0x7ffffe75, PT ;  /* 0x7ffffe752000780c */ /* 0x000fe40003f06070 */
[C---:B------:R-:W-:Y:S01]  /*ebc0*/  IADD3 R32, R3.reuse, -0x114, RZ ;  /* 0xfffffeec03207810 */ /* 0x040fe20007ffe0ff */
[----:B------:R-:W2:Y:S01]  /*ebd0*/  LDL.LU.64 R160, [R1+0x58] ;  /* 0x0000580001a07983 */ /* 0x000ea20000300a00 */
[C---:B------:R-:W-:Y:S02]  /*ebe0*/  IADD3 R33, R3.reuse, -0x110, RZ ;  /* 0xfffffef003217810 */ /* 0x040fe40007ffe0ff */
[----:B------:R-:W-:Y:S01]  /*ebf0*/  ISETP.GE.U32.AND P5, PT, R32, 0x7ffffe6d, PT ;  /* 0x7ffffe6d2000780c */ /* 0x000fe20003fa6070 */
[----:B------:R-:W2:Y:S01]  /*ec00*/  LDL.LU.64 R152, [R1+0x48] ;  /* 0x0000480001987983 */ /* 0x000ea20000300a00 */
[----:B------:R-:W-:-:S02]  /*ec10*/  IADD3 R32, R3, -0x118, RZ ;  /* 0xfffffee803207810 */ /* 0x000fc40007ffe0ff */
[----:B------:R-:W-:Y:S01]  /*ec20*/  ISETP.GE.U32.AND P1, PT, R33, 0x7ffffe71, PT ;  /* 0x7ffffe712100780c */ /* 0x000fe20003f26070 */
[----:B------:R1:W-:Y:S01]  /*ec30*/  LDGSTS.E [R212+0x20600], [R206.64], !P3 ;  /* 0x20600000ced47fae */ /* 0x0003e2000d921848 */
[----:B------:R-:W-:Y:S02]  /*ec40*/  ISETP.GE.U32.AND P4, PT, R32, 0x7ffffe69, PT ;  /* 0x7ffffe692000780c */ /* 0x000fe40003f86070 */
[C---:B------:R-:W-:Y:S01]  /*ec50*/  IADD3 R32, R3.reuse, -0x120, RZ ;  /* 0xfffffee003207810 */ /* 0x040fe20007ffe0ff */
[----:B------:R1:W-:Y:S01]  /*ec60*/  LDGSTS.E [R212+0x20e00], [R198.64], !P2 ;  /* 0x20e00000c6d47fae */ /* 0x0003e2000d121848 */
[C---:B------:R-:W-:Y:S02]  /*ec70*/  IADD3 R33, R3.reuse, -0x11c, RZ ;  /* 0xfffffee403217810 */ /* 0x040fe40007ffe0ff */
[----:B------:R-:W-:Y:S01]  /*ec80*/  ISETP.GE.U32.AND P3, PT, R32, 0x7ffffe61, PT ;  /* 0x7ffffe612000780c */ /* 0x000fe20003f66070 */
[----:B------:R1:W-:Y:S01]  /*ec90*/  LDGSTS.E [R212+0x21600], [R134.64], !P0 ;  /* 0x2160000086d47fae */ /* 0x0003e2000c121848 */
[----:B------:R-:W-:-:S02]  /*eca0*/  IADD3 R32, R3, -0x124, RZ ;  /* 0xfffffedc03207810 */ /* 0x000fc40007ffe0ff */
[----:B------:R-:W-:Y:S01]  /*ecb0*/  ISETP.GE.U32.AND P6, PT, R33, 0x7ffffe65, PT ;  /* 0x7ffffe652100780c */ /* 0x000fe20003fc6070 */
[----:B------:R-:W2:Y:S01]  /*ecc0*/  LDL.LU.64 R144, [R1+0x38] ;  /* 0x0000380001907983 */ /* 0x000ea20000300a00 */
[----:B------:R-:W-:Y:S02]  /*ecd0*/  ISETP.GE.U32.AND P2, PT, R32, 0x7ffffe5d, PT ;  /* 0x7ffffe5d2000780c */ /* 0x000fe40003f46070 */
[C---:B------:R-:W-:Y:S01]  /*ece0*/  IADD3 R32, R3.reuse, -0x12c, RZ ;  /* 0xfffffed403207810 */ /* 0x040fe20007ffe0ff */
[----:B------:R-:W2:Y:S01]  /*ecf0*/  LDL.LU.64 R136, [R1+0x28] ;  /* 0x0000280001887983 */ /* 0x000ea20000300a00 */
[----:B------:R-:W-:-:S03]  /*ed00*/  IADD3 R33, R3, -0x128, RZ ;  /* 0xfffffed803217810 */ /* 0x000fc60007ffe0ff */
[----:B------:R-:W2:Y:S01]  /*ed10*/  LDL.LU.64 R192, [R1+0x18] ;  /* 0x0000180001c07983 */ /* 0x000ea20000300a00 */
[----:B------:R-:W-:Y:S02]  /*ed20*/  ISETP.GE.U32.AND P0, PT, R33, 0x7ffffe59, PT ;  /* 0x7ffffe592100780c */ /* 0x000fe40003f06070 */
[----:B------:R-:W-:Y:S01]  /*ed30*/  IADD3 R33, R3, -0x134, RZ ;  /* 0xfffffecc03217810 */ /* 0x000fe20007ffe0ff */
[----:B---3--:R-:W-:-:S05]  /*ed40*/  IMAD.WIDE R142, R213, 0x4, R142 ;  /* 0x00000004d58e7825 */ /* 0x008fca00078e028e */
[----:B------:R1:W-:Y:S01]  /*ed50*/  LDGSTS.E [R212+0x21e00], [R142.64], !P1 ;  /* 0x21e000008ed47fae */ /* 0x0003e2000c921848 */
[----:B------:R-:W-:Y:S02]  /*ed60*/  ISETP.GE.U32.AND P1, PT, R32, 0x7ffffe55, PT ;  /* 0x7ffffe552000780c */ /* 0x000fe40003f26070 */
[----:B------:R-:W-:Y:S01]  /*ed70*/  IADD3 R32, R3, -0x130, RZ ;  /* 0xfffffed003207810 */ /* 0x000fe20007ffe0ff */
[----:B------:R-:W-:-:S05]  /*ed80*/  IMAD.WIDE R150, R213, 0x4, R150 ;  /* 0x00000004d5967825 */ /* 0x000fca00078e0296 */
[----:B------:R1:W-:Y:S01]  /*ed90*/  LDGSTS.E [R212+0x22600], [R150.64], !P5 ;  /* 0x2260000096d47fae */ /* 0x0003e2000e921848 */
[----:B------:R-:W-:Y:S01]  /*eda0*/  ISETP.GE.U32.AND P5, PT, R32, 0x7ffffe51, PT ;  /* 0x7ffffe512000780c */ /* 0x000fe20003fa6070 */
[----:B----4-:R-:W-:Y:S01]  /*edb0*/  IMAD.WIDE R158, R213, 0x4, R158 ;  /* 0x00000004d59e7825 */ /* 0x010fe200078e029e */
[----:B------:R-:W-:-:S04]  /*edc0*/  IADD3 R32, R3, -0x138, RZ ;  /* 0xfffffec803207810 */ /* 0x000fc80007ffe0ff */
[----:B------:R1:W-:Y:S01]  /*edd0*/  LDGSTS.E [R212+0x22e00], [R158.64], !P4 ;  /* 0x22e000009ed47fae */ /* 0x0003e2000e121848 */
[----:B------:R-:W-:Y:S01]  /*ede0*/  ISETP.GE.U32.AND P4, PT, R33, 0x7ffffe4d, PT ;  /* 0x7ffffe4d2100780c */ /* 0x000fe20003f86070 */
[----:B--2---:R-:W-:-:S05]  /*edf0*/  IMAD.WIDE R166, R213, 0x4, R166 ;  /* 0x00000004d5a67825 */ /* 0x004fca00078e02a6 */
[----:B------:R1:W-:Y:S01]  /*ee00*/  LDGSTS.E [R212+0x23600], [R166.64], !P6 ;  /* 0x23600000a6d47fae */ /* 0x0003e2000f121848 */
[----:B------:R-:W-:Y:S01]  /*ee10*/  ISETP.GE.U32.AND P6, PT, R32, 0x7ffffe49, PT ;  /* 0x7ffffe492000780c */ /* 0x000fe20003fc6070 */
[----:B------:R-:W-:Y:S01]  /*ee20*/  IMAD.WIDE R174, R213, 0x4, R174 ;  /* 0x00000004d5ae7825 */ /* 0x000fe200078e02ae */
[----:B------:R-:W-:-:S03]  /*ee30*/  IADD3 R32, R3, -0x13c, RZ ;  /* 0xfffffec403207810 */ /* 0x000fc60007ffe0ff */
[C---:B------:R-:W-:Y:S01]  /*ee40*/  IMAD.WIDE R128, R213.reuse, 0x4, R128 ;  /* 0x00000004d5807825 */ /* 0x040fe200078e0280 */
[----:B------:R1:W-:Y:S01]  /*ee50*/  LDGSTS.E [R212+0x23e00], [R174.64], !P3 ;  /* 0x23e00000aed47fae */ /* 0x0003e2000d921848 */
[----:B------:R-:W-:Y:S02]  /*ee60*/  ISETP.GE.U32.AND P3, PT, R32, 0x7ffffe45, PT ;  /* 0x7ffffe452000780c */ /* 0x000fe40003f66070 */
[----:B------:R-:W-:Y:S01]  /*ee70*/  IMAD.WIDE R112, R213, 0x4, R112 ;  /* 0x00000004d5707825 */ /* 0x000fe200078e0270 */
[C---:B------:R-:W-:Y:S01]  /*ee80*/  IADD3 R33, R3.reuse, -0x140, RZ ;  /* 0xfffffec003217810 */ /* 0x040fe20007ffe0ff */
[----:B------:R1:W-:Y:S01]  /*ee90*/  LDGSTS.E [R212+0x24600], [R128.64], !P2 ;  /* 0x2460000080d47fae */ /* 0x0003e2000d121848 */
[----:B------:R-:W-:Y:S02]  /*eea0*/  IADD3 R32, R3, -0x144, RZ ;  /* 0xfffffebc03207810 */ /* 0x000fe40007ffe0ff */
[----:B------:R-:W-:Y:S01]  /*eeb0*/  ISETP.GE.U32.AND P2, PT, R33, 0x7ffffe41, PT ;  /* 0x7ffffe412100780c */ /* 0x000fe20003f46070 */
[----:B------:R1:W-:Y:S01]  /*eec0*/  LDGSTS.E [R212+0x24e00], [R112.64], !P0 ;  /* 0x24e0000070d47fae */ /* 0x0003e2000c121848 */
[----:B------:R-:W-:Y:S01]  /*eed0*/  ISETP.GE.U32.AND P0, PT, R32, 0x7ffffe3d, PT ;  /* 0x7ffffe3d2000780c */ /* 0x000fe20003f06070 */
[----:B------:R-:W-:-:S02]  /*eee0*/  IMAD.WIDE R32, R213, 0x4, R204 ;  /* 0x00000004d5207825 */ /* 0x000fc400078e02cc */
[----:B------:R-:W2:Y:S02]  /*eef0*/  LDL.LU.64 R204, [R1+0x8] ;  /* 0x0000080001cc7983 */ /* 0x000ea40000300a00 */
[----:B------:R-:W-:Y:S01]  /*ef00*/  IMAD.WIDE R92, R213, 0x4, R92 ;  /* 0x00000004d55c7825 */ /* 0x000fe200078e025c */
[----:B------:R-:W-:-:S03]  /*ef10*/  IADD3 R252, R3, -0x148, RZ ;  /* 0xfffffeb803fc7810 */ /* 0x000fc60007ffe0ff */
[----:B------:R-:W-:Y:S01]  /*ef20*/  IMAD.WIDE R76, R213, 0x4, R76 ;  /* 0x00000004d54c7825 */ /* 0x000fe200078e024c */
[----:B------:R1:W-:Y:S01]  /*ef30*/  LDGSTS.E [R212+0x25600], [R92.64], !P1 ;  /* 0x256000005cd47fae */ /* 0x0003e2000c921848 */
[----:B------:R-:W-:Y:S02]  /*ef40*/  ISETP.GE.U32.AND P1, PT, R252, 0x7ffffe39, PT ;  /* 0x7ffffe39fc00780c */ /* 0x000fe40003f26070 */
[C---:B------:R-:W-:Y:S01]  /*ef50*/  IADD3 R252, R3.reuse, -0x150, RZ ;  /* 0xfffffeb003fc7810 */ /* 0x040fe20007ffe0ff */
[----:B------:R1:W-:Y:S01]  /*ef60*/  LDGSTS.E [R212+0x25e00], [R76.64], !P5 ;  /* 0x25e000004cd47fae */ /* 0x0003e2000e921848 */
[----:B------:R-:W-:Y:S01]  /*ef70*/  IADD3 R28, R3, -0x14c, RZ ;  /* 0xfffffeb4031c7810 */ /* 0x000fe20007ffe0ff */
[----:B------:R-:W-:Y:S02]  /*ef80*/  IMAD.WIDE R90, R213, 0x4, R176 ;  /* 0x00000004d55a7825 */ /* 0x000fe400078e02b0 */
[----:B------:R1:W-:Y:S01]  /*ef90*/  LDGSTS.E [R212+0x26600], [R32.64], !P4 ;  /* 0x2660000020d47fae */ /* 0x0003e2000e121848 */
[----:B------:R-:W-:-:S02]  /*efa0*/  ISETP.GE.U32.AND P4, PT, R252, 0x7ffffe31, PT ;  /* 0x7ffffe31fc00780c */ /* 0x000fc40003f86070 */
[----:B------:R-:W-:Y:S01]  /*efb0*/  IADD3 R252, R3, -0x154, RZ ;  /* 0xfffffeac03fc7810 */ /* 0x000fe20007ffe0ff */
[C---:B------:R-:W-:Y:S01]  /*efc0*/  IMAD.WIDE R66, R213.reuse, 0x4, R168 ;  /* 0x00000004d5427825 */ /* 0x040fe200078e02a8 */
[----:B------:R-:W-:Y:S01]  /*efd0*/  ISETP.GE.U32.AND P5, PT, R28, 0x7ffffe35, PT ;  /* 0x7ffffe351c00780c */ /* 0x000fe20003fa6070 */
[----:B------:R3:W-:Y:S01]  /*efe0*/  LDGSTS.E [R212+0x26e00], [R90.64], !P6 ;  /* 0x26e000005ad47fae */ /* 0x0007e2000f121848 */
[----:B------:R-:W-:Y:S01]  /*eff0*/  ISETP.GE.U32.AND P6, PT, R252, 0x7ffffe2d, PT ;  /* 0x7ffffe2dfc00780c */ /* 0x000fe20003fc6070 */
[----:B------:R-:W-:Y:S01]  /*f000*/  IMAD.WIDE R28, R213, 0x4, R160 ;  /* 0x00000004d51c7825 */ /* 0x000fe200078e02a0 */
[----:B------:R-:W-:Y:S01]  /*f010*/  IADD3 R252, R3, -0x15c, RZ ;  /* 0xfffffea403fc7810 */ /* 0x000fe20007ffe0ff */
[----:B------:R3:W-:Y:S04]  /*f020*/  STL.64 [R1], R90 ;  /* 0x0000005a01007387 */ /* 0x0007e80000100a00 */
[----:B------:R4:W-:Y:S04]  /*f030*/  LDGSTS.E [R212+0x27600], [R66.64], !P3 ;  /* 0x2760000042d47fae */ /* 0x0009e8000d921848 */
[----:B------:R1:W-:Y:S01]  /*f040*/  LDGSTS.E [R212+0x27e00], [R28.64], !P2 ;  /* 0x27e000001cd47fae */ /* 0x0003e2000d121848 */
[----:B------:R-:W-:Y:S01]  /*f050*/  ISETP.GE.U32.AND P2, PT, R252, 0x7ffffe25, PT ;  /* 0x7ffffe25fc00780c */ /* 0x000fe20003f46070 */
[----:B---3--:R-:W-:Y:S01]  /*f060*/  IMAD.WIDE R90, R213, 0x4, R152 ;  /* 0x00000004d55a7825 */ /* 0x008fe200078e0298 */
[C---:B------:R-:W-:Y:S01]  /*f070*/  IADD3 R252, R3.reuse, -0x160, RZ ;  /* 0xfffffea003fc7810 */ /* 0x040fe20007ffe0ff */
[----:B------:R4:W-:Y:S01]  /*f080*/  STL.64 [R1+0x40], R66 ;  /* 0x0000404201007387 */ /* 0x0009e20000100a00 */
[----:B------:R-:W-:-:S03]  /*f090*/  IADD3 R30, R3, -0x158, RZ ;  /* 0xfffffea8031e7810 */ /* 0x000fc60007ffe0ff */
[----:B------:R1:W-:Y:S04]  /*f0a0*/  STL.64 [R1+0x58], R28 ;  /* 0x0000581c01007387 */ /* 0x0003e80000100a00 */
[----:B------:R3:W-:Y:S01]  /*f0b0*/  LDGSTS.E [R212+0x28600], [R90.64], !P0 ;  /* 0x286000005ad47fae */ /* 0x0007e2000c121848 */
[----:B------:R-:W-:Y:S01]  /*f0c0*/  ISETP.GE.U32.AND P0, PT, R252, 0x7ffffe21, PT ;  /* 0x7ffffe21fc00780c */ /* 0x000fe20003f06070 */
[----:B----4-:R-:W-:Y:S01]  /*f0d0*/  IMAD.WIDE R66, R213, 0x4, R144 ;  /* 0x00000004d5427825 */ /* 0x010fe200078e0290 */
[----:B------:R-:W-:-:S03]  /*f0e0*/  IADD3 R252, R3, -0x168, RZ ;  /* 0xfffffe9803fc7810 */ /* 0x000fc60007ffe0ff */
[----:B-1----:R-:W-:Y:S01]  /*f0f0*/  IMAD.WIDE R28, R213, 0x4, R136 ;  /* 0x00000004d51c7825 */ /* 0x002fe200078e0288 */
[----:B------:R3:W-:Y:S01]  /*f100*/  STL.64 [R1+0x48], R90 ;  /* 0x0000485a01007387 */ /* 0x0007e20000100a00 */
[----:B------:R-:W-:-:S03]  /*f110*/  ISETP.GE.U32.AND P3, PT, R30, 0x7ffffe29, PT ;  /* 0x7ffffe291e00780c */ /* 0x000fc60003f66070 */
[----:B------:R2:W-:Y:S04]  /*f120*/  LDGSTS.E [R212+0x28e00], [R66.64], !P1 ;  /* 0x28e0000042d47fae */ /* 0x0005e8000c921848 */
[----:B------:R1:W-:Y:S01]  /*f130*/  LDGSTS.E [R212+0x29600], [R28.64], !P5 ;  /* 0x296000001cd47fae */ /* 0x0003e2000e921848 */
[----:B------:R-:W-:Y:S01]  /*f140*/  ISETP.GE.U32.AND P5, PT, R252, 0x7ffffe19, PT ;  /* 0x7ffffe19fc00780c */ /* 0x000fe20003fa6070 */
[----:B---3--:R-:W-:Y:S01]  /*f150*/  IMAD.WIDE R90, R213, 0x4, R192 ;  /* 0x00000004d55a7825 */ /* 0x008fe200078e02c0 */
[C---:B------:R-:W-:Y:S02]  /*f160*/  IADD3 R252, R3.reuse, -0x16c, RZ ;  /* 0xfffffe9403fc7810 */ /* 0x040fe40007ffe0ff */
[----:B------:R-:W-:Y:S01]  /*f170*/  IADD3 R30, R3, -0x164, RZ ;  /* 0xfffffe9c031e7810 */ /* 0x000fe20007ffe0ff */
[----:B------:R-:W-:Y:S04]  /*f180*/  STL.64 [R1+0x38], R66 ;  /* 0x0000384201007387 */ /* 0x000fe80000100a00 */
[----:B------:R3:W-:Y:S01]  /*f190*/  LDGSTS.E [R212+0x29e00], [R90.64], !P4 ;  /* 0x29e000005ad47fae */ /* 0x0007e2000e121848 */
[----:B------:R-:W-:-:S02]  /*f1a0*/  ISETP.GE.U32.AND P4, PT, R252, 0x7ffffe15, PT ;  /* 0x7ffffe15fc00780c */ /* 0x000fc40003f86070 */
[----:B------:R-:W-:Y:S01]  /*f1b0*/  LOP3.LUT R252, R2, 0x60, RZ, 0x3c, !PT ;  /* 0x0000006002fc7812 */ /* 0x000fe200078e3cff */
[----:B------:R1:W-:Y:S01]  /*f1c0*/  STL.64 [R1+0x28], R28 ;  /* 0x0000281c01007387 */ /* 0x0003e20000100a00 */
[----:B------:R-:W-:Y:S02]  /*f1d0*/  ISETP.GE.U32.AND P1, PT, R30, 0x7ffffe1d, PT ;  /* 0x7ffffe1d1e00780c */ /* 0x000fe40003f26070 */
[----:B------:R-:W-:Y:S01]  /*f1e0*/  IADD3 R30, R3, -0x170, RZ ;  /* 0xfffffe90031e7810 */ /* 0x000fe20007ffe0ff */
[----:B------:R3:W-:Y:S01]  /*f1f0*/  STL.64 [R1+0x18], R90 ;  /* 0x0000185a01007387 */ /* 0x0007e20000100a00 */
[----:B------:R-:W-:-:S04]  /*f200*/  IMAD.WIDE R138, R5, 0x4, R6 ;  /* 0x00000004058a7825 */ /* 0x000fc800078e0206 */
[----:B-1----:R-:W-:-:S04]  /*f210*/  IMAD.WIDE R28, R213, 0x4, R250 ;  /* 0x00000004d51c7825 */ /* 0x002fc800078e02fa */
[----:B------:R-:W-:-:S04]  /*f220*/  IMAD.WIDE R168, R5, 0x4, R8 ;  /* 0x0000000405a87825 */ /* 0x000fc800078e0208 */
[----:B---3--:R-:W-:-:S04]  /*f230*/  IMAD.WIDE R90, R5, 0x4, R132 ;  /* 0x00000004055a7825 */ /* 0x008fc800078e0284 */
[----:B------:R-:W-:-:S04]  /*f240*/  IMAD.WIDE R132, R5, 0x4, R14 ;  /* 0x0000000405847825 */ /* 0x000fc800078e020e */
[----:B------:R-:W-:-:S04]  /*f250*/  IMAD.WIDE R160, R5, 0x4, R24 ;  /* 0x0000000405a07825 */ /* 0x000fc800078e0218 */
[----:B------:R-:W-:-:S04]  /*f260*/  IMAD.WIDE R136, R5, 0x4, R184 ;  /* 0x0000000405887825 */ /* 0x000fc800078e02b8 */
[----:B------:R-:W-:-:S04]  /*f270*/  IMAD.WIDE R188, R5, 0x4, R188 ;  /* 0x0000000405bc7825 */ /* 0x000fc800078e02bc */
[----:B------:R-:W-:-:S04]  /*f280*/  IMAD.WIDE R202, R5, 0x4, R36 ;  /* 0x0000000405ca7825 */ /* 0x000fc800078e0224 */
[----:B------:R-:W-:-:S04]  /*f290*/  IMAD.WIDE R152, R5, 0x4, R40 ;  /* 0x0000000405987825 */ /* 0x000fc800078e0228 */
[----:B------:R-:W-:Y:S01]  /*f2a0*/  IMAD.WIDE R44, R5, 0x4, R44 ;  /* 0x00000004052c7825 */ /* 0x000fe200078e022c */
[----:B------:R-:W-:-:S03]  /*f2b0*/  IADD3 R250, R3, -0x174, RZ ;  /* 0xfffffe8c03fa7810 */ /* 0x000fc60007ffe0ff */
[----:B------:R-:W-:-:S04]  /*f2c0*/  IMAD.WIDE R46, R5, 0x4, R46 ;  /* 0x00000004052e7825 */ /* 0x000fc800078e022e */
[----:B------:R-:W-:-:S04]  /*f2d0*/  IMAD.WIDE R18, R5, 0x4, R18 ;  /* 0x0000000405127825 */ /* 0x000fc800078e0212 */
[----:B------:R-:W-:-:S04]  /*f2e0*/  IMAD.WIDE R210, R5, 0x4, R52 ;  /* 0x0000000405d27825 */ /* 0x000fc800078e0234 */
[----:B------:R-:W-:-:S04]  /*f2f0*/  IMAD.WIDE R102, R5, 0x4, R54 ;  /* 0x0000000405667825 */ /* 0x000fc800078e0236 */
[----:B------:R-:W-:-:S04]  /*f300*/  IMAD.WIDE R144, R5, 0x4, R56 ;  /* 0x0000000405907825 */ /* 0x000fc800078e0238 */
[----:B------:R-:W-:-:S04]  /*f310*/  IMAD.WIDE R192, R5, 0x4, R58 ;  /* 0x0000000405c07825 */ /* 0x000fc800078e023a */
[----:B------:R-:W-:Y:S02]  /*f320*/  IMAD.MOV.U32 R56, RZ, RZ, R18 ;  /* 0x000000ffff387224 */ /* 0x000fe400078e0012 */
[----:B------:R-:W-:Y:S02]  /*f330*/  IMAD.MOV.U32 R57, RZ, RZ, R19 ;  /* 0x000000ffff397224 */ /* 0x000fe400078e0013 */
[----:B------:R-:W-:-:S04]  /*f340*/  IMAD.WIDE R18, R5, 0x4, R214 ;  /* 0x0000000405127825 */ /* 0x000fc800078e02d6 */
        /* <DEDUP_REMOVED lines=19> */
[----:B--2---:R-:W-:-:S05]  /*f480*/  IMAD.WIDE R66, R213, 0x4, R204 ;  /* 0x00000004d5427825 */ /* 0x004fca00078e02cc */
[----:B------:R1:W-:Y:S04]  /*f490*/  STL.64 [R1+0x60], R66 ;  /* 0x0000604201007387 */ /* 0x0003e80000100a00 */
[----:B------:R1:W-:Y:S01]  /*f4a0*/  LDGSTS.E [R252+0x2a600], [R66.64], !P6 ;  /* 0x2a60000042fc7fae */ /* 0x0003e2000f121848 */
[----:B------:R-:W-:Y:S01]  /*f4b0*/  ISETP.GE.U32.AND P6, PT, R30, 0x7ffffe11, PT ;  /* 0x7ffffe111e00780c */ /* 0x000fe20003fc6070 */
[C---:B------:R-:W-:Y:S02]  /*f4c0*/  IMAD.WIDE R30, R213.reuse, 0x4, R182 ;  /* 0x00000004d51e7825 */ /* 0x040fe400078e02b6 */
[----:B------:R2:W-:Y:S04]  /*f4d0*/  STL.64 [R1+0x70], R28 ;  /* 0x0000701c01007387 */ /* 0x0005e80000100a00 */
[----:B------:R2:W-:Y:S01]  /*f4e0*/  LDGSTS.E [R252+0x2ae00], [R28.64], !P3 ;  /* 0x2ae000001cfc7fae */ /* 0x0005e2000d921848 */
[----:B-1----:R-:W-:-:S04]  /*f4f0*/  IMAD.WIDE R66, R213, 0x4, R248 ;  /* 0x00000004d5427825 */ /* 0x002fc800078e02f8 */
[----:B------:R-:W-:Y:S01]  /*f500*/  IMAD.WIDE R204, R5, 0x4, R12 ;  /* 0x0000000405cc7825 */ /* 0x000fe200078e020c */
[----:B------:R1:W-:Y:S03]  /*f510*/  STL.64 [R1+0x78], R66 ;  /* 0x0000784201007387 */ /* 0x0003e60000100a00 */
[----:B--2---:R-:W-:Y:S01]  /*f520*/  IMAD.WIDE R28, R213, 0x4, R190 ;  /* 0x00000004d51c7825 */ /* 0x004fe200078e02be */
[----:B------:R1:W-:Y:S01]  /*f530*/  LDGSTS.E [R252+0x2b600], [R66.64], !P2 ;  /* 0x2b60000042fc7fae */ /* 0x0003e2000d121848 */
[----:B------:R-:W-:Y:S02]  /*f540*/  IADD3 R182, R3, -0x17c, RZ ;  /* 0xfffffe8403b67810 */ /* 0x000fe40007ffe0ff */
[C---:B------:R-:W-:Y:S01]  /*f550*/  IMAD.WIDE R190, R5.reuse, 0x4, R16 ;  /* 0x0000000405be7825 */ /* 0x040fe200078e0210 */
[----:B------:R2:W-:Y:S04]  /*f560*/  STL.64 [R1+0x80], R30 ;  /* 0x0000801e01007387 */ /* 0x0005e80000100a00 */
[----:B------:R2:W-:Y:S04]  /*f570*/  LDGSTS.E [R252+0x2be00], [R30.64], !P0 ;  /* 0x2be000001efc7fae */ /* 0x0005e8000c121848 */
[----:B------:R3:W-:Y:S01]  /*f580*/  STL.64 [R1+0x98], R28 ;  /* 0x0000981c01007387 */ /* 0x0007e20000100a00 */
[----:B-1----:R-:W-:-:S03]  /*f590*/  IMAD.WIDE R66, R5, 0x4, R22 ;  /* 0x0000000405427825 */ /* 0x002fc600078e0216 */
[----:B------:R-:W-:Y:S01]  /*f5a0*/  STL.64 [R1+0x1a0], R138 ;  /* 0x0001a08a01007387 */ /* 0x000fe20000100a00 */
[----:B--2---:R-:W-:-:S03]  /*f5b0*/  IMAD.WIDE R30, R5, 0x4, R20 ;  /* 0x00000004051e7825 */ /* 0x004fc600078e0214 */
[----:B------:R-:W-:Y:S01]  /*f5c0*/  STL.64 [R1+0x1b8], R168 ;  /* 0x0001b8a801007387 */ /* 0x000fe20000100a00 */
[----:B------:R-:W-:-:S03]  /*f5d0*/  ISETP.GE.U32.AND P0, PT, R182, 0x7ffffe05, PT ;  /* 0x7ffffe05b600780c */ /* 0x000fc60003f06070 */
[----:B------:R-:W-:Y:S01]  /*f5e0*/  STL.64 [R1+0x1d0], R204 ;  /* 0x0001d0cc01007387 */ /* 0x000fe20000100a00 */
[----:B------:R-:W-:-:S03]  /*f5f0*/  IMAD.WIDE R212, R5, 0x4, R186 ;  /* 0x0000000405d47825 */ /* 0x000fc600078e02ba */
[----:B------:R-:W-:Y:S01]  /*f600*/  STL.64 [R1+0x1d8], R132 ;  /* 0x0001d88401007387 */ /* 0x000fe20000100a00 */
[----:B------:R-:W-:-:S03]  /*f610*/  IMAD.WIDE R182, R5, 0x4, R194 ;  /* 0x0000000405b67825 */ /* 0x000fc600078e02c2 */
[----:B------:R-:W-:Y:S04]  /*f620*/  STL.64 [R1+0x1e0], R190 ;  /* 0x0001e0be01007387 */ /* 0x000fe80000100a00 */
[----:B------:R3:W-:Y:S04]  /*f630*/  LDGSTS.E [R252+0x2c600], [R28.64], !P1 ;  /* 0x2c6000001cfc7fae */ /* 0x0007e8000c921848 */
[----:B------:R-:W-:Y:S04]  /*f640*/  STL.64 [R1+0x1f8], R30 ;  /* 0x0001f81e01007387 */ /* 0x000fe80000100a00 */
[----:B------:R-:W-:Y:S01]  /*f650*/  STL.64 [R1+0x210], R66 ;  /* 0x0002104201007387 */ /* 0x000fe20000100a00 */
[----:B---3--:R-:W-:-:S03]  /*f660*/  IMAD.WIDE R28, R5, 0x4, R196 ;  /* 0x00000004051c7825 */ /* 0x008fc600078e02c4 */
[----:B------:R-:W-:Y:S01]  /*f670*/  STL.64 [R1+0x218], R160 ;  /* 0x000218a001007387 */ /* 0x000fe20000100a00 */
[----:B------:R-:W-:-:S03]  /*f680*/  IMAD.MOV.U32 R196, RZ, RZ, R90 ;  /* 0x000000ffffc47224 */ /* 0x000fc600078e005a */
[----:B------:R-:W-:Y:S01]  /*f690*/  STL.64 [R1+0x220], R136 ;  /* 0x0002208801007387 */ /* 0x000fe20000100a00 */
[----:B------:R-:W-:Y:S02]  /*f6a0*/  IMAD.MOV.U32 R197, RZ, RZ, R91 ;  /* 0x000000ffffc57224 */ /* 0x000fe400078e005b */
[C---:B------:R-:W-:Y:S01]  /*f6b0*/  IMAD.WIDE R90, R5.reuse, 0x4, R38 ;  /* 0x00000004055a7825 */ /* 0x040fe200078e0226 */
[----:B------:R-:W-:Y:S04]  /*f6c0*/  STL.64 [R1+0x228], R212 ;  /* 0x000228d401007387 */ /* 0x000fe80000100a00 */
[----:B------:R-:W-:Y:S01]  /*f6d0*/  STL.64 [R1+0x230], R188 ;  /* 0x000230bc01007387 */ /* 0x000fe20000100a00 */
[----:B------:R-:W-:-:S03]  /*f6e0*/  IMAD.WIDE R20, R5, 0x4, R48 ;  /* 0x0000000405147825 */ /* 0x000fc600078e0230 */
[----:B------:R-:W-:Y:S04]  /*f6f0*/  STL.64 [R1+0x238], R182 ;  /* 0x000238b601007387 */ /* 0x000fe80000100a00 */
[----:B------:R-:W-:Y:S04]  /*f700*/  STL.64 [R1+0x250], R202 ;  /* 0x000250ca01007387 */ /* 0x000fe80000100a00 */
[----:B------:R-:W-:Y:S01]  /*f710*/  STL.64 [R1+0x280], R90 ;  /* 0x0002805a01007387 */ /* 0x000fe20000100a00 */
[----:B------:R-:W-:-:S03]  /*f720*/  IMAD.WIDE R38, R5, 0x4, R60 ;  /* 0x0000000405267825 */ /* 0x000fc600078e023c */
[----:B------:R-:W-:Y:S01]  /*f730*/  STL.64 [R1+0x290], R152 ;  /* 0x0002909801007387 */ /* 0x000fe20000100a00 */
[----:B------:R-:W-:-:S03]  /*f740*/  ISETP.GE.U32.AND P3, PT, R250, 0x7ffffe0d, PT ;  /* 0x7ffffe0dfa00780c */ /* 0x000fc60003f66070 */
[----:B------:R-:W-:Y:S01]  /*f750*/  STL.64 [R1+0x2a0], R44 ;  /* 0x0002a02c01007387 */ /* 0x000fe20000100a00 */
[----:B------:R-:W-:-:S03]  /*f760*/  IMAD.WIDE R250, R5, 0x4, R68 ;  /* 0x0000000405fa7825 */ /* 0x000fc600078e0244 */
[----:B------:R-:W-:Y:S04]  /*f770*/  STL.64 [R1+0x2a8], R46 ;  /* 0x0002a82e01007387 */ /* 0x000fe80000100a00 */
[----:B------:R-:W-:Y:S04]  /*f780*/  STL.64 [R1+0x2b0], R20 ;  /* 0x0002b01401007387 */ /* 0x000fe80000100a00 */
[----:B------:R-:W-:Y:S04]  /*f790*/  STL.64 [R1+0x2c8], R210 ;  /* 0x0002c8d201007387 */ /* 0x000fe80000100a00 */
[----:B------:R-:W-:Y:S04]  /*f7a0*/  STL.64 [R1+0x2d8], R102 ;  /* 0x0002d86601007387 */ /* 0x000fe80000100a00 */
[----:B------:R-:W-:Y:S01]  /*f7b0*/  STL.64 [R1+0x2e0], R144 ;  /* 0x0002e09001007387 */ /* 0x000fe20000100a00 */
[----:B------:R-:W-:-:S03]  /*f7c0*/  IMAD.MOV.U32 R58, RZ, RZ, R28 ;  /* 0x000000ffff3a7224 */ /* 0x000fc600078e001c */
[----:B------:R-:W-:Y:S01]  /*f7d0*/  STL.64 [R1+0x2e8], R192 ;  /* 0x0002e8c001007387 */ /* 0x000fe20000100a00 */
[----:B------:R-:W-:-:S03]  /*f7e0*/  IMAD.MOV.U32 R59, RZ, RZ, R29 ;  /* 0x000000ffff3b7224 */ /* 0x000fc600078e001d */
[----:B------:R-:W-:Y:S01]  /*f7f0*/  STL.64 [R1+0x2f0], R38 ;  /* 0x0002f02601007387 */ /* 0x000fe20000100a00 */
[----:B------:R-:W-:-:S03]  /*f800*/  IMAD.WIDE R16, R5, 0x4, R80 ;  /* 0x0000000405107825 */ /* 0x000fc600078e0250 */
[----:B------:R-:W-:Y:S01]  /*f810*/  STL.64 [R1+0x300], R18 ;  /* 0x0003001201007387 */ /* 0x000fe20000100a00 */
[----:B------:R-:W-:-:S03]  /*f820*/  IMAD.WIDE R28, R5, 0x4, R84 ;  /* 0x00000004051c7825 */ /* 0x000fc600078e0254 */
[----:B------:R1:W-:Y:S04]  /*f830*/  STL.64 [R1+0x318], R250 ;  /* 0x000318fa01007387 */ /* 0x0003e80000100a00 */
[----:B------:R-:W-:Y:S04]  /*f840*/  STL.64 [R1+0x320], R126 ;  /* 0x0003207e01007387 */ /* 0x000fe80000100a00 */
[----:B------:R-:W-:Y:S04]  /*f850*/  STL.64 [R1+0x328], R72 ;  /* 0x0003284801007387 */ /* 0x000fe80000100a00 */
[----:B------:R-:W-:Y:S04]  /*f860*/  STL.64 [R1+0x338], R74 ;  /* 0x0003384a01007387 */ /* 0x000fe80000100a00 */
[----:B------:R-:W-:Y:S04]  /*f870*/  STL.64 [R1+0x340], R36 ;  /* 0x0003402401007387 */ /* 0x000fe80000100a00 */
[----:B------:R-:W-:Y:S04]  /*f880*/  STL.64 [R1+0x350], R16 ;  /* 0x0003501001007387 */ /* 0x000fe80000100a00 */
[----:B------:R-:W-:Y:S04]  /*f890*/  STL.64 [R1+0x3d8], R28 ;  /* 0x0003d81c01007387 */ /* 0x000fe80000100a00 */
[----:B------:R-:W-:Y:S01]  /*f8a0*/  STL.64 [R1+0x3e8], R176 ;  /* 0x0003e8b001007387 */ /* 0x000fe20000100a00 */
[----:B------:R-:W-:-:S03]  /*f8b0*/  IMAD.WIDE R186, R5, 0x4, R108 ;  /* 0x0000000405ba7825 */ /* 0x000fc600078e026c */
[----:B------:R-:W-:Y:S04]  /*f8c0*/  STL.64 [R1+0x3f0], R222 ;  /* 0x0003f0de01007387 */ /* 0x000fe80000100a00 */
[----:B------:R-:W-:Y:S01]  /*f8d0*/  STL.64 [R1+0x3f8], R224 ;  /* 0x0003f8e001007387 */ /* 0x000fe20000100a00 */
[----:B------:R-:W-:-:S03]  /*f8e0*/  IMAD.WIDE R12, R5, 0x4, R234 ;  /* 0x00000004050c7825 */ /* 0x000fc600078e02ea */
        /* <DEDUP_REMOVED lines=16> */
[----:B------:R-:W-:Y:S01]  /*f9f0*/  STL.64 [R1+0x490], R214 ;  /* 0x000490d601007387 */ /* 0x000fe20000100a00 */
[----:B------:R-:W-:-:S03]  /*fa00*/  IMAD.WIDE R6, R5, 0x4, R62 ;  /* 0x0000000405067825 */ /* 0x000fc600078e023e */
[----:B------:R-:W2:Y:S01]  /*fa10*/  LDL.LU.64 R146, [R1+0x4c8] ;  /* 0x0004c80001927983 */ /* 0x000ea20000300a00 */
[----:B------:R-:W-:-:S03]  /*fa20*/  IMAD.WIDE R220, R5, 0x4, R98 ;  /* 0x0000000405dc7825 */ /* 0x000fc600078e0262 */
[----:B------:R-:W3:Y:S01]  /*fa30*/  LDL.LU.64 R238, [R1+0x4f8] ;  /* 0x0004f80001ee7983 */ /* 0x000ee20000300a00 */
[----:B------:R-:W-:-:S03]  /*fa40*/  IMAD.MOV.U32 R84, RZ, RZ, R10 ;  /* 0x000000ffff547224 */ /* 0x000fc600078e000a */
[----:B------:R-:W4:Y:S01]  /*fa50*/  LDL.LU.64 R236, [R1+0x4f0] ;  /* 0x0004f00001ec7983 */ /* 0x000f220000300a00 */
[----:B------:R-:W-:-:S03]  /*fa60*/  IMAD.MOV.U32 R85, RZ, RZ, R11 ;  /* 0x000000ffff557224 */ /* 0x000fc600078e000b */
[----:B------:R-:W4:Y:S01]  /*fa70*/  LDL.LU.64 R234, [R1+0x4e8] ;  /* 0x0004e80001ea7983 */ /* 0x000f220000300a00 */
[----:B------:R-:W-:-:S03]  /*fa80*/  IMAD.WIDE R10, R5, 0x4, R242 ;  /* 0x00000004050a7825 */ /* 0x000fc600078e02f2 */
[----:B------:R-:W4:Y:S01]  /*fa90*/  LDL.LU.64 R98, [R1+0x4e0] ;  /* 0x0004e00001627983 */ /* 0x000f220000300a00 */
[----:B------:R-:W-:Y:S02]  /*faa0*/  IMAD.MOV.U32 R86, RZ, RZ, R6 ;  /* 0x000000ffff567224 */ /* 0x000fe400078e0006 */
[----:B------:R-:W-:Y:S01]  /*fab0*/  IMAD.MOV.U32 R87, RZ, RZ, R7 ;  /* 0x000000ffff577224 */ /* 0x000fe200078e0007 */
[----:B------:R-:W-:Y:S01]  /*fac0*/  STL.64 [R1+0x498], R40 ;  /* 0x0004982801007387 */ /* 0x000fe20000100a00 */
[----:B------:R-:W-:-:S03]  /*fad0*/  IMAD.WIDE R6, R5, 0x4, R244 ;  /* 0x0000000405067825 */ /* 0x000fc600078e02f4 */
[----:B------:R-:W4:Y:S04]  /*fae0*/  LDL.LU.64 R242, [R1+0x4d8] ;  /* 0x0004d80001f27983 */ /* 0x000f280000300a00 */
[----:B------:R-:W-:Y:S04]  /*faf0*/  STL.64 [R1+0x4a0], R184 ;  /* 0x0004a0b801007387 */ /* 0x000fe80000100a00 */
[----:B------:R-:W4:Y:S01]  /*fb00*/  LDL.LU.64 R244, [R1+0x4d0] ;  /* 0x0004d00001f47983 */ /* 0x000f220000300a00 */
[----:B------:R-:W-:Y:S01]  /*fb10*/  ISETP.NE.U32.AND P1, PT, R4, RZ, PT ;  /* 0x000000ff0400720c */ /* 0x000fe20003f25070 */
[----:B------:R-:W-:-:S04]  /*fb20*/  IMAD.MOV.U32 R4, RZ, RZ, c[0x0][0x188] ;  /* 0x00006200ff047624 */ /* 0x000fc800078e00ff */
[----:B------:R-:W-:Y:S01]  /*fb30*/  IMAD.SHL.U32 R4, R4, 0x80, RZ ;  /* 0x0000008004047824 */ /* 0x000fe200078e00ff */
[C---:B------:R-:W-:Y:S02]  /*fb40*/  IADD3 R248, R3.reuse, -0x178, RZ ;  /* 0xfffffe8803f87810 */ /* 0x040fe40007ffe0ff */
[----:B------:R-:W-:Y:S02]  /*fb50*/  IADD3 R3, R3, -0x180, RZ ;  /* 0xfffffe8003037810 */ /* 0x000fe40007ffe0ff */
[----:B------:R-:W-:Y:S01]  /*fb60*/  ISETP.GE.U32.AND P2, PT, R248, 0x7ffffe09, PT ;  /* 0x7ffffe09f800780c */ /* 0x000fe20003f46070 */
[----:B------:R-:W-:-:S04]  /*fb70*/  IMAD.WIDE R248, R5, 0x4, R42 ;  /* 0x0000000405f87825 */ /* 0x000fc800078e022a */
[----:B------:R-:W-:-:S04]  /*fb80*/  IMAD.WIDE R42, R5, 0x4, R50 ;  /* 0x00000004052a7825 */ /* 0x000fc800078e0232 */
[----:B------:R-:W-:-:S04]  /*fb90*/  IMAD.WIDE R216, R5, 0x4, R216 ;  /* 0x0000000405d87825 */ /* 0x000fc800078e02d8 */
[----:B------:R-:W-:-:S04]  /*fba0*/  IMAD.WIDE R218, R5, 0x4, R82 ;  /* 0x0000000405da7825 */ /* 0x000fc800078e0252 */
[----:B------:R-:W-:-:S04]  /*fbb0*/  IMAD.WIDE R228, R5, 0x4, R228 ;  /* 0x0000000405e47825 */ /* 0x000fc800078e02e4 */
[----:B------:R-:W-:Y:S01]  /*fbc0*/  IMAD.WIDE R194, R5, 0x4, R118 ;  /* 0x0000000405c27825 */ /* 0x000fe200078e0276 */
[----:B------:R-:W-:Y:S04]  /*fbd0*/  STL.64 [R1+0x4a8], R22 ;  /* 0x0004a81601007387 */ /* 0x000fe80000100a00 */
[----:B------:R-:W-:Y:S04]  /*fbe0*/  STL.64 [R1+0x4c0], R10 ;  /* 0x0004c00a01007387 */ /* 0x000fe80000100a00 */
[----:B------:R-:W-:Y:S01]  /*fbf0*/  STL.64 [R1+0x4b8], R6 ;  /* 0x0004b80601007387 */ /* 0x000fe20000100a00 */
[----:B--2---:R-:W-:-:S05]  /*fc00*/  IMAD.WIDE R146, R4, 0x4, R146 ;  /* 0x0000000404927825 */ /* 0x004fca00078e0292 */
[----:B------:R2:W-:Y:S01]  /*fc10*/  LDGSTS.E [R252+0x2ce00], [R146.64], !P5 ;  /* 0x2ce0000092fc7fae */ /* 0x0005e2000e921848 */
[----:B------:R-:W-:Y:S01]  /*fc20*/  ISETP.GE.U32.AND P5, PT, R3, 0x7ffffe01, PT ;  /* 0x7ffffe010300780c */ /* 0x000fe20003fa6070 */
[----:B---3--:R-:W-:-:S04]  /*fc30*/  IMAD.WIDE R238, R4, 0x4, R238 ;  /* 0x0000000404ee7825 */ /* 0x008fc800078e02ee */
[----:B----4-:R-:W-:-:S04]  /*fc40*/  IMAD.WIDE R236, R4, 0x4, R236 ;  /* 0x0000000404ec7825 */ /* 0x010fc800078e02ec */
[----:B------:R-:W-:-:S04]  /*fc50*/  IMAD.WIDE R234, R4, 0x4, R234 ;  /* 0x0000000404ea7825 */ /* 0x000fc800078e02ea */
[----:B------:R-:W-:-:S04]  /*fc60*/  IMAD.WIDE R98, R4, 0x4, R98 ;  /* 0x0000000404627825 */ /* 0x000fc800078e0262 */
[----:B------:R-:W-:-:S04]  /*fc70*/  IMAD.WIDE R244, R4, 0x4, R244 ;  /* 0x0000000404f47825 */ /* 0x000fc800078e02f4 */
[----:B------:R-:W-:Y:S01]  /*fc80*/  IMAD.WIDE R4, R4, 0x4, R242 ;  /* 0x0000000404047825 */ /* 0x000fe200078e02f2 */
[----:B------:R3:W-:Y:S04]  /*fc90*/  LDGSTS.E [R252+0x2d600], [R244.64], !P4 ;  /* 0x2d600000f4fc7fae */ /* 0x0007e8000e121848 */
[----:B------:R4:W-:Y:S04]  /*fca0*/  LDGSTS.E [R252+0x2de00], [R238.64], !P6 ;  /* 0x2de00000eefc7fae */ /* 0x0009e8000f121848 */
[----:B------:R1:W-:Y:S04]  /*fcb0*/  LDGSTS.E [R252+0x2e600], [R236.64], !P3 ;  /* 0x2e600000ecfc7fae */ /* 0x0003e8000d921848 */
[----:B------:R1:W-:Y:S04]  /*fcc0*/  LDGSTS.E [R252+0x2ee00], [R234.64], !P2 ;  /* 0x2ee00000eafc7fae */ /* 0x0003e8000d121848 */
[----:B------:R1:W-:Y:S04]  /*fcd0*/  LDGSTS.E [R252+0x2f600], [R98.64], !P0 ;  /* 0x2f60000062fc7fae */ /* 0x0003e8000c121848 */
[----:B------:R1:W-:Y:S04]  /*fce0*/  LDGSTS.E [R252+0x2fe00], [R4.64], !P5 ;  /* 0x2fe0000004fc7fae */ /* 0x0003e8000e921848 */
[----:B------:R-:W0:Y:S04]  /*fcf0*/  LDGDEPBAR ;  /* 0x00000000000079af */ /* 0x000e280000000000 */
[----:B------:R1:W-:Y:S04]  /*fd00*/  LDGSTS.E [R2+0x40000], [R138.64], P1 ;  /* 0x400000008a027fae */ /* 0x0003e80008921848 */
[----:B------:R1:W-:Y:S04]  /*fd10*/  LDGSTS.E [R2+0x41000], [R30.64], P1 ;  /* 0x410000001e027fae */ /* 0x0003e80008921848 */
[----:B------:R1:W-:Y:S04]  /*fd20*/  LDGSTS.E [R2+0x42000], [R202.64], P1 ;  /* 0x42000000ca027fae */ /* 0x0003e80008921848 */
[----:B------:R1:W-:Y:S04]  /*fd30*/  LDGSTS.E [R2+0x43000], [R210.64], P1 ;  /* 0x43000000d2027fae */ /* 0x0003e80008921848 */
[----:B------:R1:W-:Y:S04]  /*fd40*/  LDGSTS.E [R2+0x44000], [R250.64], P1 ;  /* 0x44000000fa027fae */ /* 0x0003e80008921848 */
[----:B------:R2:W-:Y:S04]  /*fd50*/  LDGSTS.E [R2+0x45000], [R28.64], P1 ;  /* 0x450000001c027fae */ /* 0x0005e80008921848 */
[----:B------:R2:W-:Y:S01]  /*fd60*/  LDGSTS.E [R2+0x46000], [R230.64], P1 ;  /* 0x46000000e6027fae */ /* 0x0005e20008921848 */
[----:B-1----:R-:W-:-:S03]  /*fd70*/  LOP3.LUT R251, R2, 0x10, RZ, 0x3c, !PT ;  /* 0x0000001002fb7812 */ /* 0x002fc600078e3cff */
[----:B------:R1:W-:Y:S01]  /*fd80*/  LDGSTS.E [R2+0x47000], [R96.64], P1 ;  /* 0x4700000060027fae */ /* 0x0003e20008921848 */
[----:B------:R-:W-:-:S03]  /*fd90*/  LOP3.LUT R250, R2, 0x20, RZ, 0x3c, !PT ;  /* 0x0000002002fa7812 */ /* 0x000fc600078e3cff */
[----:B------:R1:W-:Y:S04]  /*fda0*/  LDGSTS.E [R251+0x40200], [R196.64], P1 ;  /* 0x40200000c4fb7fae */ /* 0x0003e80008921848 */
[----:B------:R2:W-:Y:S04]  /*fdb0*/  STL.64 [R1+0xb8], R146 ;  /* 0x0000b89201007387 */ /* 0x0005e80000100a00 */
[----:B------:R1:W-:Y:S04]  /*fdc0*/  LDGSTS.E [R251+0x41200], [R66.64], P1 ;  /* 0x4120000042fb7fae */ /* 0x0003e80008921848 */
[----:B------:R1:W-:Y:S04]  /*fdd0*/  LDGSTS.E [R251+0x42200], [R90.64], P1 ;  /* 0x422000005afb7fae */ /* 0x0003e80008921848 */
[----:B--2---:R2:W5:Y:S04]  /*fde0*/  LDL.LU.64 R146, [R1+0x6c8] ;  /* 0x0006c80001927983 */ /* 0x0045680000300a00 */
[----:B------:R3:W-:Y:S04]  /*fdf0*/  STL.64 [R1+0xd8], R244 ;  /* 0x0000d8f401007387 */ /* 0x0007e80000100a00 */
[----:B------:R1:W-:Y:S04]  /*fe00*/  LDGSTS.E [R251+0x43200], [R102.64], P1 ;  /* 0x4320000066fb7fae */ /* 0x0003e80008921848 */
[----:B------:R-:W-:Y:S04]  /*fe10*/  STL.64 [R1+0xf8], R238 ;  /* 0x0000f8ee01007387 */ /* 0x000fe80000100a00 */
[----:B------:R1:W-:Y:S04]  /*fe20*/  LDGSTS.E [R251+0x44200], [R126.64], P1 ;  /* 0x442000007efb7fae */ /* 0x0003e80008921848 */
[----:B------:R1:W-:Y:S04]  /*fe30*/  STL.64 [R1+0x118], R236 ;  /* 0x000118ec01007387 */ /* 0x0003e80000100a00 */
[----:B------:R1:W-:Y:S04]  /*fe40*/  LDGSTS.E [R251+0x45200], [R176.64], P1 ;  /* 0x45200000b0fb7fae */ /* 0x0003e80008921848 */
[----:B------:R1:W-:Y:S04]  /*fe50*/  STL.64 [R1+0x138], R234 ;  /* 0x000138ea01007387 */ /* 0x0003e80000100a00 */
[----:B------:R1:W-:Y:S04]  /*fe60*/  LDGSTS.E [R251+0x46200], [R232.64], P1 ;  /* 0x46200000e8fb7fae */ /* 0x0003e80008921848 */
[----:B------:R1:W-:Y:S04]  /*fe70*/  STL.64 [R1+0x158], R98 ;  /* 0x0001586201007387 */ /* 0x0003e80000100a00 */
[----:B------:R1:W-:Y:S01]  /*fe80*/  LDGSTS.E [R251+0x47200], [R194.64], P1 ;  /* 0x47200000c2fb7fae */ /* 0x0003e20008921848 */
[----:B------:R-:W-:-:S03]  /*fe90*/  IMAD.MOV.U32 R242, RZ, RZ, R240 ;  /* 0x000000fffff27224 */ /* 0x000fc600078e00f0 */
[----:B------:R2:W-:Y:S01]  /*fea0*/  STL.64 [R1+0x178], R4 ;  /* 0x0001780401007387 */ /* 0x0005e20000100a00 */
[----:B------:R-:W-:-:S03]  /*feb0*/  IMAD.MOV.U32 R243, RZ, RZ, R241 ;  /* 0x000000fffff37224 */ /* 0x000fc600078e00f1 */
[----:B------:R2:W-:Y:S04]  /*fec0*/  LDGSTS.E [R250+0x40400], [R168.64], P1 ;  /* 0x40400000a8fa7fae */ /* 0x0005e80008921848 */
[----:B------:R2:W5:Y:S01]  /*fed0*/  LDL.LU.64 R138, [R1+0x6c0] ;  /* 0x0006c000018a7983 */ /* 0x0005620000300a00 */
[----:B-1----:R-:W-:-:S03]  /*fee0*/  LOP3.LUT R251, R2, 0x30, RZ, 0x3c, !PT ;  /* 0x0000003002fb7812 */ /* 0x002fc600078e3cff */
[----:B------:R2:W-:Y:S04]  /*fef0*/  LDGSTS.E [R250+0x41400], [R160.64], P1 ;  /* 0x41400000a0fa7fae */ /* 0x0005e80008921848 */
[----:B------:R1:W5:Y:S04]  /*ff00*/  LDL.LU.64 R30, [R1+0x6b8] ;  /* 0x0006b800011e7983 */ /* 0x0003680000300a00 */
        /* <DEDUP_REMOVED lines=13> */
[----:B------:R1:W5:Y:S01]  /*ffe0*/  LDL.LU.64 R126, [R1+0x680] ;  /* 0x00068000017e7983 */ /* 0x0003620000300a00 */
[----:B--2---:R-:W-:-:S03]  /*fff0*/  LOP3.LUT R250, R2, 0x40, RZ, 0x3c, !PT ;  /* 0x0000004002fa7812 */ /* 0x004fc600078e3cff */
        /* <DEDUP_REMOVED lines=11> */
[----:B--2---:R2:W5:Y:S04]  /*100b0*/  LDL.LU.64 R136, [R1+0x650] ;  /* 0x0006500001887983 */ /* 0x0045680000300a00 */
[----:B------:R2:W-:Y:S04]  /*100c0*/  LDGSTS.E [R251+0x47600], [R40.64], P1 ;  /* 0x4760000028fb7fae */ /* 0x0005e80008921848 */
[----:B-1----:R1:W5:Y:S04]  /*100d0*/  LDL.LU.64 R192, [R1+0x648] ;  /* 0x0006480001c07983 */ /* 0x0023680000300a00 */
[----:B------:R1:W-:Y:S04]  /*100e0*/  LDGSTS.E [R250+0x40800], [R204.64], P1 ;  /* 0x40800000ccfa7fae */ /* 0x0003e80008921848 */
[----:B------:R3:W-:Y:S01]  /*100f0*/  LDGSTS.E [R250+0x41800], [R212.64], P1 ;  /* 0x41800000d4fa7fae */ /* 0x0007e20008921848 */
[----:B--2---:R-:W-:-:S03]  /*10100*/  LOP3.LUT R251, R2, 0x50, RZ, 0x3c, !PT ;  /* 0x0000005002fb7812 */ /* 0x004fc600078e3cff */
[----:B------:R2:W-:Y:S04]  /*10110*/  LDGSTS.E [R250+0x42800], [R44.64], P1 ;  /* 0x428000002cfa7fae */ /* 0x0005e80008921848 */
[----:B-1----:R1:W5:Y:S04]  /*10120*/  LDL.LU.64 R204, [R1+0x640] ;  /* 0x0006400001cc7983 */ /* 0x0023680000300a00 */
[----:B---3--:R1:W5:Y:S01]  /*10130*/  LDL.LU.64 R212, [R1+0x638] ;  /* 0x0006380001d47983 */ /* 0x0083620000300a00 */
[----:B------:R-:W-:-:S03]  /*10140*/  IMAD.MOV.U32 R240, RZ, RZ, R86 ;  /* 0x000000fffff07224 */ /* 0x000fc600078e0056 */
[----:B------:R3:W-:Y:S01]  /*10150*/  LDGSTS.E [R250+0x43800], [R38.64], P1 ;  /* 0x4380000026fa7fae */ /* 0x0007e20008921848 */
[----:B------:R-:W-:-:S03]  /*10160*/  IMAD.MOV.U32 R241, RZ, RZ, R87 ;  /* 0x000000fffff17224 */ /* 0x000fc600078e0057 */
[----:B------:R1:W-:Y:S01]  /*10170*/  LDGSTS.E [R250+0x44800], [R36.64], P1 ;  /* 0x4480000024fa7fae */ /* 0x0003e20008921848 */
[----:B------:R-:W-:-:S03]  /*10180*/  IMAD.MOV.U32 R232, RZ, RZ, R84 ;  /* 0x000000ffffe87224 */ /* 0x000fc600078e0054 */
[----:B------:R1:W-:Y:S01]  /*10190*/  LDGSTS.E [R250+0x45800], [R226.64], P1 ;  /* 0x45800000e2fa7fae */ /* 0x0003e20008921848 */
[----:B------:R-:W-:-:S03]  /*101a0*/  IMAD.MOV.U32 R233, RZ, RZ, R85 ;  /* 0x000000ffffe97224 */ /* 0x000fc600078e0055 */
[----:B------:R1:W-:Y:S04]  /*101b0*/  LDGSTS.E [R250+0x46800], [R186.64], P1 ;  /* 0x46800000bafa7fae */ /* 0x0003e80008921848 */
[----:B------:R1:W-:Y:S01]  /*101c0*/  LDGSTS.E [R250+0x47800], [R184.64], P1 ;  /* 0x47800000b8fa7fae */ /* 0x0003e20008921848 */
[----:B------:R-:W-:-:S03]  /*101d0*/  IMAD.MOV.U32 R111, RZ, RZ, 0x7f ;  /* 0x0000007fff6f7424 */ /* 0x000fc600078e00ff */
[----:B------:R1:W-:Y:S04]  /*101e0*/  LDGSTS.E [R251+0x40a00], [R132.64], P1 ;  /* 0x40a0000084fb7fae */ /* 0x0003e80008921848 */
[----:B------:R1:W-:Y:S04]  /*101f0*/  LDGSTS.E [R251+0x41a00], [R188.64], P1 ;  /* 0x41a00000bcfb7fae */ /* 0x0003e80008921848 */
[----:B------:R1:W-:Y:S04]  /*10200*/  LDGSTS.E [R251+0x42a00], [R46.64], P1 ;  /* 0x42a000002efb7fae */ /* 0x0003e80008921848 */
[----:B------:R1:W-:Y:S04]  /*10210*/  LDGSTS.E [R251+0x43a00], [R240.64], P1 ;  /* 0x43a00000f0fb7fae */ /* 0x0003e80008921848 */
[----:B------:R1:W-:Y:S01]  /*10220*/  LDGSTS.E [R251+0x44a00], [R232.64], P1 ;  /* 0x44a00000e8fb7fae */ /* 0x0003e20008921848 */
[----:B------:R-:W-:-:S03]  /*10230*/  IADD3 R111, R111, c[0x0][0x180], RZ ;  /* 0x000060006f6f7a10 */ /* 0x000fc60007ffe0ff */
[----:B------:R1:W-:Y:S04]  /*10240*/  LDGSTS.E [R251+0x45a00], [R228.64], P1 ;  /* 0x45a00000e4fb7fae */ /* 0x0003e80008921848 */
[----:B------:R1:W-:Y:S04]  /*10250*/  LDGSTS.E [R251+0x46a00], [R24.64], P1 ;  /* 0x46a0000018fb7fae */ /* 0x0003e80008921848 */
[----:B------:R1:W-:Y:S01]  /*10260*/  LDGSTS.E [R251+0x47a00], [R22.64], P1 ;  /* 0x47a0000016fb7fae */ /* 0x0003e20008921848 */
[----:B------:R-:W-:-:S03]  /*10270*/  IMAD.MOV.U32 R244, RZ, RZ, R56 ;  /* 0x000000fffff47224 */ /* 0x000fc600078e0038 */
[----:B------:R2:W-:Y:S01]  /*10280*/  LDGSTS.E [R252+0x40c00], [R190.64], P1 ;  /* 0x40c00000befc7fae */ /* 0x0005e20008921848 */
[----:B------:R-:W-:-:S03]  /*10290*/  IMAD.MOV.U32 R245, RZ, RZ, R57 ;  /* 0x000000fffff57224 */ /* 0x000fc600078e0039 */
[----:B------:R2:W-:Y:S01]  /*102a0*/  LDGSTS.E [R252+0x41c00], [R182.64], P1 ;  /* 0x41c00000b6fc7fae */ /* 0x0005e20008921848 */
[----:B------:R-:W-:Y:S01]  /*102b0*/  ISETP.GE.AND P4, PT, R111, 0x80, PT ;  /* 0x000000806f00780c */ /* 0x000fe20003f86270 */
[----:B------:R-:W-:Y:S02]  /*102c0*/  IMAD.MOV.U32 R236, RZ, RZ, R58 ;  /* 0x000000ffffec7224 */ /* 0x000fe400078e003a */
[----:B------:R2:W-:Y:S01]  /*102d0*/  LDGSTS.E [R252+0x42c00], [R20.64], P1 ;  /* 0x42c0000014fc7fae */ /* 0x0005e20008921848 */
[----:B-1----:R-:W-:Y:S01]  /*102e0*/  LOP3.LUT R251, R2, 0x70, RZ, 0x3c, !PT ;  /* 0x0000007002fb7812 */ /* 0x002fe200078e3cff */
[----:B------:R-:W-:Y:S02]  /*102f0*/  IMAD.MOV.U32 R237, RZ, RZ, R59 ;  /* 0x000000ffffed7224 */ /* 0x000fe400078e003b */
[----:B------:R1:W-:Y:S01]  /*10300*/  LDGSTS.E [R252+0x43c00], [R18.64], P1 ;  /* 0x43c0000012fc7fae */ /* 0x0003e20008921848 */
[----:B----4-:R-:W-:Y:S02]  /*10310*/  IMAD.MOV.U32 R238, RZ, RZ, R42 ;  /* 0x000000ffffee7224 */ /* 0x010fe400078e002a */
[----:B------:R-:W-:Y:S01]  /*10320*/  IMAD.MOV.U32 R239, RZ, RZ, R43 ;  /* 0x000000ffffef7224 */ /* 0x000fe200078e002b */
[----:B------:R1:W-:Y:S01]  /*10330*/  LDGSTS.E [R252+0x44c00], [R16.64], P1 ;  /* 0x44c0000010fc7fae */ /* 0x0003e20008921848 */
[----:B------:R-:W-:-:S02]  /*10340*/  IMAD.MOV.U32 R234, RZ, RZ, R216 ;  /* 0x000000ffffea7224 */ /* 0x000fc400078e00d8 */
[----:B------:R-:W-:Y:S01]  /*10350*/  IMAD.MOV.U32 R235, RZ, RZ, R217 ;  /* 0x000000ffffeb7224 */ /* 0x000fe200078e00d9 */
        /* <DEDUP_REMOVED lines=10> */
[----:B------:R1:W-:Y:S01]  /*10400*/  LDGSTS.E [R251+0x47e00], [R6.64], P1 ;  /* 0x47e0000006fb7fae */ /* 0x0003e20008921848 */
[----:B------:R-:W-:-:S03]  /*10410*/  CS2R R52, SRZ ;  /* 0x0000000000347805 */ /* 0x000fc6000001ff00 */
[----:B------:R-:W0:Y:S01]  /*10420*/  LDGDEPBAR ;  /* 0x00000000000079af */ /* 0x000e220000000000 */
[----:B------:R-:W-:Y:S01]  /*10430*/  CS2R R54, SRZ ;  /* 0x0000000000367805 */ /* 0x000fe2000001ff00 */
        /* <DEDUP_REMOVED lines=24> */
[----:B--2---:R-:W-:Y:S01]  /*105c0*/  CS2R R44, SRZ ;  /* 0x00000000002c7805 */ /* 0x004fe2000001ff00 */
[----:B------:R-:W-:Y:S01]  /*105d0*/  CS2R R46, SRZ ;  /* 0x00000000002e7805 */ /* 0x000fe2000001ff00 */
[----:B------:R-:W-:Y:S01]  /*105e0*/  CS2R R40, SRZ ;  /* 0x0000000000287805 */ /* 0x000fe2000001ff00 */
[----:B------:R-:W-:Y:S01]  /*105f0*/  CS2R R42, SRZ ;  /* 0x00000000002a7805 */ /* 0x000fe2000001ff00 */
[----:B------:R-:W-:Y:S01]  /*10600*/  CS2R R36, SRZ ;  /* 0x0000000000247805 */ /* 0x000fe2000001ff00 */
[----:B---3--:R-:W-:Y:S01]  /*10610*/  CS2R R38, SRZ ;  /* 0x0000000000267805 */ /* 0x008fe2000001ff00 */
[----:B------:R-:W-:Y:S05]  /*10620*/  @!P4 BRA `(.L_x_0) ;  /* 0x0000d4a00000c947 */ /* 0x000fea0003800000 */
[----:B-1---5:R-:W-:Y:S01]  /*10630*/  STL [R1+0x3c0], R126 ;  /* 0x0003c07e01007387 */ /* 0x022fe20000100800 */
[----:B------:R-:W-:-:S02]  /*10640*/  IMAD.MOV.U32 R4, RZ, RZ, R204 ;  /* 0x000000ffff047224 */ /* 0x000fc400078e00cc */
[----:B------:R-:W-:Y:S01]  /*10650*/  IMAD.MOV.U32 R21, RZ, RZ, R205 ;  /* 0x000000ffff157224 */ /* 0x000fe200078e00cd */
[----:B------:R-:W-:Y:S01]  /*10660*/  STL [R1+0x3bc], R124 ;  /* 0x0003bc7c01007387 */ /* 0x000fe20000100800 */
[----:B------:R-:W-:Y:S02]  /*10670*/  IMAD.MOV.U32 R16, RZ, RZ, R206 ;  /* 0x000000ffff107224 */ /* 0x000fe400078e00ce */
[----:B------:R-:W-:Y:S01]  /*10680*/  IMAD.MOV.U32 R11, RZ, RZ, R207 ;  /* 0x000000ffff0b7224 */ /* 0x000fe200078e00cf */
[----:B------:R-:W-:Y:S01]  /*10690*/  STL [R1+0x3b8], R114 ;  /* 0x0003b87201007387 */ /* 0x000fe20000100800 */
[----:B------:R-:W-:Y:S02]  /*106a0*/  IMAD.MOV.U32 R12, RZ, RZ, R210 ;  /* 0x000000ffff0c7224 */ /* 0x000fe400078e00d2 */
[----:B------:R-:W-:Y:S01]  /*106b0*/  IMAD.MOV.U32 R7, RZ, RZ, R211 ;  /* 0x000000ffff077224 */ /* 0x000fe200078e00d3 */
[----:B------:R-:W-:Y:S01]  /*106c0*/  STL [R1+0x3b4], R112 ;  /* 0x0003b47001007387 */ /* 0x000fe20000100800 */
[----:B------:R-:W-:-:S02]  /*106d0*/  IMAD.MOV.U32 R6, RZ, RZ, R202 ;  /* 0x000000ffff067224 */ /* 0x000fc400078e00ca */
[----:B------:R-:W-:Y:S01]  /*106e0*/  IMAD.MOV.U32 R22, RZ, RZ, R203 ;  /* 0x000000ffff167224 */ /* 0x000fe200078e00cb */
[----:B------:R-:W2:Y:S01]  /*106f0*/  LDL.LU.64 R250, [R1+0x38] ;  /* 0x0000380001fa7983 */ /* 0x000ea20000300a00 */
        /* <DEDUP_REMOVED lines=8> */
[----:B------:R-:W3:Y:S01]  /*10780*/  LDL.LU.64 R214, [R1+0x18] ;  /* 0x0000180001d67983 */ /* 0x000ee20000300a00 */
        /* <DEDUP_REMOVED lines=8> */
[----:B------:R-:W-:Y:S01]  /*10810*/  STL [R1+0x3a0], R90 ;  /* 0x0003a05a01007387 */ /* 0x000fe20000100800 */
[----:B------:R-:W-:Y:S02]  /*10820*/  IMAD.MOV.U32 R41, RZ, RZ, R219 ;  /* 0x000000ffff297224 */ /* 0x000fe400078e00db */
[----:B------:R-:W-:Y:S01]  /*10830*/  IMAD.MOV.U32 R42, RZ, RZ, R196 ;  /* 0x000000ffff2a7224 */ /* 0x000fe200078e00c4 */
[----:B------:R-:W4:Y:S01]  /*10840*/  LDL.LU.64 R216, [R1+0x28] ;  /* 0x0000280001d87983 */ /* 0x000f220000300a00 */
        /* <DEDUP_REMOVED lines=8> */
[----:B------:R-:W2:Y:S01]  /*108d0*/  LDL.LU.64 R44, [R1] ;  /* 0x00000000012c7983 */ /* 0x000ea20000300a00 */
[----:B------:R-:W-:Y:S02]  /*108e0*/  IMAD.MOV.U32 R98, RZ, RZ, R86 ;  /* 0x000000ffff627224 */ /* 0x000fe400078e0056 */
[----:B------:R-:W-:Y:S01]  /*108f0*/  IMAD.MOV.U32 R99, RZ, RZ, R87 ;  /* 0x000000ffff637224 */ /* 0x000fe200078e0057 */
[----:B------:R-:W-:Y:S01]  /*10900*/  STL [R1+0x394], R76 ;  /* 0x0003944c01007387 */ /* 0x000fe20000100800 */
[----:B------:R-:W-:-:S02]  /*10910*/  IMAD.MOV.U32 R24, RZ, RZ, R199 ;  /* 0x000000ffff187224 */ /* 0x000fc400078e00c7 */
[----:B------:R-:W-:Y:S01]  /*10920*/  IMAD.MOV.U32 R19, RZ, RZ, R31 ;  /* 0x000000ffff137224 */ /* 0x000fe200078e001f */
[----:B------:R-:W4:Y:S01]  /*10930*/  LDL.LU.64 R46, [R1+0x10] ;  /* 0x00001000012e7983 */ /* 0x000f220000300a00 */
        /* <DEDUP_REMOVED lines=18> */
[----:B---3--:R-:W-:-:S03]  /*10a60*/  IMAD.MOV.U32 R224, RZ, RZ, R214 ;  /* 0x000000ffffe07224 */ /* 0x008fc600078e00d6 */
[----:B------:R-:W3:Y:S01]  /*10a70*/  LDL.LU.64 R226, [R1+0x40] ;  /* 0x0000400001e27983 */ /* 0x000ee20000300a00 */
[----:B------:R-:W-:Y:S02]  /*10a80*/  IMAD.MOV.U32 R225, RZ, RZ, R215 ;  /* 0x000000ffffe17224 */ /* 0x000fe400078e00d7 */
[----:B------:R-:W-:Y:S01]  /*10a90*/  IMAD.MOV.U32 R201, RZ, RZ, R246 ;  /* 0x000000ffffc97224 */ /* 0x000fe200078e00f6 */
[----:B------:R-:W-:Y:S01]  /*10aa0*/  STL [R1+0x380], R28 ;  /* 0x0003801c01007387 */ /* 0x000fe20000100800 */
[----:B------:R-:W-:Y:S02]  /*10ab0*/  IMAD.MOV.U32 R200, RZ, RZ, R247 ;  /* 0x000000ffffc87224 */ /* 0x000fe400078e00f7 */
[----:B------:R-:W-:Y:S01]  /*10ac0*/  IMAD.MOV.U32 R25, RZ, RZ, 0x7f ;  /* 0x0000007fff197424 */ /* 0x000fe200078e00ff */
[----:B------:R-:W3:Y:S01]  /*10ad0*/  LDL.LU.64 R214, [R1+0x50] ;  /* 0x0000500001d67983 */ /* 0x000ee20000300a00 */
[----:B------:R-:W-:Y:S02]  /*10ae0*/  IMAD.MOV.U32 R198, RZ, RZ, R29 ;  /* 0x000000ffffc67224 */ /* 0x000fe400078e001d */
[----:B------:R-:W-:Y:S01]  /*10af0*/  IMAD.MOV.U32 R135, RZ, RZ, R136 ;  /* 0x000000ffff877224 */ /* 0x000fe200078e0088 */
[----:B------:R-:W-:Y:S01]  /*10b00*/  STL [R1+0x37c], R26 ;  /* 0x00037c1a01007387 */ /* 0x000fe20000100800 */
[----:B------:R-:W-:-:S02]  /*10b10*/  IMAD.MOV.U32 R134, RZ, RZ, R137 ;  /* 0x000000ffff867224 */ /* 0x000fc400078e0089 */
[----:B--2---:R-:W-:Y:S01]  /*10b20*/  IMAD.MOV.U32 R203, RZ, RZ, R44 ;  /* 0x000000ffffcb7224 */ /* 0x004fe200078e002c */
[----:B------:R-:W2:Y:S01]  /*10b30*/  LDL.LU.64 R230, [R1+0x68] ;  /* 0x0000680001e67983 */ /* 0x000ea20000300a00 */
[----:B------:R-:W-:Y:S01]  /*10b40*/  IMAD.MOV.U32 R202, RZ, RZ, R45 ;  /* 0x000000ffffca7224 */ /* 0x000fe200078e002d */
[----:B------:R-:W-:Y:S01]  /*10b50*/  USHF.R.S32.HI UR6, URZ, 0x1f, UR4 ;  /* 0x0000001f3f067899 */ /* 0x000fe20008011404 */
[----:B------:R-:W-:Y:S01]  /*10b60*/  IMAD.MOV.U32 R199, RZ, RZ, R27 ;  /* 0x000000ffffc77224 */ /* 0x000fe200078e001b */
[----:B------:R-:W2:Y:S01]  /*10b70*/  LDL.LU.64 R218, [R1+0x88] ;  /* 0x0000880001da7983 */ /* 0x000ea20000300a00 */
[----:B------:R-:W-:Y:S02]  /*10b80*/  IMAD.MOV.U32 R31, RZ, RZ, R180 ;  /* 0x000000ffff1f7224 */ /* 0x000fe400078e00b4 */
[----:B----4-:R-:W-:Y:S01]  /*10b90*/  IMAD.MOV.U32 R205, RZ, RZ, R46 ;  /* 0x000000ffffcd7224 */ /* 0x010fe200078e002e */
[----:B------:R-:W4:Y:S01]  /*10ba0*/  LDL.LU.64 R84, [R1+0x58] ;  /* 0x0000580001547983 */ /* 0x000f220000300a00 */
[----:B------:R-:W-:-:S02]  /*10bb0*/  IMAD.MOV.U32 R204, RZ, RZ, R47 ;  /* 0x000000ffffcc7224 */ /* 0x000fc400078e002f */
[----:B------:R-:W-:Y:S02]  /*10bc0*/  IMAD.MOV.U32 R46, RZ, RZ, R42 ;  /* 0x000000ffff2e7224 */ /* 0x000fe400078e002a */
[----:B------:R-:W-:Y:S02]  /*10bd0*/  IMAD.MOV.U32 R47, RZ, RZ, R43 ;  /* 0x000000ffff2f7224 */ /* 0x000fe400078e002b */
[----:B------:R-:W-:Y:S02]  /*10be0*/  IMAD.MOV.U32 R42, RZ, RZ, R238 ;  /* 0x000000ffff2a7224 */ /* 0x000fe400078e00ee */
[----:B------:R-:W-:Y:S02]  /*10bf0*/  IMAD.MOV.U32 R43, RZ, RZ, R239 ;  /* 0x000000ffff2b7224 */ /* 0x000fe400078e00ef */
[----:B------:R-:W-:Y:S02]  /*10c00*/  IMAD.MOV.U32 R207, RZ, RZ, R222 ;  /* 0x000000ffffcf7224 */ /* 0x000fe400078e00de */
[----:B------:R-:W-:-:S02]  /*10c10*/  IMAD.MOV.U32 R206, RZ, RZ, R223 ;  /* 0x000000ffffce7224 */ /* 0x000fc400078e00df */
[----:B------:R-:W4:Y:S01]  /*10c20*/  LDL.LU.64 R222, [R1+0xa8] ;  /* 0x0000a80001de7983 */ /* 0x000f220000300a00 */
[----:B------:R-:W-:Y:S02]  /*10c30*/  IMAD.MOV.U32 R44, RZ, RZ, R40 ;  /* 0x000000ffff2c7224 */ /* 0x000fe400078e0028 */
[----:B------:R-:W-:Y:S01]  /*10c40*/  IMAD.MOV.U32 R45, RZ, RZ, R41 ;  /* 0x000000ffff2d7224 */ /* 0x000fe200078e0029 */
[----:B------:R-:W4:Y:S01]  /*10c50*/  LDL.LU.64 R238, [R1+0xc8] ;  /* 0x0000c80001ee7983 */ /* 0x000f220000300a00 */
[----:B------:R-:W-:Y:S02]  /*10c60*/  IMAD.MOV.U32 R40, RZ, RZ, R36 ;  /* 0x000000ffff287224 */ /* 0x000fe400078e0024 */
[----:B------:R-:W-:Y:S02]  /*10c70*/  IMAD.MOV.U32 R41, RZ, RZ, R37 ;  /* 0x000000ffff297224 */ /* 0x000fe400078e0025 */
[----:B------:R-:W-:Y:S02]  /*10c80*/  IMAD.MOV.U32 R209, RZ, RZ, R228 ;  /* 0x000000ffffd17224 */ /* 0x000fe400078e00e4 */
[----:B------:R-:W-:-:S02]  /*10c90*/  IMAD.MOV.U32 R208, RZ, RZ, R229 ;  /* 0x000000ffffd07224 */ /* 0x000fc400078e00e5 */
[----:B------:R-:W-:Y:S02]  /*10ca0*/  IMAD.MOV.U32 R36, RZ, RZ, R232 ;  /* 0x000000ffff247224 */ /* 0x000fe400078e00e8 */
[----:B------:R-:W-:Y:S02]  /*10cb0*/  IMAD.MOV.U32 R37, RZ, RZ, R233 ;  /* 0x000000ffff257224 */ /* 0x000fe400078e00e9 */
[----:B------:R-:W-:Y:S02]  /*10cc0*/  IMAD.MOV.U32 R86, RZ, RZ, R234 ;  /* 0x000000ffff567224 */ /* 0x000fe400078e00ea */
[----:B------:R-:W-:Y:S02]  /*10cd0*/  IMAD.MOV.U32 R87, RZ, RZ, R235 ;  /* 0x000000ffff577224 */ /* 0x000fe400078e00eb */
[----:B------:R-:W-:Y:S02]  /*10ce0*/  IMAD.MOV.U32 R235, RZ, RZ, R250 ;  /* 0x000000ffffeb7224 */ /* 0x000fe400078e00fa */
[----:B------:R-:W-:Y:S01]  /*10cf0*/  IMAD.MOV.U32 R234, RZ, RZ, R251 ;  /* 0x000000ffffea7224 */ /* 0x000fe200078e00fb */
[----:B------:R-:W-:Y:S01]  /*10d00*/  CS2R R52, SRZ ;  /* 0x0000000000347805 */ /* 0x000fe2000001ff00 */
[----:B------:R-:W-:-:S02]  /*10d10*/  IMAD.MOV.U32 R181, RZ, RZ, R128 ;  /* 0x000000ffffb57224 */ /* 0x000fc400078e0080 */
[----:B---3--:R-:W-:Y:S02]  /*10d20*/  IMAD.MOV.U32 R211, RZ, RZ, R226 ;  /* 0x000000ffffd37224 */ /* 0x008fe400078e00e2 */
[----:B------:R-:W-:Y:S02]  /*10d30*/  IMAD.MOV.U32 R210, RZ, RZ, R227 ;  /* 0x000000ffffd27224 */ /* 0x000fe400078e00e3 */
[----:B------:R-:W3:Y:S01]  /*10d40*/  LDL.LU.64 R226, [R1+0xe8] ;  /* 0x0000e80001e27983 */ /* 0x000ee20000300a00 */
[----:B------:R-:W-:Y:S02]  /*10d50*/  IMAD.MOV.U32 R137, RZ, RZ, R138 ;  /* 0x000000ffff897224 */ /* 0x000fe400078e008a */
[----:B------:R-:W-:Y:S01]  /*10d60*/  IMAD.MOV.U32 R213, RZ, RZ, R214 ;  /* 0x000000ffffd57224 */ /* 0x000fe200078e00d6 */
[----:B------:R-:W3:Y:S01]  /*10d70*/  LDL.LU.64 R228, [R1+0x48] ;  /* 0x0000480001e47983 */ /* 0x000ee20000300a00 */
[----:B------:R-:W-:Y:S02]  /*10d80*/  IMAD.MOV.U32 R212, RZ, RZ, R215 ;  /* 0x000000ffffd47224 */ /* 0x000fe400078e00d7 */
[----:B------:R-:W-:Y:S01]  /*10d90*/  IMAD.MOV.U32 R62, RZ, RZ, R46 ;  /* 0x000000ffff3e7224 */ /* 0x000fe200078e002e */
[----:B------:R-:W3:Y:S01]  /*10da0*/  LDL.LU.64 R244, [R1+0x108] ;  /* 0x0001080001f47983 */ /* 0x000ee20000300a00 */
[----:B------:R-:W-:-:S02]  /*10db0*/  IMAD.MOV.U32 R63, RZ, RZ, R47 ;  /* 0x000000ffff3f7224 */ /* 0x000fc400078e002f */
[----:B------:R-:W-:Y:S01]  /*10dc0*/  IMAD.MOV.U32 R136, RZ, RZ, R139 ;  /* 0x000000ffff887224 */ /* 0x000fe200078e008b */
        /* <DEDUP_REMOVED lines=8> */
[----:B--2---:R-:W-:Y:S01]  /*10e50*/  IMAD.MOV.U32 R215, RZ, RZ, R230 ;  /* 0x000000ffffd77224 */ /* 0x004fe200078e00e6 */
[----:B------:R-:W2:Y:S01]  /*10e60*/  LDL.LU.64 R240, [R1+0x1a8] ;  /* 0x0001a80001f07983 */ /* 0x000ea20000300a00 */
[----:B------:R-:W-:Y:S02]  /*10e70*/  IMAD.MOV.U32 R214, RZ, RZ, R231 ;  /* 0x000000ffffd67224 */ /* 0x000fe400078e00e7 */
[----:B------:R-:W-:Y:S01]  /*10e80*/  IMAD.MOV.U32 R142, RZ, RZ, R145 ;  /* 0x000000ffff8e7224 */ /* 0x000fe200078e0091 */
[----:B------:R-:W2:Y:S01]  /*10e90*/  LDL.LU.64 R56, [R1+0x168] ;  /* 0x0001680001387983 */ /* 0x000ea20000300a00 */
[----:B------:R-:W-:Y:S02]  /*10ea0*/  IMAD.MOV.U32 R230, RZ, RZ, R216 ;  /* 0x000000ffffe67224 */ /* 0x000fe400078e00d8 */
[----:B------:R-:W-:Y:S01]  /*10eb0*/  IMAD.MOV.U32 R231, RZ, RZ, R217 ;  /* 0x000000ffffe77224 */ /* 0x000fe200078e00d9 */
[----:B------:R-:W2:Y:S01]  /*10ec0*/  LDL.LU.64 R58, [R1+0x1c8] ;  /* 0x0001c800013a7983 */ /* 0x000ea20000300a00 */
[----:B------:R-:W-:-:S02]  /*10ed0*/  IMAD.MOV.U32 R145, RZ, RZ, R146 ;  /* 0x000000ffff917224 */ /* 0x000fc400078e0092 */
[----:B------:R-:W-:Y:S01]  /*10ee0*/  IMAD.MOV.U32 R217, RZ, RZ, R218 ;  /* 0x000000ffffd97224 */ /* 0x000fe200078e00da */
[----:B------:R-:W2:Y:S01]  /*10ef0*/  LDL.LU.64 R104, [R1+0x1e8] ;  /* 0x0001e80001687983 */ /* 0x000ea20000300a00 */
[----:B------:R-:W-:Y:S02]  /*10f00*/  IMAD.MOV.U32 R216, RZ, RZ, R219 ;  /* 0x000000ffffd87224 */ /* 0x000fe400078e00db */
[----:B------:R-:W-:Y:S01]  /*10f10*/  IMAD.MOV.U32 R144, RZ, RZ, R147 ;  /* 0x000000ffff907224 */ /* 0x000fe200078e0093 */
[----:B------:R-:W2:Y:S01]  /*10f20*/  LDL.LU.64 R250, [R1+0x170] ;  /* 0x0001700001fa7983 */ /* 0x000ea20000300a00 */
[----:B----4-:R-:W-:Y:S02]  /*10f30*/  IMAD.MOV.U32 R219, RZ, RZ, R84 ;  /* 0x000000ffffdb7224 */ /* 0x010fe400078e0054 */
[----:B------:R-:W-:Y:S01]  /*10f40*/  IMAD.MOV.U32 R218, RZ, RZ, R85 ;  /* 0x000000ffffda7224 */ /* 0x000fe200078e0055 */
[----:B------:R-:W4:Y:S01]  /*10f50*/  LDL.LU.64 R72, [R1+0x330] ;  /* 0x0003300001487983 */ /* 0x000f220000300a00 */
[----:B------:R-:W-:-:S02]  /*10f60*/  IMAD.MOV.U32 R84, RZ, RZ, R42 ;  /* 0x000000ffff547224 */ /* 0x000fc400078e002a */
[----:B------:R-:W-:Y:S01]  /*10f70*/  IMAD.MOV.U32 R85, RZ, RZ, R43 ;  /* 0x000000ffff557224 */ /* 0x000fe200078e002b */
[----:B------:R-:W4:Y:S01]  /*10f80*/  LDL.LU.64 R116, [R1+0x208] ;  /* 0x0002080001747983 */ /* 0x000f220000300a00 */
[----:B------:R-:W-:Y:S02]  /*10f90*/  IMAD.MOV.U32 R42, RZ, RZ, R36 ;  /* 0x000000ffff2a7224 */ /* 0x000fe400078e0024 */
        /* <DEDUP_REMOVED lines=46> */
[----:B---3--:R-:W-:Y:S02]  /*11280*/  IMAD.MOV.U32 R225, RZ, RZ, R226 ;  /* 0x000000ffffe17224 */ /* 0x008fe400078e00e2 */
        /* <DEDUP_REMOVED lines=11> */
[----:B--2---:R-:W-:Y:S02]  /*11340*/  IMAD.MOV.U32 R239, RZ, RZ, R240 ;  /* 0x000000ffffef7224 */ /* 0x004fe400078e00f0 */
[----:B------:R-:W-:Y:S02]  /*11350*/  IMAD.MOV.U32 R238, RZ, RZ, R241 ;  /* 0x000000ffffee7224 */ /* 0x000fe400078e00f1 */
[----:B------:R-:W-:Y:S02]  /*11360*/  IMAD.MOV.U32 R241, RZ, RZ, R56 ;  /* 0x000000fffff17224 */ /* 0x000fe400078e0038 */
[----:B------:R-:W-:Y:S02]  /*11370*/  IMAD.MOV.U32 R240, RZ, RZ, R57 ;  /* 0x000000fffff07224 */ /* 0x000fe400078e0039 */
[----:B------:R-:W2:Y:S01]  /*11380*/  LDL.LU.64 R56, [R1+0x160] ;  /* 0x0001600001387983 */ /* 0x000ea20000300a00 */
        /* <DEDUP_REMOVED lines=12> */
[----:B------:R-:W3:Y:S04]  /*11450*/  LDL.LU.64 R58, [R1+0x60] ;  /* 0x00006000013a7983 */ /* 0x000ee80000300a00 */
[----:B------:R-:W3:Y:S01]  /*11460*/  LDL.64 R118, [R1+0x3c8] ;  /* 0x0003c80001767983 */ /* 0x000ee20000100a00 */
[----:B------:R-:W-:-:S02]  /*11470*/  IMAD.MOV.U32 R247, RZ, RZ, R104 ;  /* 0x000000fffff77224 */ /* 0x000fc400078e0068 */
[----:B------:R-:W-:Y:S01]  /*11480*/  IMAD.MOV.U32 R246, RZ, RZ, R105 ;  /* 0x000000fffff67224 */ /* 0x000fe200078e0069 */
[----:B------:R-:W3:Y:S01]  /*11490*/  LDL.LU.64 R108, [R1+0x278] ;  /* 0x00027800016c7983 */ /* 0x000ee20000300a00 */
        /* <DEDUP_REMOVED lines=18> */
[----:B------:R-:W3:Y:S01]  /*115c0*/  LDL.LU.64 R110, [R1+0x180] ;  /* 0x00018000016e7983 */ /* 0x000ee20000300a00 */
[----:B----4-:R-:W-:-:S03]  /*115d0*/  IMAD.MOV.U32 R252, RZ, RZ, R73 ;  /* 0x000000fffffc7224 */ /* 0x010fc600078e0049 */
[----:B------:R1:W-:Y:S01]  /*115e0*/  STL [R1], R72 ;  /* 0x0000004801007387 */ /* 0x0003e20000100800 */
[----:B------:R-:W-:-:S03]  /*115f0*/  IMAD.MOV.U32 R3, RZ, RZ, R117 ;  /* 0x000000ffff037224 */ /* 0x000fc600078e0075 */
[----:B-1----:R-:W4:Y:S04]  /*11600*/  LDL.LU.64 R72, [R1+0x70] ;  /* 0x0000700001487983 */ /* 0x002f280000300a00 */
[----:B------:R1:W-:Y:S04]  /*11610*/  STL [R1+0x8], R116 ;  /* 0x0000087401007387 */ /* 0x0003e80000100800 */
[----:B-1----:R-:W4:Y:S04]  /*11620*/  LDL.LU.64 R116, [R1+0x370] ;  /* 0x0003700001747983 */ /* 0x002f280000300a00 */
[----:B------:R1:W-:Y:S04]  /*11630*/  STL [R1+0x4], R3 ;  /* 0x0000040301007387 */ /* 0x0003e80000100800 */
[----:B--2---:R2:W-:Y:S01]  /*11640*/  STL [R1+0x10], R56 ;  /* 0x0000103801007387 */ /* 0x0045e20000100800 */
[----:B-1----:R-:W-:-:S03]  /*11650*/  IMAD.MOV.U32 R3, RZ, RZ, R57 ;  /* 0x000000ffff037224 */ /* 0x002fc600078e0039 */
[----:B--2---:R-:W2:Y:S04]  /*11660*/  LDL.LU.64 R56, [R1+0x270] ;  /* 0x0002700001387983 */ /* 0x004ea80000300a00 */
[----:B------:R3:W-:Y:S02]  /*11670*/  STL [R1+0xc], R3 ;  /* 0x00000c0301007387 */ /* 0x0007e40000100800 */
[----:B---3--:R-:W-:Y:S02]  /*11680*/  IMAD.MOV.U32 R3, RZ, RZ, R59 ;  /* 0x000000ffff037224 */ /* 0x008fe400078e003b */
[----:B------:R1:W-:Y:S04]  /*11690*/  STL [R1+0x18], R58 ;  /* 0x0000183a01007387 */ /* 0x0003e80000100800 */
[----:B------:R3:W-:Y:S04]  /*116a0*/  STL [R1+0x14], R3 ;  /* 0x0000140301007387 */ /* 0x0007e80000100800 */
[----:B------:R3:W-:Y:S04]  /*116b0*/  STL [R1+0x20], R118 ;  /* 0x0000207601007387 */ /* 0x0007e80000100800 */
[----:B-1----:R-:W2:Y:S01]  /*116c0*/  LDL.LU.64 R58, [R1+0x150] ;  /* 0x00015000013a7983 */ /* 0x002ea20000300a00 */
[----:B---3--:R-:W-:-:S03]  /*116d0*/  IMAD.MOV.U32 R3, RZ, RZ, R119 ;  /* 0x000000ffff037224 */ /* 0x008fc600078e0077 */
[----:B------:R-:W-:Y:S04]  /*116e0*/  STL [R1+0x28], R108 ;  /* 0x0000286c01007387 */ /* 0x000fe80000100800 */
[----:B------:R1:W-:Y:S04]  /*116f0*/  STL [R1+0x1c], R3 ;  /* 0x00001c0301007387 */ /* 0x0003e80000100800 */
[----:B------:R-:W3:Y:S01]  /*11700*/  LDL.LU.64 R118, [R1+0x78] ;  /* 0x0000780001767983 */ /* 0x000ee20000300a00 */
[----:B-1----:R-:W-:-:S03]  /*11710*/  IMAD.MOV.U32 R3, RZ, RZ, R109 ;  /* 0x000000ffff037224 */ /* 0x002fc600078e006d */
[----:B------:R-:W-:Y:S04]  /*11720*/  STL [R1+0x30], R110 ;  /* 0x0000306e01007387 */ /* 0x000fe80000100800 */
[----:B------:R1:W-:Y:S04]  /*11730*/  STL [R1+0x24], R3 ;  /* 0x0000240301007387 */ /* 0x0003e80000100800 */
[----:B------:R-:W3:Y:S01]  /*11740*/  LDL.LU.64 R108, [R1+0x368] ;  /* 0x00036800016c7983 */ /* 0x000ee20000300a00 */
[----:B-1----:R-:W-:-:S05]  /*11750*/  IMAD.MOV.U32 R3, RZ, RZ, R111 ;  /* 0x000000ffff037224 */ /* 0x002fca00078e006f */
[----:B------:R1:W-:Y:S04]  /*11760*/  STL [R1+0x2c], R3 ;  /* 0x00002c0301007387 */ /* 0x0003e80000100800 */
[----:B----4-:R4:W-:Y:S04]  /*11770*/  STL [R1+0x38], R72 ;  /* 0x0000384801007387 */ /* 0x0109e80000100800 */
[----:B------:R-:W3:Y:S01]  /*11780*/  LDL.LU.64 R110, [R1+0x268] ;  /* 0x00026800016e7983 */ /* 0x000ee20000300a00 */
[----:B-1----:R-:W-:-:S03]  /*11790*/  IMAD.MOV.U32 R3, RZ, RZ, R73 ;  /* 0x000000ffff037224 */ /* 0x002fc600078e0049 */
[----:B------:R-:W-:Y:S04]  /*117a0*/  STL [R1+0x40], R116 ;  /* 0x0000407401007387 */ /* 0x000fe80000100800 */
[----:B------:R1:W-:Y:S04]  /*117b0*/  STL [R1+0x34], R3 ;  /* 0x0000340301007387 */ /* 0x0003e80000100800 */
[----:B----4-:R-:W4:Y:S01]  /*117c0*/  LDL.LU.64 R72, [R1+0x140] ;  /* 0x0001400001487983 */ /* 0x010f220000300a00 */
[----:B-1----:R-:W-:-:S03]  /*117d0*/  IMAD.MOV.U32 R3, RZ, RZ, R117 ;  /* 0x000000ffff037224 */ /* 0x002fc600078e0075 */
[----:B--2---:R-:W-:Y:S04]  /*117e0*/  STL [R1+0x48], R56 ;  /* 0x0000483801007387 */ /* 0x004fe80000100800 */
[----:B------:R1:W-:Y:S04]  /*117f0*/  STL [R1+0x3c], R3 ;  /* 0x00003c0301007387 */ /* 0x0003e80000100800 */
[----:B------:R-:W2:Y:S01]  /*11800*/  LDL.LU.64 R116, [R1+0x80] ;  /* 0x0000800001747983 */ /* 0x000ea20000300a00 */
[----:B-1----:R-:W-:-:S05]  /*11810*/  IMAD.MOV.U32 R3, RZ, RZ, R57 ;  /* 0x000000ffff037224 */ /* 0x002fca00078e0039 */
[----:B------:R1:W-:Y:S04]  /*11820*/  STL [R1+0x44], R3 ;  /* 0x0000440301007387 */ /* 0x0003e80000100800 */
[----:B------:R-:W2:Y:S04]  /*11830*/  LDL.LU.64 R56, [R1+0x360] ;  /* 0x0003600001387983 */ /* 0x000ea80000300a00 */
[----:B------:R3:W-:Y:S01]  /*11840*/  STL [R1+0x50], R58 ;  /* 0x0000503a01007387 */ /* 0x0007e20000100800 */
[----:B-1----:R-:W-:-:S03]  /*11850*/  IMAD.MOV.U32 R3, RZ, RZ, R59 ;  /* 0x000000ffff037224 */ /* 0x002fc600078e003b */
[----:B---3--:R-:W3:Y:S04]  /*11860*/  LDL.LU.64 R58, [R1+0x260] ;  /* 0x00026000013a7983 */ /* 0x008ee80000300a00 */
[----:B------:R1:W-:Y:S04]  /*11870*/  STL [R1+0x4c], R3 ;  /* 0x00004c0301007387 */ /* 0x0003e80000100800 */
[----:B------:R1:W-:Y:S02]  /*11880*/  STL [R1+0x58], R118 ;  /* 0x0000587601007387 */ /* 0x0003e40000100800 */
[----:B-1----:R-:W-:-:S02]  /*11890*/  IMAD.MOV.U32 R3, RZ, RZ, R119 ;  /* 0x000000ffff037224 */ /* 0x002fc400078e0077 */
[----:B------:R-:W3:Y:S04]  /*118a0*/  LDL.LU.64 R118, [R1+0x190] ;  /* 0x0001900001767983 */ /* 0x000ee80000300a00 */
[----:B------:R1:W-:Y:S04]  /*118b0*/  STL [R1+0x54], R3 ;  /* 0x0000540301007387 */ /* 0x0003e80000100800 */
[----:B------:R1:W-:Y:S02]  /*118c0*/  STL [R1+0x60], R108 ;  /* 0x0000606c01007387 */ /* 0x0003e40000100800 */
[----:B-1----:R-:W-:-:S02]  /*118d0*/  IMAD.MOV.U32 R3, RZ, RZ, R109 ;  /* 0x000000ffff037224 */ /* 0x002fc400078e006d */
[----:B------:R-:W3:Y:S04]  /*118e0*/  LDL.LU.64 R108, [R1+0x98] ;  /* 0x00009800016c7983 */ /* 0x000ee80000300a00 */
[----:B------:R1:W-:Y:S04]  /*118f0*/  STL [R1+0x5c], R3 ;  /* 0x00005c0301007387 */ /* 0x0003e80000100800 */
[----:B------:R4:W-:Y:S01]  /*11900*/  STL [R1+0x68], R110 ;  /* 0x0000686e01007387 */ /* 0x0009e20000100800 */
[----:B-1----:R-:W-:-:S03]  /*11910*/  IMAD.MOV.U32 R3, RZ, RZ, R111 ;  /* 0x000000ffff037224 */ /* 0x002fc600078e006f */
[----:B----4-:R-:W4:Y:S04]  /*11920*/  LDL.LU.64 R110, [R1+0x3e0] ;  /* 0x0003e000016e7983 */ /* 0x010f280000300a00 */
[----:B------:R1:W-:Y:S04]  /*11930*/  STL [R1+0x64], R3 ;  /* 0x0000640301007387 */ /* 0x0003e80000100800 */
[----:B------:R1:W-:Y:S02]  /*11940*/  STL [R1+0x70], R72 ;  /* 0x0000704801007387 */ /* 0x0003e40000100800 */
[----:B-1----:R-:W-:-:S02]  /*11950*/  IMAD.MOV.U32 R3, RZ, RZ, R73 ;  /* 0x000000ffff037224 */ /* 0x002fc400078e0049 */
[----:B------:R-:W4:Y:S04]  /*11960*/  LDL.LU.64 R72, [R1+0x258] ;  /* 0x0002580001487983 */ /* 0x000f280000300a00 */
[----:B------:R2:W-:Y:S02]  /*11970*/  STL [R1+0x6c], R3 ;  /* 0x00006c0301007387 */ /* 0x0005e40000100800 */
[----:B--2---:R-:W-:Y:S02]  /*11980*/  IMAD.MOV.U32 R3, RZ, RZ, R117 ;  /* 0x000000ffff037224 */ /* 0x004fe400078e0075 */
[----:B------:R-:W-:Y:S04]  /*11990*/  STL [R1+0x78], R116 ;  /* 0x0000787401007387 */ /* 0x000fe80000100800 */
[----:B------:R1:W-:Y:S02]  /*119a0*/  STL [R1+0x74], R3 ;  /* 0x0000740301007387 */ /* 0x0003e40000100800 */
[----:B-1----:R-:W-:-:S02]  /*119b0*/  IMAD.MOV.U32 R3, RZ, RZ, R57 ;  /* 0x000000ffff037224 */ /* 0x002fc400078e0039 */
[----:B------:R1:W-:Y:S04]  /*119c0*/  STL [R1+0x80], R56 ;  /* 0x0000803801007387 */ /* 0x0003e80000100800 */
[----:B------:R-:W2:Y:S04]  /*119d0*/  LDL.LU.64 R50, [R1+0x130] ;  /* 0x0001300001327983 */ /* 0x000ea80000300a00 */
[----:B------:R1:W-:Y:S04]  /*119e0*/  STL [R1+0x7c], R3 ;  /* 0x00007c0301007387 */ /* 0x0003e80000100800 */
[----:B---3--:R3:W-:Y:S04]  /*119f0*/  STL [R1+0x88], R58 ;  /* 0x0000883a01007387 */ /* 0x0087e80000100800 */
[----:B-1----:R-:W2:Y:S01]  /*11a00*/  LDL.LU.64 R56, [R1+0xb8] ;  /* 0x0000b80001387983 */ /* 0x002ea20000300a00 */
[----:B------:R-:W-:-:S03]  /*11a10*/  IMAD.MOV.U32 R3, RZ, RZ, R59 ;  /* 0x000000ffff037224 */ /* 0x000fc600078e003b */
[----:B------:R-:W-:Y:S04]  /*11a20*/  STL [R1+0x90], R118 ;  /* 0x0000907601007387 */ /* 0x000fe80000100800 */
[----:B------:R1:W-:Y:S04]  /*11a30*/  STL [R1+0x84], R3 ;  /* 0x0000840301007387 */ /* 0x0003e80000100800 */
[----:B---3--:R-:W3:Y:S01]  /*11a40*/  LDL.LU.64 R58, [R1+0x428] ;  /* 0x00042800013a7983 */ /* 0x008ee20000300a00 */
[----:B-1----:R-:W-:-:S05]  /*11a50*/  IMAD.MOV.U32 R3, RZ, RZ, R119 ;  /* 0x000000ffff037224 */ /* 0x002fca00078e0077 */
[----:B------:R1:W-:Y:S04]  /*11a60*/  STL [R1+0x8c], R3 ;  /* 0x00008c0301007387 */ /* 0x0003e80000100800 */
[----:B------:R-:W-:Y:S04]  /*11a70*/  STL [R1+0x98], R108 ;  /* 0x0000986c01007387 */ /* 0x000fe80000100800 */
[----:B------:R-:W3:Y:S01]  /*11a80*/  LDL.LU.64 R116, [R1+0x288] ;  /* 0x0002880001747983 */ /* 0x000ee20000300a00 */
[----:B-1----:R-:W-:-:S03]  /*11a90*/  IMAD.MOV.U32 R3, RZ, RZ, R109 ;  /* 0x000000ffff037224 */ /* 0x002fc600078e006d */
[----:B----4-:R-:W-:Y:S04]  /*11aa0*/  STL [R1+0xa0], R110 ;  /* 0x0000a06e01007387 */ /* 0x010fe80000100800 */
[----:B------:R1:W-:Y:S04]  /*11ab0*/  STL [R1+0x94], R3 ;  /* 0x0000940301007387 */ /* 0x0003e80000100800 */
[----:B------:R-:W3:Y:S01]  /*11ac0*/  LDL.LU.64 R118, [R1+0x120] ;  /* 0x0001200001767983 */ /* 0x000ee20000300a00 */
[----:B-1----:R-:W-:-:S05]  /*11ad0*/  IMAD.MOV.U32 R3, RZ, RZ, R111 ;  /* 0x000000ffff037224 */ /* 0x002fca00078e006f */
[----:B------:R1:W-:Y:S04]  /*11ae0*/  STL [R1+0x9c], R3 ;  /* 0x00009c0301007387 */ /* 0x0003e80000100800 */
[----:B------:R1:W-:Y:S04]  /*11af0*/  STL [R1+0xa8], R72 ;  /* 0x0000a84801007387 */ /* 0x0003e80000100800 */
[----:B------:R-:W3:Y:S01]  /*11b00*/  LDL.LU.64 R110, [R1+0xd8] ;  /* 0x0000d800016e7983 */ /* 0x000ee20000300a00 */
[----:B-1----:R-:W-:-:S05]  /*11b10*/  IMAD.MOV.U32 R3, RZ, RZ, R73 ;  /* 0x000000ffff037224 */ /* 0x002fca00078e0049 */
[----:B------:R2:W-:Y:S04]  /*11b20*/  STL [R1+0xa4], R3 ;  /* 0x0000a40301007387 */ /* 0x0005e80000100800 */
[----:B------:R-:W3:Y:S04]  /*11b30*/  LDL.LU.64 R72, [R1+0x470] ;  /* 0x0004700001487983 */ /* 0x000ee80000300a00 */
[----:B------:R-:W3:Y:S01]  /*11b40*/  LDL.LU.64 R108, [R1+0x110] ;  /* 0x00011000016c7983 */ /* 0x000ee20000300a00 */
[----:B--2---:R-:W-:-:S03]  /*11b50*/  IMAD.MOV.U32 R3, RZ, RZ, R51 ;  /* 0x000000ffff037224 */ /* 0x004fc600078e0033 */
[----:B------:R1:W-:Y:S04]  /*11b60*/  STL [R1+0xb0], R50 ;  /* 0x0000b03201007387 */ /* 0x0003e80000100800 */
[----:B------:R-:W-:Y:S04]  /*11b70*/  STL [R1+0xb8], R56 ;  /* 0x0000b83801007387 */ /* 0x000fe80000100800 */
[----:B------:R2:W-:Y:S04]  /*11b80*/  STL [R1+0xac], R3 ;  /* 0x0000ac0301007387 */ /* 0x0005e80000100800 */
[----:B-1----:R-:W4:Y:S01]  /*11b90*/  LDL.LU.64 R50, [R1+0x2d0] ;  /* 0x0002d00001327983 */ /* 0x002f220000300a00 */
[----:B--2---:R-:W-:-:S03]  /*11ba0*/  IMAD.MOV.U32 R3, RZ, RZ, R57 ;  /* 0x000000ffff037224 */ /* 0x004fc600078e0039 */
[----:B------:R-:W2:Y:S04]  /*11bb0*/  LDL.LU.64 R56, [R1+0x198] ;  /* 0x0001980001387983 */ /* 0x000ea80000300a00 */
[----:B------:R1:W-:Y:S04]  /*11bc0*/  STL [R1+0xb4], R3 ;  /* 0x0000b40301007387 */ /* 0x0003e80000100800 */
[----:B---3--:R3:W-:Y:S01]  /*11bd0*/  STL [R1+0xc0], R58 ;  /* 0x0000c03a01007387 */ /* 0x0087e20000100800 */
[----:B-1----:R-:W-:-:S03]  /*11be0*/  IMAD.MOV.U32 R3, RZ, RZ, R59 ;  /* 0x000000ffff037224 */ /* 0x002fc600078e003b */
[----:B------:R-:W-:Y:S04]  /*11bf0*/  STL [R1+0xc8], R116 ;  /* 0x0000c87401007387 */ /* 0x000fe80000100800 */
[----:B------:R1:W-:Y:S04]  /*11c00*/  STL [R1+0xbc], R3 ;  /* 0x0000bc0301007387 */ /* 0x0003e80000100800 */
[----:B---3--:R-:W3:Y:S01]  /*11c10*/  LDL.LU.64 R58, [R1+0xf8] ;  /* 0x0000f800013a7983 */ /* 0x008ee20000300a00 */
[----:B-1----:R-:W-:-:S03]  /*11c20*/  IMAD.MOV.U32 R3, RZ, RZ, R117 ;  /* 0x000000ffff037224 */ /* 0x002fc600078e0075 */
[----:B------:R-:W3:Y:S04]  /*11c30*/  LDL.LU.64 R116, [R1+0x4b0] ;  /* 0x0004b00001747983 */ /* 0x000ee80000300a00 */
[----:B------:R1:W-:Y:S04]  /*11c40*/  STL [R1+0xc4], R3 ;  /* 0x0000c40301007387 */ /* 0x0003e80000100800 */
[----:B------:R1:W-:Y:S02]  /*11c50*/  STL [R1+0xd0], R118 ;  /* 0x0000d07601007387 */ /* 0x0003e40000100800 */
[----:B-1----:R-:W-:-:S02]  /*11c60*/  IMAD.MOV.U32 R3, RZ, RZ, R119 ;  /* 0x000000ffff037224 */ /* 0x002fc400078e0077 */
[----:B------:R-:W3:Y:S04]  /*11c70*/  LDL.LU.64 R118, [R1+0x310] ;  /* 0x0003100001767983 */ /* 0x000ee80000300a00 */
[----:B------:R1:W-:Y:S04]  /*11c80*/  STL [R1+0xcc], R3 ;  /* 0x0000cc0301007387 */ /* 0x0003e80000100800 */
[----:B------:R1:W-:Y:S02]  /*11c90*/  STL [R1+0xd8], R110 ;  /* 0x0000d86e01007387 */ /* 0x0003e40000100800 */
[----:B-1----:R-:W-:-:S05]  /*11ca0*/  IMAD.MOV.U32 R3, RZ, RZ, R111 ;  /* 0x000000ffff037224 */ /* 0x002fca00078e006f */
[----:B------:R1:W-:Y:S04]  /*11cb0*/  STL [R1+0xd4], R3 ;  /* 0x0000d40301007387 */ /* 0x0003e80000100800 */
[----:B------:R2:W-:Y:S04]  /*11cc0*/  STL [R1+0xe0], R72 ;  /* 0x0000e04801007387 */ /* 0x0005e80000100800 */
[----:B------:R-:W3:Y:S01]  /*11cd0*/  LDL.LU.64 R110, [R1+0x118] ;  /* 0x00011800016e7983 */ /* 0x000ee20000300a00 */
[----:B-1----:R-:W-:-:S03]  /*11ce0*/  IMAD.MOV.U32 R3, RZ, RZ, R73 ;  /* 0x000000ffff037224 */ /* 0x002fc600078e0049 */
[----:B------:R-:W3:Y:S04]  /*11cf0*/  LDL.LU.64 R48, [R1+0x138] ;  /* 0x0001380001307983 */ /* 0x000ee80000300a00 */
[----:B----4-:R-:W-:Y:S04]  /*11d00*/  STL [R1+0xe8], R50 ;  /* 0x0000e83201007387 */ /* 0x010fe80000100800 */
[----:B------:R1:W-:Y:S04]  /*11d10*/  STL [R1+0xdc], R3 ;  /* 0x0000dc0301007387 */ /* 0x0003e80000100800 */
[----:B--2---:R-:W2:Y:S01]  /*11d20*/  LDL.LU.64 R72, [R1+0x500] ;  /* 0x0005000001487983 */ /* 0x004ea20000300a00 */
[----:B-1----:R-:W-:-:S03]  /*11d30*/  IMAD.MOV.U32 R3, RZ, RZ, R51 ;  /* 0x000000ffff037224 */ /* 0x002fc600078e0033 */
[----:B------:R-:W-:Y:S04]  /*11d40*/  STL [R1+0xf0], R56 ;  /* 0x0000f03801007387 */ /* 0x000fe80000100800 */
[----:B------:R1:W-:Y:S02]  /*11d50*/  STL [R1+0xe4], R3 ;  /* 0x0000e40301007387 */ /* 0x0003e40000100800 */
[----:B-1----:R-:W-:Y:S02]  /*11d60*/  IMAD.MOV.U32 R3, RZ, RZ, R57 ;  /* 0x000000ffff037224 */ /* 0x002fe400078e0039 */
[----:B------:R-:W4:Y:S04]  /*11d70*/  LDL.LU.64 R56, [R1+0x358] ;  /* 0x0003580001387983 */ /* 0x000f280000300a00 */
[----:B------:R3:W-:Y:S02]  /*11d80*/  STL [R1+0xec], R3 ;  /* 0x0000ec0301007387 */ /* 0x0007e40000100800 */
[----:B---3--:R-:W-:-:S02]  /*11d90*/  IMAD.MOV.U32 R3, RZ, RZ, R59 ;  /* 0x000000ffff037224 */ /* 0x008fc400078e003b */
[----:B------:R1:W-:Y:S04]  /*11da0*/  STL [R1+0xf8], R58 ;  /* 0x0000f83a01007387 */ /* 0x0003e80000100800 */
[----:B------:R-:W-:Y:S04]  /*11db0*/  STL [R1+0x100], R116 ;  /* 0x0001007401007387 */ /* 0x000fe80000100800 */
[----:B------:R3:W-:Y:S04]  /*11dc0*/  STL [R1+0xf4], R3 ;  /* 0x0000f40301007387 */ /* 0x0007e80000100800 */
[----:B-1----:R-:W4:Y:S01]  /*11dd0*/  LDL.LU.64 R58, [R1+0x200] ;  /* 0x00020000013a7983 */ /* 0x002f220000300a00 */
[----:B---3--:R-:W-:-:S03]  /*11de0*/  IMAD.MOV.U32 R3, RZ, RZ, R117 ;  /* 0x000000ffff037224 */ /* 0x008fc600078e0075 */
[----:B------:R-:W-:Y:S04]  /*11df0*/  STL [R1+0x108], R118 ;  /* 0x0001087601007387 */ /* 0x000fe80000100800 */
[----:B------:R1:W-:Y:S04]  /*11e00*/  STL [R1+0xfc], R3 ;  /* 0x0000fc0301007387 */ /* 0x0003e80000100800 */
[----:B------:R-:W-:Y:S01]  /*11e10*/  STL [R1+0x110], R108 ;  /* 0x0001106c01007387 */ /* 0x000fe20000100800 */
[----:B-1----:R-:W-:-:S05]  /*11e20*/  IMAD.MOV.U32 R3, RZ, RZ, R119 ;  /* 0x000000ffff037224 */ /* 0x002fca00078e0077 */
[----:B------:R1:W-:Y:S02]  /*11e30*/  STL [R1+0x104], R3 ;  /* 0x0001040301007387 */ /* 0x0003e40000100800 */
[----:B-1----:R-:W-:Y:S02]  /*11e40*/  IMAD.MOV.U32 R3, RZ, RZ, R109 ;  /* 0x000000ffff037224 */ /* 0x002fe400078e006d */
[----:B------:R-:W-:Y:S04]  /*11e50*/  STL [R1+0x118], R110 ;  /* 0x0001186e01007387 */ /* 0x000fe80000100800 */
[----:B------:R1:W-:Y:S04]  /*11e60*/  STL [R1+0x10c], R3 ;  /* 0x00010c0301007387 */ /* 0x0003e80000100800 */
[----:B------:R-:W4:Y:S04]  /*11e70*/  LDL.LU.64 R50, [R1+0x508] ;  /* 0x0005080001327983 */ /* 0x000f280000300a00 */
[----:B------:R-:W4:Y:S01]  /*11e80*/  LDL.LU.64 R116, [R1+0x410] ;  /* 0x0004100001747983 */ /* 0x000f220000300a00 */
[----:B-1----:R-:W-:-:S05]  /*11e90*/  IMAD.MOV.U32 R3, RZ, RZ, R111 ;  /* 0x000000ffff037224 */ /* 0x002fca00078e006f */
[----:B------:R1:W-:Y:S01]  /*11ea0*/  STL [R1+0x114], R3 ;  /* 0x0001140301007387 */ /* 0x0003e20000100800 */
[----:B------:R-:W-:Y:S02]  /*11eb0*/  IMAD.MOV.U32 R108, RZ, RZ, R74 ;  /* 0x000000ffff6c7224 */ /* 0x000fe400078e004a */
[----:B------:R-:W-:Y:S01]  /*11ec0*/  IMAD.MOV.U32 R109, RZ, RZ, R75 ;  /* 0x000000ffff6d7224 */ /* 0x000fe200078e004b */
[----:B--2---:R2:W-:Y:S04]  /*11ed0*/  STL [R1+0x120], R72 ;  /* 0x0001204801007387 */ /* 0x0045e80000100800 */
[----:B------:R-:W3:Y:S01]  /*11ee0*/  LDL.LU.64 R118, [R1+0x248] ;  /* 0x0002480001767983 */ /* 0x000ee20000300a00 */
[----:B-1----:R-:W-:-:S03]  /*11ef0*/  IMAD.MOV.U32 R3, RZ, RZ, R73 ;  /* 0x000000ffff037224 */ /* 0x002fc600078e0049 */
[----:B------:R-:W3:Y:S04]  /*11f00*/  LDL.LU.64 R110, [R1+0x158] ;  /* 0x00015800016e7983 */ /* 0x000ee80000300a00 */
[----:B------:R1:W-:Y:S04]  /*11f10*/  STL [R1+0x11c], R3 ;  /* 0x00011c0301007387 */ /* 0x0003e80000100800 */
[----:B----4-:R4:W-:Y:S04]  /*11f20*/  STL [R1+0x128], R56 ;  /* 0x0001283801007387 */ /* 0x0109e80000100800 */
[----:B--2---:R-:W2:Y:S01]  /*11f30*/  LDL.LU.64 R72, [R1+0x510] ;  /* 0x0005100001487983 */ /* 0x004ea20000300a00 */
[----:B-1----:R-:W-:-:S03]  /*11f40*/  IMAD.MOV.U32 R3, RZ, RZ, R57 ;  /* 0x000000ffff037224 */ /* 0x002fc600078e0039 */
[----:B------:R-:W2:Y:S04]  /*11f50*/  LDL.LU.64 R74, [R1+0x458] ;  /* 0x00045800014a7983 */ /* 0x000ea80000300a00 */
[----:B------:R1:W-:Y:S04]  /*11f60*/  STL [R1+0x124], R3 ;  /* 0x0001240301007387 */ /* 0x0003e80000100800 */
[----:B------:R4:W-:Y:S04]  /*11f70*/  STL [R1+0x130], R58 ;  /* 0x0001303a01007387 */ /* 0x0009e80000100800 */
[----:B----4-:R-:W4:Y:S01]  /*11f80*/  LDL.LU.64 R56, [R1+0x2b8] ;  /* 0x0002b80001387983 */ /* 0x010f220000300a00 */
[----:B-1----:R-:W-:-:S03]  /*11f90*/  IMAD.MOV.U32 R3, RZ, RZ, R59 ;  /* 0x000000ffff037224 */ /* 0x002fc600078e003b */
[----:B------:R-:W4:Y:S04]  /*11fa0*/  LDL.LU.64 R58, [R1+0x178] ;  /* 0x00017800013a7983 */ /* 0x000f280000300a00 */
[----:B------:R1:W-:Y:S04]  /*11fb0*/  STL [R1+0x12c], R3 ;  /* 0x00012c0301007387 */ /* 0x0003e80000100800 */
[----:B------:R-:W-:Y:S04]  /*11fc0*/  STL [R1+0x138], R48 ;  /* 0x0001383001007387 */ /* 0x000fe80000100800 */
[----:B------:R-:W4:Y:S01]  /*11fd0*/  LDL.LU.64 R60, [R1+0x1a0] ;  /* 0x0001a000013c7983 */ /* 0x000f220000300a00 */
[----:B-1----:R-:W-:-:S03]  /*11fe0*/  IMAD.MOV.U32 R3, RZ, RZ, R49 ;  /* 0x000000ffff037224 */ /* 0x002fc600078e0031 */
[----:B------:R-:W-:Y:S04]  /*11ff0*/  STL [R1+0x140], R50 ;  /* 0x0001403201007387 */ /* 0x000fe80000100800 */
[----:B------:R1:W-:Y:S04]  /*12000*/  STL [R1+0x134], R3 ;  /* 0x0001340301007387 */ /* 0x0003e80000100800 */
[----:B------:R-:W-:Y:S01]  /*12010*/  STL [R1+0x148], R116 ;  /* 0x0001487401007387 */ /* 0x000fe20000100800 */
[----:B-1----:R-:W-:-:S05]  /*12020*/  IMAD.MOV.U32 R3, RZ, RZ, R51 ;  /* 0x000000ffff037224 */ /* 0x002fca00078e0033 */
[----:B------:R1:W-:Y:S02]  /*12030*/  STL [R1+0x13c], R3 ;  /* 0x00013c0301007387 */ /* 0x0003e40000100800 */
[----:B-1----:R-:W-:Y:S02]  /*12040*/  IMAD.MOV.U32 R3, RZ, RZ, R117 ;  /* 0x000000ffff037224 */ /* 0x002fe400078e0075 */
        /* <DEDUP_REMOVED lines=10> */
[----:B---3--:R-:W-:Y:S04]  /*120f0*/  STL [R1+0x150], R118 ;  /* 0x0001507601007387 */ /* 0x008fe80000100800 */
[----:B------:R1:W-:Y:S02]  /*12100*/  STL [R1+0x144], R3 ;  /* 0x0001440301007387 */ /* 0x0003e40000100800 */
[----:B-1----:R-:W-:-:S05]  /*12110*/  IMAD.MOV.U32 R3, RZ, RZ, R119 ;  /* 0x000000ffff037224 */ /* 0x002fca00078e0077 */
[----:B------:R1:W-:Y:S04]  /*12120*/  STL [R1+0x14c], R3 ;  /* 0x00014c0301007387 */ /* 0x0003e80000100800 */
[----:B------:R-:W-:Y:S01]  /*12130*/  STL [R1+0x158], R110 ;  /* 0x0001586e01007387 */ /* 0x000fe20000100800 */
[----:B-1----:R-:W-:-:S03]  /*12140*/  IMAD.MOV.U32 R3, RZ, RZ, R111 ;  /* 0x000000ffff037224 */ /* 0x002fc600078e006f */
[----:B--2---:R-:W-:Y:S04]  /*12150*/  STL [R1+0x160], R72 ;  /* 0x0001604801007387 */ /* 0x004fe80000100800 */
[----:B------:R1:W-:Y:S04]  /*12160*/  STL [R1+0x154], R3 ;  /* 0x0001540301007387 */ /* 0x0003e80000100800 */
[----:B------:R-:W-:Y:S01]  /*12170*/  STL [R1+0x168], R74 ;  /* 0x0001684a01007387 */ /* 0x000fe20000100800 */
[----:B-1----:R-:W-:-:S05]  /*12180*/  IMAD.MOV.U32 R3, RZ, RZ, R73 ;  /* 0x000000ffff037224 */ /* 0x002fca00078e0049 */
[----:B------:R1:W-:Y:S04]  /*12190*/  STL [R1+0x15c], R3 ;  /* 0x00015c0301007387 */ /* 0x0003e80000100800 */
[----:B----4-:R-:W-:Y:S01]  /*121a0*/  STL [R1+0x170], R56 ;  /* 0x0001703801007387 */ /* 0x010fe20000100800 */
[----:B-1----:R-:W-:-:S05]  /*121b0*/  IMAD.MOV.U32 R3, RZ, RZ, R75 ;  /* 0x000000ffff037224 */ /* 0x002fca00078e004b */
[----:B------:R1:W-:Y:S04]  /*121c0*/  STL [R1+0x164], R3 ;  /* 0x0001640301007387 */ /* 0x0003e80000100800 */
[----:B------:R-:W-:Y:S01]  /*121d0*/  STL [R1+0x178], R58 ;  /* 0x0001783a01007387 */ /* 0x000fe20000100800 */
[----:B-1----:R-:W-:-:S05]  /*121e0*/  IMAD.MOV.U32 R3, RZ, RZ, R57 ;  /* 0x000000ffff037224 */ /* 0x002fca00078e0039 */
[----:B------:R1:W-:Y:S02]  /*121f0*/  STL [R1+0x16c], R3 ;  /* 0x00016c0301007387 */ /* 0x0003e40000100800 */
[----:B-1----:R-:W-:-:S05]  /*12200*/  IMAD.MOV.U32 R3, RZ, RZ, R59 ;  /* 0x000000ffff037224 */ /* 0x002fca00078e003b */
[----:B------:R1:W-:Y:S04]  /*12210*/  STL [R1+0x174], R3 ;  /* 0x0001740301007387 */ /* 0x0003e80000100800 */
[----:B------:R-:W-:Y:S01]  /*12220*/  STL [R1+0x180], R60 ;  /* 0x0001803c01007387 */ /* 0x000fe20000100800 */
[----:B------:R-:W-:-:S03]  /*12230*/  IMAD.MOV.U32 R74, RZ, RZ, R96 ;  /* 0x000000ffff4a7224 */ /* 0x000fc600078e0060 */
[----:B------:R-:W2:Y:S01]  /*12240*/  LDL.LU.64 R120, [R1+0x230] ;  /* 0x0002300001787983 */ /* 0x000ea20000300a00 */
[----:B------:R-:W-:-:S03]  /*12250*/  IMAD.MOV.U32 R75, RZ, RZ, R97 ;  /* 0x000000ffff4b7224 */ /* 0x000fc600078e0061 */
[----:B------:R-:W3:Y:S04]  /*12260*/  LDL.LU.64 R106, [R1+0x438] ;  /* 0x00043800016a7983 */ /* 0x000ee80000300a00 */
[----:B------:R-:W4:Y:S04]  /*12270*/  LDL.LU.64 R110, [R1+0x2d8] ;  /* 0x0002d800016e7983 */ /* 0x000f280000300a00 */
[----:B------:R-:W2:Y:S04]  /*12280*/  LDL.LU.64 R56, [R1+0x280] ;  /* 0x0002800001387983 */ /* 0x000ea80000300a00 */
[----:B------:R-:W2:Y:S04]  /*12290*/  LDL.LU.64 R96, [R1+0x3e8] ;  /* 0x0003e80001607983 */ /* 0x000ea80000300a00 */
[----:B------:R-:W2:Y:S01]  /*122a0*/  LDL.LU.64 R98, [R1+0x448] ;  /* 0x0004480001627983 */ /* 0x000ea20000300a00 */
[----:B------:R-:W-:-:S03]  /*122b0*/  IMAD.MOV.U32 R118, RZ, RZ, R84 ;  /* 0x000000ffff767224 */ /* 0x000fc600078e0054 */
[----:B------:R-:W2:Y:S01]  /*122c0*/  LDL.LU.64 R68, [R1+0x220] ;  /* 0x0002200001447983 */ /* 0x000ea20000300a00 */
[----:B------:R-:W-:-:S03]  /*122d0*/  IMAD.MOV.U32 R119, RZ, RZ, R85 ;  /* 0x000000ffff777224 */ /* 0x000fc600078e0055 */
[----:B------:R-:W2:Y:S01]  /*122e0*/  LDL.LU.64 R46, [R1+0x338] ;  /* 0x00033800012e7983 */ /* 0x000ea20000300a00 */
[----:B------:R-:W-:-:S03]  /*122f0*/  IMAD.MOV.U32 R58, RZ, RZ, R86 ;  /* 0x000000ffff3a7224 */ /* 0x000fc600078e0056 */
[----:B------:R-:W2:Y:S01]  /*12300*/  LDL.LU.64 R108, [R1+0x320] ;  /* 0x00032000016c7983 */ /* 0x000ea20000300a00 */
[----:B------:R-:W-:-:S03]  /*12310*/  IMAD.MOV.U32 R59, RZ, RZ, R87 ;  /* 0x000000ffff3b7224 */ /* 0x000fc600078e0057 */
[----:B------:R-:W2:Y:S04]  /*12320*/  LDL.LU.64 R70, [R1+0x2a8] ;  /* 0x0002a80001467983 */ /* 0x000ea80000300a00 */
[----:B------:R-:W2:Y:S04]  /*12330*/  LDL.LU.64 R84, [R1+0x460] ;  /* 0x0004600001547983 */ /* 0x000ea80000300a00 */
[----:B------:R-:W2:Y:S04]  /*12340*/  LDL.LU.64 R86, [R1+0x3f8] ;  /* 0x0003f80001567983 */ /* 0x000ea80000300a00 */
[----:B------:R-:W2:Y:S04]  /*12350*/  LDL.LU.64 R72, [R1+0x2e8] ;  /* 0x0002e80001487983 */ /* 0x000ea80000300a00 */
[----:B------:R-:W2:Y:S04]  /*12360*/  LDL.LU.64 R44, [R1+0x478] ;  /* 0x00047800012c7983 */ /* 0x000ea80000300a00 */
[----:B------:R-:W2:Y:S04]  /*12370*/  LDL.LU.64 R48, [R1+0x210] ;  /* 0x0002100001307983 */ /* 0x000ea80000300a00 */
[----:B------:R-:W2:Y:S04]  /*12380*/  LDL.LU.64 R80, [R1+0x1d8] ;  /* 0x0001d80001507983 */ /* 0x000ea80000300a00 */
[----:B------:R-:W2:Y:S01]  /*12390*/  LDL.LU.64 R82, [R1+0x1b8] ;  /* 0x0001b80001527983 */ /* 0x000ea20000300a00 */
[----:B-1----:R-:W-:-:S05]  /*123a0*/  IMAD.MOV.U32 R3, RZ, RZ, R61 ;  /* 0x000000ffff037224 */ /* 0x002fca00078e003d */
[----:B------:R1:W-:Y:S04]  /*123b0*/  STL [R1+0x17c], R3 ;  /* 0x00017c0301007387 */ /* 0x0003e80000100800 */
[----:B------:R-:W-:Y:S01]  /*123c0*/  STL [R1+0x188], R62 ;  /* 0x0001883e01007387 */ /* 0x000fe20000100800 */
[----:B-1----:R-:W-:-:S05]  /*123d0*/  IMAD.MOV.U32 R3, RZ, RZ, R63 ;  /* 0x000000ffff037224 */ /* 0x002fca00078e003f */
[----:B------:R2:W-:Y:S04]  /*123e0*/  STL [R1+0x184], R3 ;  /* 0x0001840301007387 */ /* 0x0005e80000100800 */
[----:B------:R-:W3:Y:S01]  /*123f0*/  LDL.LU.64 R60, [R1+0x1d0] ;  /* 0x0001d000013c7983 */ /* 0x000ee20000300a00 */
[----:B--2---:R-:W-:-:S03]  /*12400*/  IMAD.MOV.U32 R3, RZ, RZ, R83 ;  /* 0x000000ffff037224 */ /* 0x004fc600078e0053 */
[----:B------:R1:W-:Y:S04]  /*12410*/  STL [R1+0x190], R82 ;  /* 0x0001905201007387 */ /* 0x0003e80000100800 */
[----:B------:R2:W-:Y:S01]  /*12420*/  STL [R1+0x18c], R3 ;  /* 0x00018c0301007387 */ /* 0x0005e20000100800 */
[----:B-1----:R-:W-:Y:S02]  /*12430*/  IMAD.MOV.U32 R82, RZ, RZ, R122 ;  /* 0x000000ffff527224 */ /* 0x002fe400078e007a */
[----:B------:R-:W-:Y:S02]  /*12440*/  IMAD.MOV.U32 R83, RZ, RZ, R123 ;  /* 0x000000ffff537224 */ /* 0x000fe400078e007b */
[----:B------:R-:W4:Y:S04]  /*12450*/  LDL.LU.64 R122, [R1+0x1f8] ;  /* 0x0001f800017a7983 */ /* 0x000f280000300a00 */
[----:B------:R-:W-:Y:S04]  /*12460*/  STL [R1+0x198], R54 ;  /* 0x0001983601007387 */ /* 0x000fe80000100800 */
[----:B------:R-:W4:Y:S01]  /*12470*/  LDL.LU.64 R62, [R1+0x1e0] ;  /* 0x0001e000013e7983 */ /* 0x000f220000300a00 */
[----:B--2---:R-:W-:-:S03]  /*12480*/  IMAD.MOV.U32 R3, RZ, RZ, R55 ;  /* 0x000000ffff037224 */ /* 0x004fc600078e0037 */
[----:B---3--:R-:W-:Y:S04]  /*12490*/  STL [R1+0x1a0], R60 ;  /* 0x0001a03c01007387 */ /* 0x008fe80000100800 */
[----:B------:R1:W-:Y:S02]  /*124a0*/  STL [R1+0x194], R3 ;  /* 0x0001940301007387 */ /* 0x0003e40000100800 */
[----:B-1----:R-:W-:-:S05]  /*124b0*/  IMAD.MOV.U32 R3, RZ, RZ, R61 ;  /* 0x000000ffff037224 */ /* 0x002fca00078e003d */
[----:B------:R1:W-:Y:S04]  /*124c0*/  STL [R1+0x19c], R3 ;  /* 0x00019c0301007387 */ /* 0x0003e80000100800 */
[----:B------:R2:W-:Y:S01]  /*124d0*/  STL [R1+0x1a8], R80 ;  /* 0x0001a85001007387 */ /* 0x0005e20000100800 */
[----:B-1----:R-:W-:-:S05]  /*124e0*/  IMAD.MOV.U32 R3, RZ, RZ, R81 ;  /* 0x000000ffff037224 */ /* 0x002fca00078e0051 */
[----:B------:R4:W-:Y:S04]  /*124f0*/  STL [R1+0x1a4], R3 ;  /* 0x0001a40301007387 */ /* 0x0009e80000100800 */
[----:B--2---:R-:W2:Y:S01]  /*12500*/  LDL.LU.64 R80, [R1+0x218] ;  /* 0x0002180001507983 */ /* 0x004ea20000300a00 */
[----:B----4-:R-:W-:-:S03]  /*12510*/  IMAD.MOV.U32 R3, RZ, RZ, R63 ;  /* 0x000000ffff037224 */ /* 0x010fc600078e003f */
[----:B------:R-:W-:Y:S04]  /*12520*/  STL [R1+0x1b0], R62 ;  /* 0x0001b03e01007387 */ /* 0x000fe80000100800 */
[----:B------:R1:W-:Y:S04]  /*12530*/  STL [R1+0x1ac], R3 ;  /* 0x0001ac0301007387 */ /* 0x0003e80000100800 */
[----:B------:R3:W-:Y:S01]  /*12540*/  STL [R1+0x1b8], R82 ;  /* 0x0001b85201007387 */ /* 0x0007e20000100800 */
[----:B-1----:R-:W-:-:S05]  /*12550*/  IMAD.MOV.U32 R3, RZ, RZ, R83 ;  /* 0x000000ffff037224 */ /* 0x002fca00078e0053 */
[----:B------:R1:W-:Y:S01]  /*12560*/  STL [R1+0x1b4], R3 ;  /* 0x0001b40301007387 */ /* 0x0003e20000100800 */
[----:B---3--:R-:W-:Y:S02]  /*12570*/  IMAD.MOV.U32 R82, RZ, RZ, R68 ;  /* 0x000000ffff527224 */ /* 0x008fe400078e0044 */
[----:B------:R-:W-:Y:S01]  /*12580*/  IMAD.MOV.U32 R83, RZ, RZ, R69 ;  /* 0x000000ffff537224 */ /* 0x000fe200078e0045 */
[----:B------:R-:W-:Y:S04]  /*12590*/  STL [R1+0x1c0], R122 ;  /* 0x0001c07a01007387 */ /* 0x000fe80000100800 */
[----:B------:R-:W3:Y:S01]  /*125a0*/  LDL.LU.64 R68, [R1+0x228] ;  /* 0x0002280001447983 */ /* 0x000ee20000300a00 */
[----:B-1----:R-:W-:-:S05]  /*125b0*/  IMAD.MOV.U32 R3, RZ, RZ, R123 ;  /* 0x000000ffff037224 */ /* 0x002fca00078e007b */
[----:B------:R1:W-:Y:S04]  /*125c0*/  STL [R1+0x1bc], R3 ;  /* 0x0001bc0301007387 */ /* 0x0003e80000100800 */
[----:B------:R4:W-:Y:S01]  /*125d0*/  STL [R1+0x1c8], R48 ;  /* 0x0001c83001007387 */ /* 0x0009e20000100800 */
[----:B-1----:R-:W-:-:S05]  /*125e0*/  IMAD.MOV.U32 R3, RZ, RZ, R49 ;  /* 0x000000ffff037224 */ /* 0x002fca00078e0031 */
[----:B------:R2:W-:Y:S01]  /*125f0*/  STL [R1+0x1c4], R3 ;  /* 0x0001c40301007387 */ /* 0x0005e20000100800 */
[----:B----4-:R-:W-:Y:S02]  /*12600*/  IMAD.MOV.U32 R48, RZ, RZ, R50 ;  /* 0x000000ffff307224 */ /* 0x010fe400078e0032 */
[----:B------:R-:W-:Y:S02]  /*12610*/  IMAD.MOV.U32 R49, RZ, RZ, R51 ;  /* 0x000000ffff317224 */ /* 0x000fe400078e0033 */
[----:B------:R-:W4:Y:S01]  /*12620*/  LDL.LU.64 R50, [R1+0x238] ;  /* 0x0002380001327983 */ /* 0x000f220000300a00 */
[----:B------:R-:W-:Y:S02]  /*12630*/  IMAD.MOV.U32 R122, RZ, RZ, R116 ;  /* 0x000000ffff7a7224 */ /* 0x000fe400078e0074 */
[----:B------:R-:W-:Y:S02]  /*12640*/  IMAD.MOV.U32 R123, RZ, RZ, R117 ;  /* 0x000000ffff7b7224 */ /* 0x000fe400078e0075 */
[----:B------:R-:W4:Y:S01]  /*12650*/  LDL.LU.64 R116, [R1+0x250] ;  /* 0x0002500001747983 */ /* 0x000f220000300a00 */
[----:B--2---:R-:W-:-:S03]  /*12660*/  IMAD.MOV.U32 R3, RZ, RZ, R81 ;  /* 0x000000ffff037224 */ /* 0x004fc600078e0051 */
[----:B------:R-:W-:Y:S04]  /*12670*/  STL [R1+0x1d0], R80 ;  /* 0x0001d05001007387 */ /* 0x000fe80000100800 */
[----:B------:R-:W-:Y:S04]  /*12680*/  STL [R1+0x1d8], R82 ;  /* 0x0001d85201007387 */ /* 0x000fe80000100800 */
[----:B------:R1:W-:Y:S02]  /*12690*/  STL [R1+0x1cc], R3 ;  /* 0x0001cc0301007387 */ /* 0x0003e40000100800 */
[----:B-1----:R-:W-:-:S05]  /*126a0*/  IMAD.MOV.U32 R3, RZ, RZ, R83 ;  /* 0x000000ffff037224 */ /* 0x002fca00078e0053 */
[----:B------:R3:W-:Y:S02]  /*126b0*/  STL [R1+0x1d4], R3 ;  /* 0x0001d40301007387 */ /* 0x0007e40000100800 */
[----:B---3--:R-:W-:Y:S02]  /*126c0*/  IMAD.MOV.U32 R3, RZ, RZ, R69 ;  /* 0x000000ffff037224 */ /* 0x008fe400078e0045 */
[----:B------:R1:W-:Y:S04]  /*126d0*/  STL [R1+0x1e0], R68 ;  /* 0x0001e04401007387 */ /* 0x0003e80000100800 */
[----:B------:R2:W-:Y:S04]  /*126e0*/  STL [R1+0x1dc], R3 ;  /* 0x0001dc0301007387 */ /* 0x0005e80000100800 */
[----:B------:R-:W-:Y:S04]  /*126f0*/  STL [R1+0x1e8], R120 ;  /* 0x0001e87801007387 */ /* 0x000fe80000100800 */
[----:B-1----:R-:W3:Y:S01]  /*12700*/  LDL.LU.64 R68, [R1+0x290] ;  /* 0x0002900001447983 */ /* 0x002ee20000300a00 */
[----:B--2---:R-:W-:-:S05]  /*12710*/  IMAD.MOV.U32 R3, RZ, RZ, R121 ;  /* 0x000000ffff037224 */ /* 0x004fca00078e0079 */
[----:B------:R4:W-:Y:S02]  /*12720*/  STL [R1+0x1e4], R3 ;  /* 0x0001e40301007387 */ /* 0x0009e40000100800 */
[----:B----4-:R-:W-:Y:S02]  /*12730*/  IMAD.MOV.U32 R3, RZ, RZ, R51 ;  /* 0x000000ffff037224 */ /* 0x010fe400078e0033 */
[----:B------:R1:W-:Y:S04]  /*12740*/  STL [R1+0x1f0], R50 ;  /* 0x0001f03201007387 */ /* 0x0003e80000100800 */
[----:B------:R2:W-:Y:S04]  /*12750*/  STL [R1+0x1ec], R3 ;  /* 0x0001ec0301007387 */ /* 0x0005e80000100800 */
[----:B------:R-:W-:Y:S01]  /*12760*/  STL [R1+0x1f8], R122 ;  /* 0x0001f87a01007387 */ /* 0x000fe20000100800 */
[----:B-1----:R-:W-:-:S02]  /*12770*/  IMAD.MOV.U32 R50, RZ, RZ, R110 ;  /* 0x000000ffff327224 */ /* 0x002fc400078e006e */
[----:B------:R-:W-:Y:S02]  /*12780*/  IMAD.MOV.U32 R51, RZ, RZ, R111 ;  /* 0x000000ffff337224 */ /* 0x000fe400078e006f */
[----:B------:R-:W4:Y:S01]  /*12790*/  LDL.LU.64 R110, [R1+0x2a0] ;  /* 0x0002a000016e7983 */ /* 0x000f220000300a00 */
[----:B--2---:R-:W-:-:S05]  /*127a0*/  IMAD.MOV.U32 R3, RZ, RZ, R123 ;  /* 0x000000ffff037224 */ /* 0x004fca00078e007b */
[----:B------:R1:W-:Y:S04]  /*127b0*/  STL [R1+0x1f4], R3 ;  /* 0x0001f40301007387 */ /* 0x0003e80000100800 */
[----:B------:R2:W-:Y:S01]  /*127c0*/  STL [R1+0x200], R116 ;  /* 0x0002007401007387 */ /* 0x0005e20000100800 */
[----:B-1----:R-:W-:-:S05]  /*127d0*/  IMAD.MOV.U32 R3, RZ, RZ, R117 ;  /* 0x000000ffff037224 */ /* 0x002fca00078e0075 */
[----:B------:R1:W-:Y:S04]  /*127e0*/  STL [R1+0x1fc], R3 ;  /* 0x0001fc0301007387 */ /* 0x0003e80000100800 */
[----:B------:R1:W-:Y:S04]  /*127f0*/  STL [R1+0x208], R56 ;  /* 0x0002083801007387 */ /* 0x0003e80000100800 */
[----:B--2---:R-:W2:Y:S01]  /*12800*/  LDL.LU.64 R116, [R1+0x2b0] ;  /* 0x0002b00001747983 */ /* 0x004ea20000300a00 */
[----:B-1----:R-:W-:-:S05]  /*12810*/  IMAD.MOV.U32 R3, RZ, RZ, R57 ;  /* 0x000000ffff037224 */ /* 0x002fca00078e0039 */
[----:B------:R1:W-:Y:S01]  /*12820*/  STL [R1+0x204], R3 ;  /* 0x0002040301007387 */ /* 0x0003e20000100800 */
[----:B------:R-:W-:Y:S02]  /*12830*/  IMAD.MOV.U32 R56, RZ, RZ, R58 ;  /* 0x000000ffff387224 */ /* 0x000fe400078e003a */
[----:B------:R-:W-:Y:S01]  /*12840*/  IMAD.MOV.U32 R57, RZ, RZ, R59 ;  /* 0x000000ffff397224 */ /* 0x000fe200078e003b */
[----:B---3--:R-:W-:Y:S04]  /*12850*/  STL [R1+0x210], R68 ;  /* 0x0002104401007387 */ /* 0x008fe80000100800 */
[----:B------:R-:W3:Y:S01]  /*12860*/  LDL.LU.64 R58, [R1+0x2c8] ;  /* 0x0002c800013a7983 */ /* 0x000ee20000300a00 */
[----:B-1----:R-:W-:-:S05]  /*12870*/  IMAD.MOV.U32 R3, RZ, RZ, R69 ;  /* 0x000000ffff037224 */ /* 0x002fca00078e0045 */
[----:B------:R1:W-:Y:S04]  /*12880*/  STL [R1+0x20c], R3 ;  /* 0x00020c0301007387 */ /* 0x0003e80000100800 */
[----:B------:R1:W-:Y:S02]  /*12890*/  STL [R1+0x218], R104 ;  /* 0x0002186801007387 */ /* 0x0003e40000100800 */
[----:B-1----:R-:W-:-:S05]  /*128a0*/  IMAD.MOV.U32 R3, RZ, RZ, R105 ;  /* 0x000000ffff037224 */ /* 0x002fca00078e0069 */
[----:B------:R4:W-:Y:S01]  /*128b0*/  STL [R1+0x214], R3 ;  /* 0x0002140301007387 */ /* 0x0009e20000100800 */
[----:B------:R-:W-:Y:S02]  /*128c0*/  IMAD.MOV.U32 R104, RZ, RZ, R96 ;  /* 0x000000ffff687224 */ /* 0x000fe400078e0060 */
[----:B------:R-:W-:Y:S02]  /*128d0*/  IMAD.MOV.U32 R105, RZ, RZ, R97 ;  /* 0x000000ffff697224 */ /* 0x000fe400078e0061 */
[----:B------:R-:W-:Y:S02]  /*128e0*/  IMAD.MOV.U32 R96, RZ, RZ, R98 ;  /* 0x000000ffff607224 */ /* 0x000fe400078e0062 */
[----:B------:R-:W-:Y:S02]  /*128f0*/  IMAD.MOV.U32 R97, RZ, RZ, R99 ;  /* 0x000000ffff617224 */ /* 0x000fe400078e0063 */
[----:B------:R-:W3:Y:S01]  /*12900*/  LDL.LU.64 R98, [R1+0x2e0] ;  /* 0x0002e00001627983 */ /* 0x000ee20000300a00 */
[----:B----4-:R-:W-:-:S03]  /*12910*/  IMAD.MOV.U32 R3, RZ, RZ, R111 ;  /* 0x000000ffff037224 */ /* 0x010fc600078e006f */
[----:B------:R1:W-:Y:S04]  /*12920*/  STL [R1+0x220], R110 ;  /* 0x0002206e01007387 */ /* 0x0003e80000100800 */
[----:B------:R4:W-:Y:S01]  /*12930*/  STL [R1+0x21c], R3 ;  /* 0x00021c0301007387 */ /* 0x0009e20000100800 */
[----:B-1----:R-:W-:Y:S02]  /*12940*/  IMAD.MOV.U32 R110, RZ, RZ, R72 ;  /* 0x000000ffff6e7224 */ /* 0x002fe400078e0048 */
[----:B------:R-:W-:Y:S02]  /*12950*/  IMAD.MOV.U32 R111, RZ, RZ, R73 ;  /* 0x000000ffff6f7224 */ /* 0x000fe400078e0049 */
[----:B------:R-:W3:Y:S01]  /*12960*/  LDL.LU.64 R72, [R1+0x2f0] ;  /* 0x0002f00001487983 */ /* 0x000ee20000300a00 */
[----:B----4-:R-:W-:-:S03]  /*12970*/  IMAD.MOV.U32 R3, RZ, RZ, R71 ;  /* 0x000000ffff037224 */ /* 0x010fc600078e0047 */
[----:B------:R-:W-:Y:S04]  /*12980*/  STL [R1+0x228], R70 ;  /* 0x0002284601007387 */ /* 0x000fe80000100800 */
[----:B------:R1:W-:Y:S04]  /*12990*/  STL [R1+0x224], R3 ;  /* 0x0002240301007387 */ /* 0x0003e80000100800 */
[----:B--2---:R2:W-:Y:S01]  /*129a0*/  STL [R1+0x230], R116 ;  /* 0x0002307401007387 */ /* 0x0045e20000100800 */
[----:B-1----:R-:W-:-:S05]  /*129b0*/  IMAD.MOV.U32 R3, RZ, RZ, R117 ;  /* 0x000000ffff037224 */ /* 0x002fca00078e0075 */
[----:B------:R1:W-:Y:S01]  /*129c0*/  STL [R1+0x22c], R3 ;  /* 0x00022c0301007387 */ /* 0x0003e20000100800 */
[----:B--2---:R-:W-:Y:S02]  /*129d0*/  IMAD.MOV.U32 R116, RZ, RZ, R74 ;  /* 0x000000ffff747224 */ /* 0x004fe400078e004a */
[----:B------:R-:W-:Y:S01]  /*129e0*/  IMAD.MOV.U32 R117, RZ, RZ, R75 ;  /* 0x000000ffff757224 */ /* 0x000fe200078e004b */
[----:B------:R-:W-:Y:S01]  /*129f0*/  STL [R1+0x238], R48 ;  /* 0x0002383001007387 */ /* 0x000fe20000100800 */
[----:B------:R-:W-:Y:S02]  /*12a00*/  IMAD.MOV.U32 R74, RZ, RZ, R36 ;  /* 0x000000ffff4a7224 */ /* 0x000fe400078e0024 */
[----:B------:R-:W-:Y:S02]  /*12a10*/  IMAD.MOV.U32 R75, RZ, RZ, R37 ;  /* 0x000000ffff4b7224 */ /* 0x000fe400078e0025 */
[----:B------:R-:W2:Y:S01]  /*12a20*/  LDL.LU.64 R36, [R1+0x300] ;  /* 0x0003000001247983 */ /* 0x000ea20000300a00 */
[----:B-1----:R-:W-:-:S05]  /*12a30*/  IMAD.MOV.U32 R3, RZ, RZ, R49 ;  /* 0x000000ffff037224 */ /* 0x002fca00078e0031 */
[----:B------:R1:W-:Y:S04]  /*12a40*/  STL [R1+0x234], R3 ;  /* 0x0002340301007387 */ /* 0x0003e80000100800 */
[----:B---3--:R3:W-:Y:S01]  /*12a50*/  STL [R1+0x240], R58 ;  /* 0x0002403a01007387 */ /* 0x0087e20000100800 */
[----:B-1----:R-:W-:Y:S02]  /*12a60*/  IMAD.MOV.U32 R3, RZ, RZ, R59 ;  /* 0x000000ffff037224 */ /* 0x002fe400078e003b */
[----:B---3--:R-:W-:Y:S02]  /*12a70*/  IMAD.MOV.U32 R58, RZ, RZ, R106 ;  /* 0x000000ffff3a7224 */ /* 0x008fe400078e006a */
[----:B------:R-:W-:Y:S02]  /*12a80*/  IMAD.MOV.U32 R59, RZ, RZ, R107 ;  /* 0x000000ffff3b7224 */ /* 0x000fe400078e006b */
[----:B------:R-:W3:Y:S04]  /*12a90*/  LDL.LU.64 R106, [R1+0x318] ;  /* 0x00031800016a7983 */ /* 0x000ee80000300a00 */
[----:B------:R1:W-:Y:S04]  /*12aa0*/  STL [R1+0x23c], R3 ;  /* 0x00023c0301007387 */ /* 0x0003e80000100800 */
[----:B------:R-:W-:Y:S01]  /*12ab0*/  STL [R1+0x248], R50 ;  /* 0x0002483201007387 */ /* 0x000fe20000100800 */
[----:B-1----:R-:W-:-:S05]  /*12ac0*/  IMAD.MOV.U32 R3, RZ, RZ, R51 ;  /* 0x000000ffff037224 */ /* 0x002fca00078e0033 */
[----:B------:R1:W-:Y:S04]  /*12ad0*/  STL [R1+0x244], R3 ;  /* 0x0002440301007387 */ /* 0x0003e80000100800 */
[----:B------:R4:W-:Y:S01]  /*12ae0*/  STL [R1+0x250], R98 ;  /* 0x0002506201007387 */ /* 0x0009e20000100800 */
[----:B-1----:R-:W-:-:S05]  /*12af0*/  IMAD.MOV.U32 R3, RZ, RZ, R99 ;  /* 0x000000ffff037224 */ /* 0x002fca00078e0063 */
[----:B------:R1:W-:Y:S01]  /*12b00*/  STL [R1+0x24c], R3 ;  /* 0x00024c0301007387 */ /* 0x0003e20000100800 */
[----:B----4-:R-:W-:Y:S02]  /*12b10*/  IMAD.MOV.U32 R98, RZ, RZ, R84 ;  /* 0x000000ffff627224 */ /* 0x010fe400078e0054 */
[----:B------:R-:W-:Y:S02]  /*12b20*/  IMAD.MOV.U32 R99, RZ, RZ, R85 ;  /* 0x000000ffff637224 */ /* 0x000fe400078e0055 */
[----:B------:R-:W-:Y:S02]  /*12b30*/  IMAD.MOV.U32 R84, RZ, RZ, R86 ;  /* 0x000000ffff547224 */ /* 0x000fe400078e0056 */
[----:B------:R-:W-:Y:S02]  /*12b40*/  IMAD.MOV.U32 R85, RZ, RZ, R87 ;  /* 0x000000ffff557224 */ /* 0x000fe400078e0057 */
[----:B------:R-:W4:Y:S01]  /*12b50*/  LDL.LU.64 R86, [R1+0x328] ;  /* 0x0003280001567983 */ /* 0x000f220000300a00 */
[----:B-1----:R-:W-:-:S03]  /*12b60*/  IMAD.MOV.U32 R3, RZ, RZ, R111 ;  /* 0x000000ffff037224 */ /* 0x002fc600078e006f */
[----:B------:R1:W-:Y:S04]  /*12b70*/  STL [R1+0x258], R110 ;  /* 0x0002586e01007387 */ /* 0x0003e80000100800 */
[----:B------:R2:W-:Y:S04]  /*12b80*/  STL [R1+0x254], R3 ;  /* 0x0002540301007387 */ /* 0x0005e80000100800 */
[----:B------:R2:W-:Y:S01]  /*12b90*/  STL [R1+0x260], R72 ;  /* 0x0002604801007387 */ /* 0x0005e20000100800 */
[----:B-1----:R-:W-:Y:S02]  /*12ba0*/  IMAD.MOV.U32 R110, RZ, RZ, R46 ;  /* 0x000000ffff6e7224 */ /* 0x002fe400078e002e */
[----:B------:R-:W-:-:S02]  /*12bb0*/  IMAD.MOV.U32 R111, RZ, RZ, R47 ;  /* 0x000000ffff6f7224 */ /* 0x000fc400078e002f */
[----:B------:R-:W-:Y:S02]  /*12bc0*/  IMAD.MOV.U32 R46, RZ, RZ, R40 ;  /* 0x000000ffff2e7224 */ /* 0x000fe400078e0028 */
[----:B------:R-:W-:Y:S02]  /*12bd0*/  IMAD.MOV.U32 R47, RZ, RZ, R41 ;  /* 0x000000ffff2f7224 */ /* 0x000fe400078e0029 */
[----:B------:R-:W4:Y:S01]  /*12be0*/  LDL.LU.64 R40, [R1+0x340] ;  /* 0x0003400001287983 */ /* 0x000f220000300a00 */
[----:B--2---:R-:W-:Y:S02]  /*12bf0*/  IMAD.MOV.U32 R3, RZ, RZ, R73 ;  /* 0x000000ffff037224 */ /* 0x004fe400078e0049 */
[----:B------:R-:W-:Y:S02]  /*12c00*/  IMAD.MOV.U32 R72, RZ, RZ, R42 ;  /* 0x000000ffff487224 */ /* 0x000fe400078e002a */
[----:B------:R-:W-:Y:S01]  /*12c10*/  IMAD.MOV.U32 R73, RZ, RZ, R43 ;  /* 0x000000ffff497224 */ /* 0x000fe200078e002b */
[----:B------:R1:W-:Y:S04]  /*12c20*/  STL [R1+0x25c], R3 ;  /* 0x00025c0301007387 */ /* 0x0003e80000100800 */
[----:B------:R-:W-:Y:S04]  /*12c30*/  STL [R1+0x268], R116 ;  /* 0x0002687401007387 */ /* 0x000fe80000100800 */
[----:B------:R-:W2:Y:S01]  /*12c40*/  LDL.LU.64 R42, [R1+0x350] ;  /* 0x00035000012a7983 */ /* 0x000ea20000300a00 */
[----:B-1----:R-:W-:-:S05]  /*12c50*/  IMAD.MOV.U32 R3, RZ, RZ, R117 ;  /* 0x000000ffff037224 */ /* 0x002fca00078e0075 */
[----:B------:R1:W-:Y:S04]  /*12c60*/  STL [R1+0x264], R3 ;  /* 0x0002640301007387 */ /* 0x0003e80000100800 */
[----:B------:R1:W-:Y:S02]  /*12c70*/  STL [R1+0x270], R36 ;  /* 0x0002702401007387 */ /* 0x0003e40000100800 */
[----:B-1----:R-:W-:Y:S02]  /*12c80*/  IMAD.MOV.U32 R3, RZ, RZ, R37 ;  /* 0x000000ffff037224 */ /* 0x002fe400078e0025 */
[----:B------:R-:W2:Y:S04]  /*12c90*/  LDL.64 R36, [R1+0x3d8] ;  /* 0x0003d80001247983 */ /* 0x000ea80000100a00 */
[----:B------:R1:W-:Y:S04]  /*12ca0*/  STL [R1+0x26c], R3 ;  /* 0x00026c0301007387 */ /* 0x0003e80000100800 */
[----:B------:R-:W-:Y:S01]  /*12cb0*/  STL [R1+0x278], R118 ;  /* 0x0002787601007387 */ /* 0x000fe20000100800 */
[----:B-1----:R-:W-:-:S03]  /*12cc0*/  IMAD.MOV.U32 R3, RZ, RZ, R119 ;  /* 0x000000ffff037224 */ /* 0x002fc600078e0077 */
[----:B---3--:R1:W-:Y:S04]  /*12cd0*/  STL [R1+0x280], R106 ;  /* 0x0002806a01007387 */ /* 0x0083e80000100800 */
[----:B------:R3:W-:Y:S01]  /*12ce0*/  STL [R1+0x274], R3 ;  /* 0x0002740301007387 */ /* 0x0007e20000100800 */
        /* <DEDUP_REMOVED lines=8> */
[----:B----4-:R4:W-:Y:S01]  /*12d70*/  STL [R1+0x290], R86 ;  /* 0x0002905601007387 */ /* 0x0109e20000100800 */
[----:B-1----:R-:W-:Y:S02]  /*12d80*/  IMAD.MOV.U32 R3, RZ, RZ, R87 ;  /* 0x000000ffff037224 */ /* 0x002fe400078e0057 */
[----:B----4-:R-:W-:Y:S02]  /*12d90*/  IMAD.MOV.U32 R86, RZ, RZ, R44 ;  /* 0x000000ffff567224 */ /* 0x010fe400078e002c */
[----:B------:R-:W-:Y:S02]  /*12da0*/  IMAD.MOV.U32 R87, RZ, RZ, R45 ;  /* 0x000000ffff577224 */ /* 0x000fe400078e002d */
[----:B------:R-:W4:Y:S04]  /*12db0*/  LDL.LU.64 R44, [R1+0x400] ;  /* 0x00040000012c7983 */ /* 0x000f280000300a00 */
[----:B------:R1:W-:Y:S04]  /*12dc0*/  STL [R1+0x28c], R3 ;  /* 0x00028c0301007387 */ /* 0x0003e80000100800 */
[----:B------:R-:W-:Y:S01]  /*12dd0*/  STL [R1+0x298], R110 ;  /* 0x0002986e01007387 */ /* 0x000fe20000100800 */
[----:B-1----:R-:W-:-:S05]  /*12de0*/  IMAD.MOV.U32 R3, RZ, RZ, R111 ;  /* 0x000000ffff037224 */ /* 0x002fca00078e006f */
[----:B------:R1:W-:Y:S04]  /*12df0*/  STL [R1+0x294], R3 ;  /* 0x0002940301007387 */ /* 0x0003e80000100800 */
[----:B------:R1:W-:Y:S02]  /*12e00*/  STL [R1+0x2a0], R40 ;  /* 0x0002a02801007387 */ /* 0x0003e40000100800 */
[----:B-1----:R-:W-:Y:S02]  /*12e10*/  IMAD.MOV.U32 R3, RZ, RZ, R41 ;  /* 0x000000ffff037224 */ /* 0x002fe400078e0029 */
[----:B------:R-:W-:Y:S04]  /*12e20*/  STL [R1+0x2a8], R72 ;  /* 0x0002a84801007387 */ /* 0x000fe80000100800 */
[----:B------:R1:W-:Y:S04]  /*12e30*/  STL [R1+0x29c], R3 ;  /* 0x00029c0301007387 */ /* 0x0003e80000100800 */
[----:B------:R-:W4:Y:S01]  /*12e40*/  LDL.LU.64 R40, [R1+0x418] ;  /* 0x0004180001287983 */ /* 0x000f220000300a00 */
[----:B-1----:R-:W-:-:S03]  /*12e50*/  IMAD.MOV.U32 R3, RZ, RZ, R73 ;  /* 0x000000ffff037224 */ /* 0x002fc600078e0049 */
[----:B--2---:R-:W-:Y:S04]  /*12e60*/  STL [R1+0x2b0], R42 ;  /* 0x0002b02a01007387 */ /* 0x004fe80000100800 */
[----:B------:R1:W-:Y:S04]  /*12e70*/  STL [R1+0x2a4], R3 ;  /* 0x0002a40301007387 */ /* 0x0003e80000100800 */
[----:B------:R-:W-:Y:S01]  /*12e80*/  STL [R1+0x2b8], R56 ;  /* 0x0002b83801007387 */ /* 0x000fe20000100800 */
[----:B-1----:R-:W-:-:S05]  /*12e90*/  IMAD.MOV.U32 R3, RZ, RZ, R43 ;  /* 0x000000ffff037224 */ /* 0x002fca00078e002b */
[----:B------:R1:W-:Y:S04]  /*12ea0*/  STL [R1+0x2ac], R3 ;  /* 0x0002ac0301007387 */ /* 0x0003e80000100800 */
[----:B------:R-:W4:Y:S01]  /*12eb0*/  LDL.LU.64 R42, [R1+0x430] ;  /* 0x00043000012a7983 */ /* 0x000f220000300a00 */
[----:B-1----:R-:W-:-:S03]  /*12ec0*/  IMAD.MOV.U32 R3, RZ, RZ, R57 ;  /* 0x000000ffff037224 */ /* 0x002fc600078e0039 */
[----:B------:R-:W-:Y:S04]  /*12ed0*/  STL [R1+0x2c0], R36 ;  /* 0x0002c02401007387 */ /* 0x000fe80000100800 */
[----:B------:R1:W-:Y:S02]  /*12ee0*/  STL [R1+0x2b4], R3 ;  /* 0x0002b40301007387 */ /* 0x0003e40000100800 */
[----:B-1----:R-:W-:Y:S02]  /*12ef0*/  IMAD.MOV.U32 R3, RZ, RZ, R37 ;  /* 0x000000ffff037224 */ /* 0x002fe400078e0025 */
[----:B------:R-:W4:Y:S04]  /*12f00*/  LDL.LU.64 R36, [R1+0x440] ;  /* 0x0004400001247983 */ /* 0x000f280000300a00 */
[----:B------:R1:W-:Y:S04]  /*12f10*/  STL [R1+0x2bc], R3 ;  /* 0x0002bc0301007387 */ /* 0x0003e80000100800 */
[----:B------:R3:W-:Y:S01]  /*12f20*/  STL [R1+0x2c8], R104 ;  /* 0x0002c86801007387 */ /* 0x0007e20000100800 */
[----:B-1----:R-:W-:-:S05]  /*12f30*/  IMAD.MOV.U32 R3, RZ, RZ, R105 ;  /* 0x000000ffff037224 */ /* 0x002fca00078e0069 */
[----:B------:R1:W-:Y:S01]  /*12f40*/  STL [R1+0x2c4], R3 ;  /* 0x0002c40301007387 */ /* 0x0003e20000100800 */
        /* <DEDUP_REMOVED lines=9> */
[----:B------:R-:W-:Y:S01]  /*12fe0*/  IMAD.MOV.U32 R87, RZ, RZ, R47 ;  /* 0x000000ffff577224 */ /* 0x000fe200078e002f */
[----:B---3--:R3:W-:Y:S04]  /*12ff0*/  STL [R1+0x2d0], R96 ;  /* 0x0002d06001007387 */ /* 0x0087e80000100800 */
[----:B------:R-:W2:Y:S01]  /*13000*/  LDL.LU.64 R104, [R1+0x450] ;  /* 0x0004500001687983 */ /* 0x000ea20000300a00 */
[----:B-1----:R-:W-:-:S05]  /*13010*/  IMAD.MOV.U32 R3, RZ, RZ, R97 ;  /* 0x000000ffff037224 */ /* 0x002fca00078e0061 */
[----:B------:R1:W-:Y:S04]  /*13020*/  STL [R1+0x2cc], R3 ;  /* 0x0002cc0301007387 */ /* 0x0003e80000100800 */
[----:B------:R4:W-:Y:S04]  /*13030*/  STL [R1+0x2d8], R84 ;  /* 0x0002d85401007387 */ /* 0x0009e80000100800 */
[----:B---3--:R-:W3:Y:S01]  /*13040*/  LDL.LU.64 R96, [R1+0x468] ;  /* 0x0004680001607983 */ /* 0x008ee20000300a00 */
[----:B-1----:R-:W-:-:S05]  /*13050*/  IMAD.MOV.U32 R3, RZ, RZ, R85 ;  /* 0x000000ffff037224 */ /* 0x002fca00078e0055 */
[----:B------:R1:W-:Y:S04]  /*13060*/  STL [R1+0x2d4], R3 ;  /* 0x0002d40301007387 */ /* 0x0003e80000100800 */
[----:B----4-:R4:W-:Y:S04]  /*13070*/  STL [R1+0x2e0], R44 ;  /* 0x0002e02c01007387 */ /* 0x0109e80000100800 */
[----:B------:R-:W3:Y:S01]  /*13080*/  LDL.LU.64 R84, [R1+0x480] ;  /* 0x0004800001547983 */ /* 0x000ee20000300a00 */
[----:B-1----:R-:W-:-:S05]  /*13090*/  IMAD.MOV.U32 R3, RZ, RZ, R45 ;  /* 0x000000ffff037224 */ /* 0x002fca00078e002d */
[----:B------:R1:W-:Y:S04]  /*130a0*/  STL [R1+0x2dc], R3 ;  /* 0x0002dc0301007387 */ /* 0x0003e80000100800 */
[----:B------:R4:W-:Y:S04]  /*130b0*/  STL [R1+0x2e8], R38 ;  /* 0x0002e82601007387 */ /* 0x0009e80000100800 */
[----:B----4-:R-:W4:Y:S01]  /*130c0*/  LDL.LU.64 R44, [R1+0x490] ;  /* 0x00049000012c7983 */ /* 0x010f220000300a00 */
[----:B-1----:R-:W-:-:S03]  /*130d0*/  IMAD.MOV.U32 R3, RZ, RZ, R39 ;  /* 0x000000ffff037224 */ /* 0x002fc600078e0027 */
[----:B------:R-:W4:Y:S04]  /*130e0*/  LDL.LU.64 R38, [R1+0x498] ;  /* 0x0004980001267983 */ /* 0x000f280000300a00 */
[----:B------:R1:W-:Y:S02]  /*130f0*/  STL [R1+0x2e4], R3 ;  /* 0x0002e40301007387 */ /* 0x0003e40000100800 */
[----:B-1----:R-:W-:Y:S02]  /*13100*/  IMAD.MOV.U32 R3, RZ, RZ, R41 ;  /* 0x000000ffff037224 */ /* 0x002fe400078e0029 */
[----:B------:R1:W-:Y:S04]  /*13110*/  STL [R1+0x2f0], R40 ;  /* 0x0002f02801007387 */ /* 0x0003e80000100800 */
[----:B------:R-:W4:Y:S04]  /*13120*/  LDL.LU.64 R46, [R1+0x4a0] ;  /* 0x0004a000012e7983 */ /* 0x000f280000300a00 */
[----:B------:R1:W-:Y:S04]  /*13130*/  STL [R1+0x2ec], R3 ;  /* 0x0002ec0301007387 */ /* 0x0003e80000100800 */
[----:B------:R-:W-:Y:S04]  /*13140*/  STL [R1+0x2f8], R74 ;  /* 0x0002f84a01007387 */ /* 0x000fe80000100800 */
[----:B-1----:R-:W4:Y:S01]  /*13150*/  LDL.LU.64 R40, [R1+0x4a8] ;  /* 0x0004a80001287983 */ /* 0x002f220000300a00 */
[----:B------:R-:W-:-:S03]  /*13160*/  IMAD.MOV.U32 R3, RZ, RZ, R75 ;  /* 0x000000ffff037224 */ /* 0x000fc600078e004b */
[----:B------:R-:W-:Y:S04]  /*13170*/  STL [R1+0x300], R42 ;  /* 0x0003002a01007387 */ /* 0x000fe80000100800 */
[----:B------:R1:W-:Y:S02]  /*13180*/  STL [R1+0x2f4], R3 ;  /* 0x0002f40301007387 */ /* 0x0003e40000100800 */
[----:B-1----:R-:W-:Y:S02]  /*13190*/  IMAD.MOV.U32 R3, RZ, RZ, R43 ;  /* 0x000000ffff037224 */ /* 0x002fe400078e002b */
[----:B------:R-:W4:Y:S04]  /*131a0*/  LDL.LU.64 R42, [R1+0x4c0] ;  /* 0x0004c000012a7983 */ /* 0x000f280000300a00 */
[----:B------:R1:W-:Y:S04]  /*131b0*/  STL [R1+0x2fc], R3 ;  /* 0x0002fc0301007387 */ /* 0x0003e80000100800 */
[----:B------:R-:W-:Y:S01]  /*131c0*/  STL [R1+0x308], R56 ;  /* 0x0003083801007387 */ /* 0x000fe20000100800 */
[----:B-1----:R-:W-:-:S03]  /*131d0*/  IMAD.MOV.U32 R3, RZ, RZ, R57 ;  /* 0x000000ffff037224 */ /* 0x002fc600078e0039 */
[----:B------:R-:W-:Y:S04]  /*131e0*/  STL [R1+0x310], R36 ;  /* 0x0003102401007387 */ /* 0x000fe80000100800 */
[----:B------:R1:W-:Y:S02]  /*131f0*/  STL [R1+0x304], R3 ;  /* 0x0003040301007387 */ /* 0x0003e40000100800 */
[----:B-1----:R-:W-:Y:S02]  /*13200*/  IMAD.MOV.U32 R3, RZ, RZ, R37 ;  /* 0x000000ffff037224 */ /* 0x002fe400078e0025 */
[----:B------:R-:W4:Y:S04]  /*13210*/  LDL.LU.64 R36, [R1+0x4b8] ;  /* 0x0004b80001247983 */ /* 0x000f280000300a00 */
[----:B------:R1:W-:Y:S04]  /*13220*/  STL [R1+0x30c], R3 ;  /* 0x00030c0301007387 */ /* 0x0003e80000100800 */
[----:B------:R-:W-:Y:S01]  /*13230*/  STL [R1+0x318], R58 ;  /* 0x0003183a01007387 */ /* 0x000fe20000100800 */
[----:B-1----:R-:W-:Y:S01]  /*13240*/  IMAD.MOV.U32 R3, RZ, RZ, R59 ;  /* 0x000000ffff037224 */ /* 0x002fe200078e003b */
[----:B------:R-:W-:Y:S01]  /*13250*/  CS2R R54, SRZ ;  /* 0x0000000000367805 */ /* 0x000fe2000001ff00 */
[----:B------:R-:W-:Y:S01]  /*13260*/  IMAD.MOV.U32 R185, RZ, RZ, R113 ;  /* 0x000000ffffb97224 */ /* 0x000fe200078e0071 */
        /* <DEDUP_REMOVED lines=10> */
[----:B--2---:R-:W-:Y:S04]  /*13310*/  STL [R1+0x320], R104 ;  /* 0x0003206801007387 */ /* 0x004fe80000100800 */
[----:B------:R1:W-:Y:S04]  /*13320*/  STL [R1+0x314], R3 ;  /* 0x0003140301007387 */ /* 0x0003e80000100800 */
[----:B------:R-:W-:Y:S01]  /*13330*/  STL [R1+0x328], R106 ;  /* 0x0003286a01007387 */ /* 0x000fe20000100800 */
[----:B-1----:R-:W-:-:S05]  /*13340*/  IMAD.MOV.U32 R3, RZ, RZ, R105 ;  /* 0x000000ffff037224 */ /* 0x002fca00078e0069 */
[----:B------:R1:W-:Y:S04]  /*13350*/  STL [R1+0x31c], R3 ;  /* 0x00031c0301007387 */ /* 0x0003e80000100800 */
[----:B---3--:R-:W-:Y:S01]  /*13360*/  STL [R1+0x330], R96 ;  /* 0x0003306001007387 */ /* 0x008fe20000100800 */
[----:B-1----:R-:W-:-:S05]  /*13370*/  IMAD.MOV.U32 R3, RZ, RZ, R107 ;  /* 0x000000ffff037224 */ /* 0x002fca00078e006b */
[----:B------:R1:W-:Y:S04]  /*13380*/  STL [R1+0x324], R3 ;  /* 0x0003240301007387 */ /* 0x0003e80000100800 */
[----:B------:R-:W-:Y:S01]  /*13390*/  STL [R1+0x338], R98 ;  /* 0x0003386201007387 */ /* 0x000fe20000100800 */
        /* <DEDUP_REMOVED lines=14> */
[----:B-1----:R-:W-:Y:S02]  /*13480*/  IMAD.MOV.U32 R3, RZ, RZ, R39 ;  /* 0x000000ffff037224 */ /* 0x002fe400078e0027 */
[----:B------:R-:W1:Y:S01]  /*13490*/  S2R R39, SR_TID.X ;  /* 0x0000000000277919 */ /* 0x000e620000002100 */
[----:B------:R-:W-:-:S03]  /*134a0*/  IADD3 R38, R25, c[0x0][0x180], RZ ;  /* 0x0000600019267a10 */ /* 0x000fc60007ffe0ff */
[----:B------:R2:W-:Y:S01]  /*134b0*/  STL [R1+0x354], R3 ;  /* 0x0003540301007387 */ /* 0x0005e20000100800 */
[----:B------:R-:W-:-:S03]  /*134c0*/  IMAD.MOV.U32 R25, RZ, RZ, R41 ;  /* 0x000000ffff197224 */ /* 0x000fc600078e0029 */
[----:B------:R-:W-:Y:S01]  /*134d0*/  STL [R1+0x360], R46 ;  /* 0x0003602e01007387 */ /* 0x000fe20000100800 */
[----:B--2---:R-:W-:-:S03]  /*134e0*/  IMAD.MOV.U32 R3, RZ, RZ, R47 ;  /* 0x000000ffff037224 */ /* 0x004fc600078e002f */
[----:B------:R-:W-:Y:S04]  /*134f0*/  STL [R1+0x368], R40 ;  /* 0x0003682801007387 */ /* 0x000fe80000100800 */
[----:B------:R1:W-:Y:S04]  /*13500*/  STL [R1+0x35c], R3 ;  /* 0x00035c0301007387 */ /* 0x0003e80000100800 */
[----:B------:R-:W-:Y:S04]  /*13510*/  STL [R1+0x370], R42 ;  /* 0x0003702a01007387 */ /* 0x000fe80000100800 */
[----:B------:R2:W-:Y:S01]  /*13520*/  STL [R1+0x364], R25 ;  /* 0x0003641901007387 */ /* 0x0005e20000100800 */
[----:B-1----:R-:W-:Y:S01]  /*13530*/  LOP3.LUT R3, R39, 0x7, RZ, 0xc0, !PT ;  /* 0x0000000727037812 */ /* 0x002fe200078ec0ff */
[----:B--2---:R-:W-:-:S04]  /*13540*/  IMAD.MOV.U32 R25, RZ, RZ, R43 ;  /* 0x000000ffff197224 */ /* 0x004fc800078e002b */
[----:B------:R-:W-:Y:S01]  /*13550*/  IMAD R3, R3, 0x210, RZ ;  /* 0x0000021003037824 */ /* 0x000fe200078e02ff */
[----:B------:R1:W-:Y:S02]  /*13560*/  STL [R1+0x36c], R25 ;  /* 0x00036c1901007387 */ /* 0x0003e40000100800 */
[----:B-1----:R-:W-:-:S05]  /*13570*/  IMAD.SHL.U32 R25, R39, 0x2, RZ ;  /* 0x0000000227197824 */ /* 0x002fca00078e00ff */
[----:B------:R-:W-:Y:S01]  /*13580*/  LOP3.LUT R3, R3, 0x30, R25, 0x78, !PT ;  /* 0x0000003003037812 */ /* 0x000fe200078e7819 */
[----:B------:R-:W-:-:S05]  /*13590*/  IMAD.SHL.U32 R25, R39, 0x80, RZ ;  /* 0x0000008027197824 */ /* 0x000fca00078e00ff */
[----:B------:R-:W-:Y:S02]  /*135a0*/  LOP3.LUT R29, R3, 0x1000, R25, 0xf8, !PT ;  /* 0x00001000031d7812 */ /* 0x000fe400078ef819 */
[----:B------:R-:W-:Y:S01]  /*135b0*/  LOP3.LUT R3, R39, 0x3, RZ, 0xc0, !PT ;  /* 0x0000000327037812 */ /* 0x000fe200078ec0ff */
[----:B------:R-:W-:-:S04]  /*135c0*/  IMAD.MOV.U32 R26, RZ, RZ, R37 ;  /* 0x000000ffff1a7224 */ /* 0x000fc800078e0025 */
[----:B------:R-:W-:Y:S01]  /*135d0*/  IMAD R3, R3, 0x220, RZ ;  /* 0x0000022003037824 */ /* 0x000fe200078e02ff */
[----:B------:R-:W-:Y:S04]  /*135e0*/  STL [R1+0x378], R36 ;  /* 0x0003782401007387 */ /* 0x000fe80000100800 */
[----:B------:R-:W-:Y:S02]  /*135f0*/  LOP3.LUT R30, R3, 0x5c, R39, 0x78, !PT ;  /* 0x0000005c031e7812 */ /* 0x000fe400078e7827 */
[----:B------:R-:W-:Y:S01]  /*13600*/  LOP3.LUT R3, R29, 0x40, RZ, 0x3c, !PT ;  /* 0x000000401d037812 */ /* 0x000fe200078e3cff */
[----:B------:R1:W-:Y:S01]  /*13610*/  STL [R1+0x374], R26 ;  /* 0x0003741a01007387 */ /* 0x0003e20000100800 */
[----:B------:R-:W-:-:S03]  /*13620*/  SHF.R.S32.HI R28, RZ, 0x1f, R38 ;  /* 0x0000001fff1c7819 */ /* 0x000fc60000011426 */
[----:B------:R2:W-:Y:S04]  /*13630*/  STL [R1+0x3c8], R29 ;  /* 0x0003c81d01007387 */ /* 0x0005e80000100800 */
[----:B------:R2:W-:Y:S01]  /*13640*/  STL [R1+0x3d0], R3 ;  /* 0x0003d00301007387 */ /* 0x0005e20000100800 */
[----:B------:R-:W-:Y:S01]  /*13650*/  LEA.HI R28, R28, R38, RZ, 0x7 ;  /* 0x000000261c1c7211 */ /* 0x000fe200078f38ff */
[----:B------:R-:W-:-:S04]  /*13660*/  IMAD.MOV.U32 R38, RZ, RZ, c[0x0][0x188] ;  /* 0x00006200ff267624 */ /* 0x000fc800078e00ff */
[----:B------:R-:W-:Y:S01]  /*13670*/  IMAD.SHL.U32 R38, R38, 0x80, RZ ;  /* 0x0000008026267824 */ /* 0x000fe200078e00ff */
[----:B------:R-:W-:-:S04]  /*13680*/  SHF.R.S32.HI R28, RZ, 0x7, R28 ;  /* 0x00000007ff1c7819 */ /* 0x000fc8000001141c */
[----:B-1----:R-:W-:Y:S01]  /*13690*/  SHF.R.S32.HI R26, RZ, 0x1f, R38 ;  /* 0x0000001fff1a7819 */ /* 0x002fe20000011426 */
[----:B------:R-:W-:Y:S01]  /*136a0*/  IMAD.SHL.U32 R27, R38, 0x4, RZ ;  /* 0x00000004261b7824 */ /* 0x000fe200078e00ff */
[----:B------:R-:W-:Y:S01]  /*136b0*/  IADD3 R32, R28, -0x3, RZ ;  /* 0xfffffffd1c207810 */ /* 0x000fe20007ffe0ff */
[----:B------:R-:W-:Y:S01]  /*136c0*/  IMAD.MOV.U32 R191, RZ, RZ, R89 ;  /* 0x000000ffffbf7224 */ /* 0x000fe200078e0059 */
[----:B------:R-:W-:Y:S01]  /*136d0*/  SHF.L.U64.HI R26, R38, 0x2, R26 ;  /* 0x00000002261a7819 */ /* 0x000fe2000001021a */
        /* <DEDUP_REMOVED lines=12> */
[----:B------:R-:W-:Y:S01]  /*137a0*/  IMAD.MOV.U32 R25, RZ, RZ, RZ ;  /* 0x000000ffff197224 */ /* 0x000fe200078e00ff */
        /* <DEDUP_REMOVED lines=19> */
[----:B------:R-:W-:Y:S01]  /*138e0*/  LOP3.LUT R28, R30, 0x20, RZ, 0x3c, !PT ;  /* 0x000000201e1c7812 */ /* 0x000fe200078e3cff */
[----:B------:R-:W-:-:S02]  /*138f0*/  USHF.L.U32 UR7, UR4, 0x2, URZ ;  /* 0x0000000204077899 */ /* 0x000fc4000800063f */
[----:B------:R-:W-:Y:S02]  /*13900*/  USHF.L.U64.HI UR6, UR4, 0x2, UR6 ;  /* 0x0000000204067899 */ /* 0x000fe40008010206 */
[----:B------:R-:W-:Y:S02]  /*13910*/  UMOV UR5, 0x2 ;  /* 0x0000000200057882 */ /* 0x000fe40000000000 */
[----:B--2---:R-:W-:Y:S02]  /*13920*/  UMOV UR4, 0xffffffff ;  /* 0xffffffff00047882 */ /* 0x004fe40000000000 */
.L_x_1:
[----:B------:R-:W2:Y:S01]  /*13930*/  LDL R30, [R1+0x3c8] ;  /* 0x0003c800011e7983 */ /* 0x000ea20000100800 */
[----:B------:R-:W-:Y:S01]  /*13940*/  UIADD3 UR4, UR4, 0x1, URZ ;  /* 0x0000000104047890 */ /* 0x000fe2000fffe03f */
[----:B------:R-:W-:-:S04]  /*13950*/  DEPBAR.LE SB0, 0x4 ;  /* 0x000081000000791a */ /* 0x000fc80000000000 */
[----:B------:R-:W1:Y:S01]  /*13960*/  S2R R29, SR_TID.X ;  /* 0x00000000001d7919 */ /* 0x000e620000002100 */
[----:B------:R-:W-:-:S04]  /*13970*/  UISETP.GT.AND UP0, UPT, UR4, 0x2, UPT ;  /* 0x000000020400788c */ /* 0x000fc8000bf04270 */
[----:B------:R-:W-:-:S06]  /*13980*/  USEL UR4, UR4, URZ, !UP0 ;  /* 0x0000003f04047287 */ /* 0x000fcc000c000000 */
[----:B------:R-:W-:Y:S01]  /*13990*/  IMAD.U32 R28, RZ, RZ, UR4 ;  /* 0x00000004ff1c7e24 */ /* 0x000fe2000f8e00ff */
[C---:B-1----:R-:W-:Y:S02]  /*139a0*/  LOP3.LUT R3, R29.reuse, 0x3, RZ, 0xc0, !PT ;  /* 0x000000031d037812 */ /* 0x042fe400078ec0ff */
[----:B------:R-:W-:-:S03]  /*139b0*/  LOP3.LUT R32, R29, 0x3, RZ, 0xc0, !PT ;  /* 0x000000031d207812 */ /* 0x000fc600078ec0ff */
[----:B------:R-:W-:Y:S02]  /*139c0*/  IMAD R3, R3, 0x220, RZ ;  /* 0x0000022003037824 */ /* 0x000fe400078e02ff */
[----:B------:R-:W-:-:S03]  /*139d0*/  IMAD R32, R32, 0x220, RZ ;  /* 0x0000022020207824 */ /* 0x000fc600078e02ff */
[--C-:B------:R-:W-:Y:S02]  /*139e0*/  LOP3.LUT R3, R3, 0x5c, R29.reuse, 0x78, !PT ;  /* 0x0000005c03037812 */ /* 0x100fe400078e781d */
[----:B------:R-:W-:Y:S01]  /*139f0*/  LOP3.LUT R32, R32, 0x5c, R29, 0x78, !PT ;  /* 0x0000005c20207812 */ /* 0x000fe200078e781d */
[----:B------:R-:W-:Y:S02]  /*13a00*/  IMAD.U32 R29, RZ, RZ, UR4 ;  /* 0x00000004ff1d7e24 */ /* 0x000fe4000f8e00ff */
[----:B------:R-:W-:Y:S01]  /*13a10*/  IMAD R28, R28, 0x10000, R3 ;  /* 0x000100001c1c7824 */ /* 0x000fe200078e0203 */
[----:B------:R-:W-:Y:S01]  /*13a20*/  BAR.SYNC.DEFER_BLOCKING 0x0 ;  /* 0x0000000000007b1d */ /* 0x000fe20000010000 */
[----:B------:R-:W-:Y:S01]  /*13a30*/  LOP3.LUT R32, R32, 0x20, RZ, 0x3c, !PT ;  /* 0x0000002020207812 */ /* 0x000fe200078e3cff */
[----:B------:R-:W-:-:S04]  /*13a40*/  IMAD.U32 R3, RZ, RZ, UR4 ;  /* 0x00000004ff037e24 */ /* 0x000fc8000f8e00ff */
[----:B------:R-:W-:Y:S01]  /*13a50*/  IMAD R29, R29, 0x10000, R32 ;  /* 0x000100001d1d7824 */ /* 0x000fe200078e0220 */
[----:B------:R-:W-:Y:S04]  /*13a60*/  LDS R112, [R28+0x180] ;  /* 0x000180001c707984 */ /* 0x000fe80000000800 */
[----:B------:R-:W-:Y:S04]  /*13a70*/  LDS R114, [R28+0x980] ;  /* 0x000980001c727984 */ /* 0x000fe80000000800 */
[----:B------:R-:W-:Y:S04]  /*13a80*/  LDS R113, [R29+0x180] ;  /* 0x000180001d717984 */ /* 0x000fe80000000800 */
[----:B------:R-:W-:Y:S04]  /*13a90*/  LDS R115, [R29+0x980] ;  /* 0x000980001d737984 */ /* 0x000fe80000000800 */
[----:B------:R-:W-:Y:S04]  /*13aa0*/  LDS R124, [R28] ;  /* 0x000000001c7c7984 */ /* 0x000fe80000000800 */
[----:B------:R-:W-:Y:S04]  /*13ab0*/  LDS R126, [R28+0x800] ;  /* 0x000800001c7e7984 */ /* 0x000fe80000000800 */
[----:B------:R-:W-:Y:S04]  /*13ac0*/  LDS R125, [R29] ;  /* 0x000000001d7d7984 */ /* 0x000fe80000000800 */
[----:B------:R-:W-:Y:S04]  /*13ad0*/  LDS R127, [R29+0x800] ;  /* 0x000800001d7f7984 */ /* 0x000fe80000000800 */
        /* <DEDUP_REMOVED lines=11> */
[----:B------:R-:W-:Y:S01]  /*13b90*/  LDS R131, [R29+0x1800] ;  /* 0x001800001d837984 */ /* 0x000fe20000000800 */
[----:B--2---:R-:W-:-:S05]  /*13ba0*/  IMAD R3, R3, 0x8000, R30 ;  /* 0x0000800003037824 */ /* 0x004fca00078e021e */
[----:B------:R-:W1:Y:S04]  /*13bb0*/  LDSM.16.M88.4 R76, [R3+0x30000] ;  /* 0x03000000034c783b */ /* 0x000e680000000200 */
[----:B------:R-:W2:Y:S04]  /*13bc0*/  LDSM.16.M88.4 R64, [R3+0x32000] ;  /* 0x032000000340783b */ /* 0x000ea80000000200 */
[----:B------:R-:W3:Y:S01]  /*13bd0*/  LDSM.16.M88.4 R92, [R3+0x34000] ;  /* 0x03400000035c783b */ /* 0x000ee20000000200 */
[C---:B-1----:R-:W-:Y:S03]  /*13be0*/  HMMA.1688.F32.TF32 R88, R112.reuse, R76, R84 ;  /* 0x0000004c7058723c */ /* 0x042fe60000081054 */
[----:B------:R-:W1:Y:S05]  /*13bf0*/  LDSM.16.M88.4 R84, [R3+0x36000] ;  /* 0x036000000354783b */ /* 0x000e6a0000000200 */
[C---:B--2---:R-:W-:Y:S08]  /*13c00*/  HMMA.1688.F32.TF32 R44, R112.reuse, R64, R44 ;  /* 0x00000040702c723c */ /* 0x044ff0000008102c */
[----:B---3--:R-:W-:Y:S08]  /*13c10*/  HMMA.1688.F32.TF32 R40, R112, R92, R40 ;  /* 0x0000005c7028723c */ /* 0x008ff00000081028 */
[-C--:B------:R-:W-:Y:S08]  /*13c20*/  HMMA.1688.F32.TF32 R52, R124, R76.reuse, R52 ;  /* 0x0000004c7c34723c */ /* 0x080ff00000081034 */
[----:B------:R-:W-:Y:S08]  /*13c30*/  HMMA.1688.F32.TF32 R68, R100, R76, R68 ;  /* 0x0000004c6444723c */ /* 0x000ff00000081044 */
[----:B------:R-:W-:Y:S08]  /*13c40*/  HMMA.1688.F32.TF32 R60, R124, R64, R60 ;  /* 0x000000407c3c723c */ /* 0x000ff0000008103c */
[----:B-1----:R-:W-:Y:S01]  /*13c50*/  HMMA.1688.F32.TF32 R36, R112, R84, R36 ;  /* 0x000000547024723c */ /* 0x002fe20000081024 */
[----:B------:R-:W2:Y:S01]  /*13c60*/  LDL R115, [R1+0x3d0] ;  /* 0x0003d00001737983 */ /* 0x000ea20000100800 */
[----:B------:R-:W-:-:S03]  /*13c70*/  IMAD.U32 R30, RZ, RZ, UR4 ;  /* 0x00000004ff1e7e24 */ /* 0x000fc6000f8e00ff */
[----:B------:R-:W-:Y:S03]  /*13c80*/  LDS R112, [R28+0x2080] ;  /* 0x002080001c707984 */ /* 0x000fe60000000800 */
[C---:B------:R-:W-:Y:S01]  /*13c90*/  HMMA.1688.F32.TF32 R80, R124.reuse, R92, R80 ;  /* 0x0000005c7c50723c */ /* 0x040fe20000081050 */
[----:B------:R-:W-:Y:S04]  /*13ca0*/  LDS R114, [R28+0x2880] ;  /* 0x002880001c727984 */ /* 0x000fe80000000800 */
[----:B------:R-:W-:Y:S03]  /*13cb0*/  LDS R113, [R29+0x2080] ;  /* 0x002080001d717984 */ /* 0x000fe60000000800 */
[----:B------:R-:W-:Y:S01]  /*13cc0*/  HMMA.1688.F32.TF32 R120, R124, R84, R120 ;  /* 0x000000547c78723c */ /* 0x000fe20000081078 */
[----:B------:R-:W-:Y:S04]  /*13cd0*/  LDS R124, [R28+0x1080] ;  /* 0x001080001c7c7984 */ /* 0x000fe80000000800 */
[----:B------:R-:W-:Y:S03]  /*13ce0*/  LDS R126, [R28+0x1880] ;  /* 0x001880001c7e7984 */ /* 0x000fe60000000800 */
[C---:B------:R-:W-:Y:S01]  /*13cf0*/  HMMA.1688.F32.TF32 R48, R100.reuse, R64, R48 ;  /* 0x000000406430723c */ /* 0x040fe20000081030 */
[----:B------:R-:W-:Y:S04]  /*13d00*/  LDS R125, [R29+0x1080] ;  /* 0x001080001d7d7984 */ /* 0x000fe80000000800 */
[----:B------:R-:W1:Y:S03]  /*13d10*/  LDS R127, [R29+0x1880] ;  /* 0x001880001d7f7984 */ /* 0x000e660000000800 */
[C---:B------:R-:W-:Y:S08]  /*13d20*/  HMMA.1688.F32.TF32 R116, R100.reuse, R92, R116 ;  /* 0x0000005c6474723c */ /* 0x040ff00000081074 */
[----:B------:R-:W-:Y:S01]  /*13d30*/  HMMA.1688.F32.TF32 R108, R100, R84, R108 ;  /* 0x00000054646c723c */ /* 0x000fe2000008106c */
[----:B------:R-:W-:Y:S04]  /*13d40*/  LDS R100, [R28+0x1100] ;  /* 0x001100001c647984 */ /* 0x000fe80000000800 */
[----:B------:R-:W-:Y:S03]  /*13d50*/  LDS R102, [R28+0x1900] ;  /* 0x001900001c667984 */ /* 0x000fe60000000800 */
[C---:B------:R-:W-:Y:S01]  /*13d60*/  HMMA.1688.F32.TF32 R72, R32.reuse, R76, R72 ;  /* 0x0000004c2048723c */ /* 0x040fe20000081048 */
[----:B------:R-:W-:Y:S04]  /*13d70*/  LDS R101, [R29+0x1100] ;  /* 0x001100001d657984 */ /* 0x000fe80000000800 */
[----:B------:R-:W3:Y:S03]  /*13d80*/  LDS R103, [R29+0x1900] ;  /* 0x001900001d677984 */ /* 0x000ee60000000800 */
[C---:B------:R-:W-:Y:S08]  /*13d90*/  HMMA.1688.F32.TF32 R56, R32.reuse, R64, R56 ;  /* 0x000000402038723c */ /* 0x040ff00000081038 */
[C---:B------:R-:W-:Y:S08]  /*13da0*/  HMMA.1688.F32.TF32 R104, R32.reuse, R92, R104 ;  /* 0x0000005c2068723c */ /* 0x040ff00000081068 */
[----:B------:R-:W-:Y:S01]  /*13db0*/  HMMA.1688.F32.TF32 R96, R32, R84, R96 ;  /* 0x000000542060723c */ /* 0x000fe20000081060 */
[----:B------:R-:W-:Y:S04]  /*13dc0*/  LDS R32, [R28+0x1180] ;  /* 0x001180001c207984 */ /* 0x000fe80000000800 */
[----:B------:R-:W-:Y:S04]  /*13dd0*/  LDS R34, [R28+0x1980] ;  /* 0x001980001c227984 */ /* 0x000fe80000000800 */
[----:B------:R-:W-:Y:S04]  /*13de0*/  LDS R33, [R29+0x1180] ;  /* 0x001180001d217984 */ /* 0x000fe80000000800 */
[----:B------:R-:W4:Y:S01]  /*13df0*/  LDS R35, [R29+0x1980] ;  /* 0x001980001d237984 */ /* 0x000f220000000800 */
[C---:B------:R-:W-:Y:S08]  /*13e00*/  HMMA.1688.F32.TF32 R52, R128.reuse, R78, R52 ;  /* 0x0000004e8034723c */ /* 0x040ff00000081034 */
[C---:B------:R-:W-:Y:S08]  /*13e10*/  HMMA.1688.F32.TF32 R60, R128.reuse, R66, R60 ;  /* 0x00000042803c723c */ /* 0x040ff0000008103c */
[C---:B------:R-:W-:Y:S08]  /*13e20*/  HMMA.1688.F32.TF32 R80, R128.reuse, R94, R80 ;  /* 0x0000005e8050723c */ /* 0x040ff00000081050 */
[----:B------:R-:W-:Y:S01]  /*13e30*/  HMMA.1688.F32.TF32 R120, R128, R86, R120 ;  /* 0x000000568078723c */ /* 0x000fe20000081078 */
[----:B------:R-:W-:Y:S04]  /*13e40*/  LDS R128, [R28+0xc000] ;  /* 0x00c000001c807984 */ /* 0x000fe80000000800 */
[----:B------:R-:W-:Y:S03]  /*13e50*/  LDS R130, [R28+0xc800] ;  /* 0x00c800001c827984 */ /* 0x000fe60000000800 */
[C---:B-1----:R-:W-:Y:S01]  /*13e60*/  HMMA.1688.F32.TF32 R68, R124.reuse, R78, R68 ;  /* 0x0000004e7c44723c */ /* 0x042fe20000081044 */
[----:B------:R-:W-:Y:S04]  /*13e70*/  LDS R129, [R29+0xc000] ;  /* 0x00c000001d817984 */ /* 0x000fe80000000800 */
[----:B------:R-:W-:Y:S03]  /*13e80*/  LDS R131, [R29+0xc800] ;  /* 0x00c800001d837984 */ /* 0x000fe60000000800 */
[C---:B------:R-:W-:Y:S08]  /*13e90*/  HMMA.1688.F32.TF32 R48, R124.reuse, R66, R48 ;  /* 0x000000427c30723c */ /* 0x040ff00000081030 */
[C---:B------:R-:W-:Y:S08]  /*13ea0*/  HMMA.1688.F32.TF32 R116, R124.reuse, R94, R116 ;  /* 0x0000005e7c74723c */ /* 0x040ff00000081074 */
[----:B------:R-:W-:Y:S01]  /*13eb0*/  HMMA.1688.F32.TF32 R108, R124, R86, R108 ;  /* 0x000000567c6c723c */ /* 0x000fe2000008106c */
[----:B------:R-:W-:Y:S04]  /*13ec0*/  LDS R124, [R28+0x2000] ;  /* 0x002000001c7c7984 */ /* 0x000fe80000000800 */
[----:B------:R-:W-:Y:S03]  /*13ed0*/  LDS R126, [R28+0x2800] ;  /* 0x002800001c7e7984 */ /* 0x000fe60000000800 */
[C---:B---3--:R-:W-:Y:S01]  /*13ee0*/  HMMA.1688.F32.TF32 R72, R100.reuse, R78, R72 ;  /* 0x0000004e6448723c */ /* 0x048fe20000081048 */
[----:B------:R-:W-:Y:S04]  /*13ef0*/  LDS R125, [R29+0x2000] ;  /* 0x002000001d7d7984 */ /* 0x000fe80000000800 */
[----:B------:R-:W-:Y:S03]  /*13f00*/  LDS R127, [R29+0x2800] ;  /* 0x002800001d7f7984 */ /* 0x000fe60000000800 */
[C---:B------:R-:W-:Y:S08]  /*13f10*/  HMMA.1688.F32.TF32 R56, R100.reuse, R66, R56 ;  /* 0x000000426438723c */ /* 0x040ff00000081038 */
[C---:B------:R-:W-:Y:S08]  /*13f20*/  HMMA.1688.F32.TF32 R104, R100.reuse, R94, R104 ;  /* 0x0000005e6468723c */ /* 0x040ff00000081068 */
[----:B------:R-:W-:Y:S01]  /*13f30*/  HMMA.1688.F32.TF32 R96, R100, R86, R96 ;  /* 0x000000566460723c */ /* 0x000fe20000081060 */
[----:B------:R-:W-:Y:S04]  /*13f40*/  LDS R100, [R28+0x2100] ;  /* 0x002100001c647984 */ /* 0x000fe80000000800 */
[----:B------:R-:W-:Y:S03]  /*13f50*/  LDS R102, [R28+0x2900] ;  /* 0x002900001c667984 */ /* 0x000fe60000000800 */
[C---:B----4-:R-:W-:Y:S01]  /*13f60*/  HMMA.1688.F32.TF32 R76, R32.reuse, R78, R88 ;  /* 0x0000004e204c723c */ /* 0x050fe20000081058 */
[----:B------:R-:W-:Y:S04]  /*13f70*/  LDS R88, [R28+0x2180] ;  /* 0x002180001c587984 */ /* 0x000fe80000000800 */
[----:B------:R-:W-:Y:S03]  /*13f80*/  LDS R90, [R28+0x2980] ;  /* 0x002980001c5a7984 */ /* 0x000fe60000000800 */
[C---:B------:R-:W-:Y:S01]  /*13f90*/  HMMA.1688.F32.TF32 R64, R32.reuse, R66, R44 ;  /* 0x000000422040723c */ /* 0x040fe2000008102c */
[----:B------:R-:W-:Y:S04]  /*13fa0*/  LDS R89, [R29+0x2180] ;  /* 0x002180001d597984 */ /* 0x000fe80000000800 */
[----:B------:R-:W-:Y:S03]  /*13fb0*/  LDS R91, [R29+0x2980] ;  /* 0x002980001d5b7984 */ /* 0x000fe60000000800 */
[C---:B------:R-:W-:Y:S01]  /*13fc0*/  HMMA.1688.F32.TF32 R92, R32.reuse, R94, R40 ;  /* 0x0000005e205c723c */ /* 0x040fe20000081028 */
[----:B------:R-:W-:Y:S04]  /*13fd0*/  LDS R101, [R29+0x2100] ;  /* 0x002100001d657984 */ /* 0x000fe80000000800 */
[----:B------:R-:W-:Y:S03]  /*13fe0*/  LDS R103, [R29+0x2900] ;  /* 0x002900001d677984 */ /* 0x000fe60000000800 */
[----:B------:R-:W-:Y:S01]  /*13ff0*/  HMMA.1688.F32.TF32 R84, R32, R86, R36 ;  /* 0x000000562054723c */ /* 0x000fe20000081024 */
[----:B--2---:R-:W-:-:S02]  /*14000*/  IMAD R30, R30, 0x8000, R115 ;  /* 0x000080001e1e7824 */ /* 0x004fc400078e0273 */
[----:B------:R-:W-:Y:S04]  /*14010*/  LDS R115, [R29+0x2880] ;  /* 0x002880001d737984 */ /* 0x000fe80000000800 */
[----:B------:R-:W1:Y:S04]  /*14020*/  LDSM.16.M88.4 R36, [R30+0x30000] ;  /* 0x030000001e24783b */ /* 0x000e680000000200 */
[----:B------:R-:W2:Y:S04]  /*14030*/  LDSM.16.M88.4 R44, [R30+0x32000] ;  /* 0x032000001e2c783b */ /* 0x000ea80000000200 */
[----:B------:R-:W3:Y:S04]  /*14040*/  LDSM.16.M88.4 R40, [R30+0x34000] ;  /* 0x034000001e28783b */ /* 0x000ee80000000200 */
[----:B------:R-:W4:Y:S01]  /*14050*/  LDSM.16.M88.4 R32, [R30+0x36000] ;  /* 0x036000001e20783b */ /* 0x000f220000000200 */
[C---:B-1----:R-:W-:Y:S08]  /*14060*/  HMMA.1688.F32.TF32 R76, R88.reuse, R36, R76 ;  /* 0x00000024584c723c */ /* 0x042ff0000008104c */
[C---:B--2---:R-:W-:Y:S08]  /*14070*/  HMMA.1688.F32.TF32 R64, R88.reuse, R44, R64 ;  /* 0x0000002c5840723c */ /* 0x044ff00000081040 */
[----:B---3--:R-:W-:Y:S08]  /*14080*/  HMMA.1688.F32.TF32 R92, R88, R40, R92 ;  /* 0x00000028585c723c */ /* 0x008ff0000008105c */
[-C--:B------:R-:W-:Y:S08]  /*14090*/  HMMA.1688.F32.TF32 R52, R124, R36.reuse, R52 ;  /* 0x000000247c34723c */ /* 0x080ff00000081034 */
[-C--:B------:R-:W-:Y:S08]  /*140a0*/  HMMA.1688.F32.TF32 R68, R112, R36.reuse, R68 ;  /* 0x000000247044723c */ /* 0x080ff00000081044 */
[----:B------:R-:W-:Y:S08]  /*140b0*/  HMMA.1688.F32.TF32 R72, R100, R36, R72 ;  /* 0x000000246448723c */ /* 0x000ff00000081048 */
[-C--:B------:R-:W-:Y:S08]  /*140c0*/  HMMA.1688.F32.TF32 R60, R124, R44.reuse, R60 ;  /* 0x0000002c7c3c723c */ /* 0x080ff0000008103c */
[-C--:B------:R-:W-:Y:S08]  /*140d0*/  HMMA.1688.F32.TF32 R48, R112, R44.reuse, R48 ;  /* 0x0000002c7030723c */ /* 0x080ff00000081030 */
[----:B------:R-:W-:Y:S08]  /*140e0*/  HMMA.1688.F32.TF32 R56, R100, R44, R56 ;  /* 0x0000002c6438723c */ /* 0x000ff00000081038 */
[C---:B------:R-:W-:Y:S08]  /*140f0*/  HMMA.1688.F32.TF32 R80, R124.reuse, R40, R80 ;  /* 0x000000287c50723c */ /* 0x040ff00000081050 */
[----:B----4-:R-:W-:Y:S01]  /*14100*/  HMMA.1688.F32.TF32 R120, R124, R32, R120 ;  /* 0x000000207c78723c */ /* 0x010fe20000081078 */
[----:B------:R-:W-:Y:S04]  /*14110*/  LDS R124, [R28+0x3000] ;  /* 0x003000001c7c7984 */ /* 0x000fe80000000800 */
[----:B------:R-:W-:Y:S03]  /*14120*/  LDS R126, [R28+0x3800] ;  /* 0x003800001c7e7984 */ /* 0x000fe60000000800 */
[C---:B------:R-:W-:Y:S01]  /*14130*/  HMMA.1688.F32.TF32 R116, R112.reuse, R40, R116 ;  /* 0x000000287074723c */ /* 0x040fe20000081074 */
[----:B------:R-:W-:Y:S04]  /*14140*/  LDS R125, [R29+0x3000] ;  /* 0x003000001d7d7984 */ /* 0x000fe80000000800 */
[----:B------:R-:W1:Y:S03]  /*14150*/  LDS R127, [R29+0x3800] ;  /* 0x003800001d7f7984 */ /* 0x000e660000000800 */
[----:B------:R-:W-:Y:S01]  /*14160*/  HMMA.1688.F32.TF32 R108, R112, R32, R108 ;  /* 0x00000020706c723c */ /* 0x000fe2000008106c */
[----:B------:R-:W-:Y:S04]  /*14170*/  LDS R112, [R28+0x3080] ;  /* 0x003080001c707984 */ /* 0x000fe80000000800 */
[----:B------:R-:W-:Y:S03]  /*14180*/  LDS R114, [R28+0x3880] ;  /* 0x003880001c727984 */ /* 0x000fe60000000800 */
[C---:B------:R-:W-:Y:S01]  /*14190*/  HMMA.1688.F32.TF32 R104, R100.reuse, R40, R104 ;  /* 0x000000286468723c */ /* 0x040fe20000081068 */
[----:B------:R-:W-:Y:S04]  /*141a0*/  LDS R113, [R29+0x3080] ;  /* 0x003080001d717984 */ /* 0x000fe80000000800 */
[----:B------:R-:W2:Y:S03]  /*141b0*/  LDS R115, [R29+0x3880] ;  /* 0x003880001d737984 */ /* 0x000ea60000000800 */
[-C--:B------:R-:W-:Y:S01]  /*141c0*/  HMMA.1688.F32.TF32 R96, R100, R32.reuse, R96 ;  /* 0x000000206460723c */ /* 0x080fe20000081060 */
[----:B------:R-:W-:Y:S04]  /*141d0*/  LDS R100, [R28+0x3100] ;  /* 0x003100001c647984 */ /* 0x000fe80000000800 */
[----:B------:R-:W-:Y:S03]  /*141e0*/  LDS R102, [R28+0x3900] ;  /* 0x003900001c667984 */ /* 0x000fe60000000800 */
[----:B------:R-:W-:Y:S01]  /*141f0*/  HMMA.1688.F32.TF32 R88, R88, R32, R84 ;  /* 0x000000205858723c */ /* 0x000fe20000081054 */
[----:B------:R-:W-:Y:S04]  /*14200*/  LDS R101, [R29+0x3100] ;  /* 0x003100001d657984 */ /* 0x000fe80000000800 */
[----:B------:R-:W3:Y:S04]  /*14210*/  LDS R103, [R29+0x3900] ;  /* 0x003900001d677984 */ /* 0x000ee80000000800 */
[----:B------:R-:W-:Y:S04]  /*14220*/  LDS R84, [R28+0x3180] ;  /* 0x003180001c547984 */ /* 0x000fe80000000800 */
[----:B------:R-:W-:Y:S04]  /*14230*/  LDS R86, [R28+0x3980] ;  /* 0x003980001c567984 */ /* 0x000fe80000000800 */
[----:B------:R-:W-:Y:S04]  /*14240*/  LDS R85, [R29+0x3180] ;  /* 0x003180001d557984 */ /* 0x000fe80000000800 */
[----:B------:R-:W4:Y:S01]  /*14250*/  LDS R87, [R29+0x3980] ;  /* 0x003980001d577984 */ /* 0x000f220000000800 */
[C---:B-1----:R-:W-:Y:S03]  /*14260*/  HMMA.1688.F32.TF32 R52, R124.reuse, R38, R52 ;  /* 0x000000267c34723c */ /* 0x042fe60000081034 */
[----:B------:R-:W-:Y:S04]  /*14270*/  LDS R40, [R28+0x4100] ;  /* 0x004100001c287984 */ /* 0x000fe80000000800 */
[----:B------:R-:W-:Y:S01]  /*14280*/  LDS R41, [R29+0x4100] ;  /* 0x004100001d297984 */ /* 0x000fe20000000800 */
[C---:B------:R-:W-:Y:S03]  /*14290*/  HMMA.1688.F32.TF32 R60, R124.reuse, R46, R60 ;  /* 0x0000002e7c3c723c */ /* 0x040fe6000008103c */
[----:B------:R-:W-:Y:S04]  /*142a0*/  LDS R32, [R28+0x4180] ;  /* 0x004180001c207984 */ /* 0x000fe80000000800 */
[----:B------:R-:W-:Y:S01]  /*142b0*/  LDS R33, [R29+0x4180] ;  /* 0x004180001d217984 */ /* 0x000fe20000000800 */
[C---:B------:R-:W-:Y:S08]  /*142c0*/  HMMA.1688.F32.TF32 R80, R124.reuse, R42, R80 ;  /* 0x0000002a7c50723c */ /* 0x040ff00000081050 */
[----:B------:R-:W-:Y:S01]  /*142d0*/  HMMA.1688.F32.TF32 R120, R124, R34, R120 ;  /* 0x000000227c78723c */ /* 0x000fe20000081078 */
[----:B------:R-:W-:Y:S04]  /*142e0*/  LDS R124, [R28+0x4000] ;  /* 0x004000001c7c7984 */ /* 0x000fe80000000800 */
[----:B------:R-:W-:Y:S03]  /*142f0*/  LDS R126, [R28+0x4800] ;  /* 0x004800001c7e7984 */ /* 0x000fe60000000800 */
[C---:B--2---:R-:W-:Y:S01]  /*14300*/  HMMA.1688.F32.TF32 R68, R112.reuse, R38, R68 ;  /* 0x000000267044723c */ /* 0x044fe20000081044 */
[----:B------:R-:W-:Y:S04]  /*14310*/  LDS R125, [R29+0x4000] ;  /* 0x004000001d7d7984 */ /* 0x000fe80000000800 */
[----:B------:R-:W-:Y:S03]  /*14320*/  LDS R127, [R29+0x4800] ;  /* 0x004800001d7f7984 */ /* 0x000fe60000000800 */
[C---:B------:R-:W-:Y:S08]  /*14330*/  HMMA.1688.F32.TF32 R48, R112.reuse, R46, R48 ;  /* 0x0000002e7030723c */ /* 0x040ff00000081030 */
[C---:B------:R-:W-:Y:S08]  /*14340*/  HMMA.1688.F32.TF32 R116, R112.reuse, R42, R116 ;  /* 0x0000002a7074723c */ /* 0x040ff00000081074 */
[----:B------:R-:W-:Y:S01]  /*14350*/  HMMA.1688.F32.TF32 R108, R112, R34, R108 ;  /* 0x00000022706c723c */ /* 0x000fe2000008106c */
[----:B------:R-:W1:Y:S07]  /*14360*/  LDSM.16.M88.4 R112, [R3+0x30080] ;  /* 0x030080000370783b */ /* 0x000e6e0000000200 */
[C---:B---3--:R-:W-:Y:S08]  /*14370*/  HMMA.1688.F32.TF32 R72, R100.reuse, R38, R72 ;  /* 0x000000266448723c */ /* 0x048ff00000081048 */
[C---:B------:R-:W-:Y:S08]  /*14380*/  HMMA.1688.F32.TF32 R56, R100.reuse, R46, R56 ;  /* 0x0000002e6438723c */ /* 0x040ff00000081038 */
[C---:B------:R-:W-:Y:S08]  /*14390*/  HMMA.1688.F32.TF32 R104, R100.reuse, R42, R104 ;  /* 0x0000002a6468723c */ /* 0x040ff00000081068 */
[----:B------:R-:W-:Y:S01]  /*143a0*/  HMMA.1688.F32.TF32 R96, R100, R34, R96 ;  /* 0x000000226460723c */ /* 0x000fe20000081060 */
[----:B------:R-:W2:Y:S07]  /*143b0*/  LDSM.16.M88.4 R100, [R3+0x32080] ;  /* 0x032080000364783b */ /* 0x000eae0000000200 */
[C---:B----4-:R-:W-:Y:S01]  /*143c0*/  HMMA.1688.F32.TF32 R76, R84.reuse, R38, R76 ;  /* 0x00000026544c723c */ /* 0x050fe2000008104c */
[----:B------:R-:W-:Y:S07]  /*143d0*/  LDSM.16.M88.4 R36, [R3+0x36080] ;  /* 0x036080000324783b */ /* 0x000fee0000000200 */
[C---:B------:R-:W-:Y:S01]  /*143e0*/  HMMA.1688.F32.TF32 R64, R84.reuse, R46, R64 ;  /* 0x0000002e5440723c */ /* 0x040fe20000081040 */
[----:B------:R-:W3:Y:S07]  /*143f0*/  LDSM.16.M88.4 R44, [R3+0x34080] ;  /* 0x03408000032c783b */ /* 0x000eee0000000200 */
[C---:B------:R-:W-:Y:S01]  /*14400*/  HMMA.1688.F32.TF32 R92, R84.reuse, R42, R92 ;  /* 0x0000002a545c723c */ /* 0x040fe2000008105c */
[----:B------:R-:W-:Y:S04]  /*14410*/  LDS R42, [R28+0x4900] ;  /* 0x004900001c2a7984 */ /* 0x000fe80000000800 */
[----:B------:R-:W-:Y:S03]  /*14420*/  LDS R43, [R29+0x4900] ;  /* 0x004900001d2b7984 */ /* 0x000fe60000000800 */
[----:B------:R-:W-:Y:S01]  /*14430*/  HMMA.1688.F32.TF32 R88, R84, R34, R88 ;  /* 0x000000225458723c */ /* 0x000fe20000081058 */
[----:B------:R-:W-:Y:S04]  /*14440*/  LDS R84, [R28+0x4080] ;  /* 0x004080001c547984 */ /* 0x000fe80000000800 */
[----:B------:R-:W-:Y:S04]  /*14450*/  LDS R86, [R28+0x4880] ;  /* 0x004880001c567984 */ /* 0x000fe80000000800 */
[----:B------:R-:W-:Y:S04]  /*14460*/  LDS R85, [R29+0x4080] ;  /* 0x004080001d557984 */ /* 0x000fe80000000800 */
[----:B------:R-:W4:Y:S04]  /*14470*/  LDS R87, [R29+0x4880] ;  /* 0x004880001d577984 */ /* 0x000f280000000800 */
[----:B------:R-:W-:Y:S04]  /*14480*/  LDS R34, [R28+0x4980] ;  /* 0x004980001c227984 */ /* 0x000fe80000000800 */
[----:B------:R-:W5:Y:S01]  /*14490*/  LDS R35, [R29+0x4980] ;  /* 0x004980001d237984 */ /* 0x000f620000000800 */
[C---:B-1----:R-:W-:Y:S08]  /*144a0*/  HMMA.1688.F32.TF32 R52, R124.reuse, R112, R52 ;  /* 0x000000707c34723c */ /* 0x042ff00000081034 */
[C---:B--2---:R-:W-:Y:S08]  /*144b0*/  HMMA.1688.F32.TF32 R60, R124.reuse, R100, R60 ;  /* 0x000000647c3c723c */ /* 0x044ff0000008103c */
[C---:B---3--:R-:W-:Y:S08]  /*144c0*/  HMMA.1688.F32.TF32 R80, R124.reuse, R44, R80 ;  /* 0x0000002c7c50723c */ /* 0x048ff00000081050 */
[----:B------:R-:W-:Y:S01]  /*144d0*/  HMMA.1688.F32.TF32 R120, R124, R36, R120 ;  /* 0x000000247c78723c */ /* 0x000fe20000081078 */
[----:B------:R-:W-:Y:S04]  /*144e0*/  LDS R124, [R28+0x5000] ;  /* 0x005000001c7c7984 */ /* 0x000fe80000000800 */
[----:B------:R-:W-:Y:S03]  /*144f0*/  LDS R126, [R28+0x5800] ;  /* 0x005800001c7e7984 */ /* 0x000fe60000000800 */
[C---:B----4-:R-:W-:Y:S01]  /*14500*/  HMMA.1688.F32.TF32 R68, R84.reuse, R112, R68 ;  /* 0x000000705444723c */ /* 0x050fe20000081044 */
[----:B------:R-:W-:Y:S04]  /*14510*/  LDS R125, [R29+0x5000] ;  /* 0x005000001d7d7984 */ /* 0x000fe80000000800 */
[----:B------:R-:W1:Y:S03]  /*14520*/  LDS R127, [R29+0x5800] ;  /* 0x005800001d7f7984 */ /* 0x000e660000000800 */
[C---:B------:R-:W-:Y:S08]  /*14530*/  HMMA.1688.F32.TF32 R48, R84.reuse, R100, R48 ;  /* 0x000000645430723c */ /* 0x040ff00000081030 */
[C---:B------:R-:W-:Y:S08]  /*14540*/  HMMA.1688.F32.TF32 R116, R84.reuse, R44, R116 ;  /* 0x0000002c5474723c */ /* 0x040ff00000081074 */
[----:B------:R-:W-:Y:S01]  /*14550*/  HMMA.1688.F32.TF32 R108, R84, R36, R108 ;  /* 0x00000024546c723c */ /* 0x000fe2000008106c */
[----:B------:R-:W-:Y:S04]  /*14560*/  LDS R84, [R28+0x5080] ;  /* 0x005080001c547984 */ /* 0x000fe80000000800 */
[----:B------:R-:W-:Y:S03]  /*14570*/  LDS R86, [R28+0x5880] ;  /* 0x005880001c567984 */ /* 0x000fe60000000800 */
[C---:B------:R-:W-:Y:S01]  /*14580*/  HMMA.1688.F32.TF32 R72, R40.reuse, R112, R72 ;  /* 0x000000702848723c */ /* 0x040fe20000081048 */
[----:B------:R-:W-:Y:S04]  /*14590*/  LDS R85, [R29+0x5080] ;  /* 0x005080001d557984 */ /* 0x000fe80000000800 */
[----:B------:R-:W2:Y:S03]  /*145a0*/  LDS R87, [R29+0x5880] ;  /* 0x005880001d577984 */ /* 0x000ea60000000800 */
[C---:B------:R-:W-:Y:S08]  /*145b0*/  HMMA.1688.F32.TF32 R56, R40.reuse, R100, R56 ;  /* 0x000000642838723c */ /* 0x040ff00000081038 */
[C---:B------:R-:W-:Y:S08]  /*145c0*/  HMMA.1688.F32.TF32 R104, R40.reuse, R44, R104 ;  /* 0x0000002c2868723c */ /* 0x040ff00000081068 */
[----:B------:R-:W-:Y:S01]  /*145d0*/  HMMA.1688.F32.TF32 R96, R40, R36, R96 ;  /* 0x000000242860723c */ /* 0x000fe20000081060 */
[----:B------:R-:W-:Y:S04]  /*145e0*/  LDS R40, [R28+0x5100] ;  /* 0x005100001c287984 */ /* 0x000fe80000000800 */
[----:B------:R-:W-:Y:S03]  /*145f0*/  LDS R42, [R28+0x5900] ;  /* 0x005900001c2a7984 */ /* 0x000fe60000000800 */
[C---:B-----5:R-:W-:Y:S01]  /*14600*/  HMMA.1688.F32.TF32 R76, R32.reuse, R112, R76 ;  /* 0x00000070204c723c */ /* 0x060fe2000008104c */
[----:B------:R-:W-:Y:S04]  /*14610*/  LDS R41, [R29+0x5100] ;  /* 0x005100001d297984 */ /* 0x000fe80000000800 */
[----:B------:R-:W3:Y:S03]  /*14620*/  LDS R43, [R29+0x5900] ;  /* 0x005900001d2b7984 */ /* 0x000ee60000000800 */
[C---:B------:R-:W-:Y:S08]  /*14630*/  HMMA.1688.F32.TF32 R64, R32.reuse, R100, R64 ;  /* 0x000000642040723c */ /* 0x040ff00000081040 */
[C---:B------:R-:W-:Y:S01]  /*14640*/  HMMA.1688.F32.TF32 R92, R32.reuse, R44, R92 ;  /* 0x0000002c205c723c */ /* 0x040fe2000008105c */
[----:B------:R-:W-:Y:S04]  /*14650*/  LDS R44, [R28+0x6080] ;  /* 0x006080001c2c7984 */ /* 0x000fe80000000800 */
[----:B------:R-:W-:Y:S03]  /*14660*/  LDS R45, [R29+0x6080] ;  /* 0x006080001d2d7984 */ /* 0x000fe60000000800 */
[----:B------:R-:W-:Y:S01]  /*14670*/  HMMA.1688.F32.TF32 R88, R32, R36, R88 ;  /* 0x000000242058723c */ /* 0x000fe20000081058 */
[----:B------:R-:W-:Y:S04]  /*14680*/  LDS R32, [R28+0x5180] ;  /* 0x005180001c207984 */ /* 0x000fe80000000800 */
[----:B------:R-:W-:Y:S04]  /*14690*/  LDS R34, [R28+0x5980] ;  /* 0x005980001c227984 */ /* 0x000fe80000000800 */
[----:B------:R-:W-:Y:S04]  /*146a0*/  LDS R33, [R29+0x5180] ;  /* 0x005180001d217984 */ /* 0x000fe80000000800 */
[----:B------:R-:W4:Y:S01]  /*146b0*/  LDS R35, [R29+0x5980] ;  /* 0x005980001d237984 */ /* 0x000f220000000800 */
[C---:B-1----:R-:W-:Y:S03]  /*146c0*/  HMMA.1688.F32.TF32 R52, R124.reuse, R114, R52 ;  /* 0x000000727c34723c */ /* 0x042fe60000081034 */
[----:B------:R-:W-:Y:S04]  /*146d0*/  LDS R36, [R28+0x6100] ;  /* 0x006100001c247984 */ /* 0x000fe80000000800 */
[----:B------:R-:W-:Y:S01]  /*146e0*/  LDS R37, [R29+0x6100] ;  /* 0x006100001d257984 */ /* 0x000fe20000000800 */
[C---:B------:R-:W-:Y:S08]  /*146f0*/  HMMA.1688.F32.TF32 R60, R124.reuse, R102, R60 ;  /* 0x000000667c3c723c */ /* 0x040ff0000008103c */
        /* <DEDUP_REMOVED lines=10> */
[----:B------:R-:W-:Y:S07]  /*147a0*/  LDSM.16.M88.4 R84, [R30+0x34080] ;  /* 0x034080001e54783b */ /* 0x000fee0000000200 */
[C---:B---3--:R-:W-:Y:S08]  /*147b0*/  HMMA.1688.F32.TF32 R72, R40.reuse, R114, R72 ;  /* 0x000000722848723c */ /* 0x048ff00000081048 */
[C---:B------:R-:W-:Y:S08]  /*147c0*/  HMMA.1688.F32.TF32 R56, R40.reuse, R102, R56 ;  /* 0x000000662838723c */ /* 0x040ff00000081038 */
[C---:B------:R-:W-:Y:S08]  /*147d0*/  HMMA.1688.F32.TF32 R104, R40.reuse, R46, R104 ;  /* 0x0000002e2868723c */ /* 0x040ff00000081068 */
[----:B------:R-:W-:Y:S01]  /*147e0*/  HMMA.1688.F32.TF32 R96, R40, R38, R96 ;  /* 0x000000262860723c */ /* 0x000fe20000081060 */
[----:B------:R-:W-:Y:S07]  /*147f0*/  LDSM.16.M88.4 R40, [R30+0x36080] ;  /* 0x036080001e28783b */ /* 0x000fee0000000200 */
[C---:B----4-:R-:W-:Y:S01]  /*14800*/  HMMA.1688.F32.TF32 R76, R32.reuse, R114, R76 ;  /* 0x00000072204c723c */ /* 0x050fe2000008104c */
[----:B------:R-:W1:Y:S07]  /*14810*/  LDSM.16.M88.4 R112, [R30+0x30080] ;  /* 0x030080001e70783b */ /* 0x000e6e0000000200 */
[C---:B------:R-:W-:Y:S01]  /*14820*/  HMMA.1688.F32.TF32 R64, R32.reuse, R102, R64 ;  /* 0x000000662040723c */ /* 0x040fe20000081040 */
[----:B------:R-:W2:Y:S07]  /*14830*/  LDSM.16.M88.4 R100, [R30+0x32080] ;  /* 0x032080001e64783b */ /* 0x000eae0000000200 */
[C---:B------:R-:W-:Y:S01]  /*14840*/  HMMA.1688.F32.TF32 R92, R32.reuse, R46, R92 ;  /* 0x0000002e205c723c */ /* 0x040fe2000008105c */
[----:B------:R-:W-:Y:S04]  /*14850*/  LDS R46, [R28+0x6880] ;  /* 0x006880001c2e7984 */ /* 0x000fe80000000800 */
[----:B------:R-:W3:Y:S03]  /*14860*/  LDS R47, [R29+0x6880] ;  /* 0x006880001d2f7984 */ /* 0x000ee60000000800 */
[----:B------:R-:W-:Y:S01]  /*14870*/  HMMA.1688.F32.TF32 R88, R32, R38, R88 ;  /* 0x000000262058723c */ /* 0x000fe20000081058 */
[----:B------:R-:W-:Y:S04]  /*14880*/  LDS R38, [R28+0x6900] ;  /* 0x006900001c267984 */ /* 0x000fe80000000800 */
[----:B------:R-:W4:Y:S04]  /*14890*/  LDS R39, [R29+0x6900] ;  /* 0x006900001d277984 */ /* 0x000f280000000800 */
[----:B------:R-:W-:Y:S04]  /*148a0*/  LDS R32, [R28+0x6180] ;  /* 0x006180001c207984 */ /* 0x000fe80000000800 */
[----:B------:R-:W-:Y:S04]  /*148b0*/  LDS R34, [R28+0x6980] ;  /* 0x006980001c227984 */ /* 0x000fe80000000800 */
[----:B------:R-:W-:Y:S04]  /*148c0*/  LDS R33, [R29+0x6180] ;  /* 0x006180001d217984 */ /* 0x000fe80000000800 */
[----:B------:R-:W5:Y:S01]  /*148d0*/  LDS R35, [R29+0x6980] ;  /* 0x006980001d237984 */ /* 0x000f620000000800 */
[C---:B-1----:R-:W-:Y:S08]  /*148e0*/  HMMA.1688.F32.TF32 R52, R124.reuse, R112, R52 ;  /* 0x000000707c34723c */ /* 0x042ff00000081034 */
[C---:B--2---:R-:W-:Y:S08]  /*148f0*/  HMMA.1688.F32.TF32 R60, R124.reuse, R100, R60 ;  /* 0x000000647c3c723c */ /* 0x044ff0000008103c */
[C---:B------:R-:W-:Y:S08]  /*14900*/  HMMA.1688.F32.TF32 R80, R124.reuse, R84, R80 ;  /* 0x000000547c50723c */ /* 0x040ff00000081050 */
[----:B------:R-:W-:Y:S01]  /*14910*/  HMMA.1688.F32.TF32 R120, R124, R40, R120 ;  /* 0x000000287c78723c */ /* 0x000fe20000081078 */
[----:B------:R-:W-:Y:S04]  /*14920*/  LDS R124, [R28+0x7000] ;  /* 0x007000001c7c7984 */ /* 0x000fe80000000800 */
[----:B------:R-:W-:Y:S03]  /*14930*/  LDS R126, [R28+0x7800] ;  /* 0x007800001c7e7984 */ /* 0x000fe60000000800 */
[C---:B---3--:R-:W-:Y:S01]  /*14940*/  HMMA.1688.F32.TF32 R68, R44.reuse, R112, R68 ;  /* 0x000000702c44723c */ /* 0x048fe20000081044 */
[----:B------:R-:W-:Y:S04]  /*14950*/  LDS R125, [R29+0x7000] ;  /* 0x007000001d7d7984 */ /* 0x000fe80000000800 */
[----:B------:R-:W1:Y:S03]  /*14960*/  LDS R127, [R29+0x7800] ;  /* 0x007800001d7f7984 */ /* 0x000e660000000800 */
[C---:B------:R-:W-:Y:S08]  /*14970*/  HMMA.1688.F32.TF32 R48, R44.reuse, R100, R48 ;  /* 0x000000642c30723c */ /* 0x040ff00000081030 */
[C---:B------:R-:W-:Y:S08]  /*14980*/  HMMA.1688.F32.TF32 R116, R44.reuse, R84, R116 ;  /* 0x000000542c74723c */ /* 0x040ff00000081074 */
[----:B------:R-:W-:Y:S01]  /*14990*/  HMMA.1688.F32.TF32 R108, R44, R40, R108 ;  /* 0x000000282c6c723c */ /* 0x000fe2000008106c */
[----:B------:R-:W-:Y:S04]  /*149a0*/  LDS R44, [R28+0x7080] ;  /* 0x007080001c2c7984 */ /* 0x000fe80000000800 */
[----:B------:R-:W-:Y:S03]  /*149b0*/  LDS R46, [R28+0x7880] ;  /* 0x007880001c2e7984 */ /* 0x000fe60000000800 */
[C---:B----4-:R-:W-:Y:S01]  /*149c0*/  HMMA.1688.F32.TF32 R72, R36.reuse, R112, R72 ;  /* 0x000000702448723c */ /* 0x050fe20000081048 */
        /* <DEDUP_REMOVED lines=146> */
[C---:B------:R-:W-:Y:S01]  /*152f0*/  HMMA.1688.F32.TF32 R64, R32.reuse, R100, R64 ;  /* 0x000000642040723c */ /* 0x040fe20000081040 */
[----:B------:R-:W-:Y:S04]  /*15300*/  LDS R100, [R28+0xd080] ;  /* 0x00d080001c647984 */ /* 0x000fe80000000800 */
[----:B------:R-:W-:Y:S03]  /*15310*/  LDS R101, [R29+0xd080] ;  /* 0x00d080001d657984 */ /* 0x000fe60000000800 */
        /* <DEDUP_REMOVED lines=14> */
[----:B------:R-:W-:Y:S07]  /*15400*/  LDSM.16.M88.4 R124, [R3+0x36180] ;  /* 0x03618000037c783b */ /* 0x000fee0000000200 */
[C---:B--2---:R-:W-:Y:S08]  /*15410*/  HMMA.1688.F32.TF32 R68, R44.reuse, R114, R68 ;  /* 0x000000722c44723c */ /* 0x044ff00000081044 */
        /* <DEDUP_REMOVED lines=8> */
[----:B------:R-:W-:Y:S07]  /*154a0*/  LDSM.16.M88.4 R36, [R3+0x34180] ;  /* 0x034180000324783b */ /* 0x000fee0000000200 */
[C---:B----4-:R-:W-:Y:S01]  /*154b0*/  HMMA.1688.F32.TF32 R76, R32.reuse, R114, R76 ;  /* 0x00000072204c723c */ /* 0x050fe2000008104c */
[----:B------:R-:W2:Y:S07]  /*154c0*/  LDSM.16.M88.4 R112, [R3+0x30180] ;  /* 0x030180000370783b */ /* 0x000eae0000000200 */
[C---:B------:R-:W-:Y:S01]  /*154d0*/  HMMA.1688.F32.TF32 R92, R32.reuse, R86, R92 ;  /* 0x00000056205c723c */ /* 0x040fe2000008105c */
[----:B------:R-:W-:Y:S04]  /*154e0*/  LDS R86, [R28+0xc880] ;  /* 0x00c880001c567984 */ /* 0x000fe80000000800 */
[----:B------:R-:W3:Y:S03]  /*154f0*/  LDS R87, [R29+0xc880] ;  /* 0x00c880001d577984 */ /* 0x000ee60000000800 */
[C---:B------:R-:W-:Y:S01]  /*15500*/  HMMA.1688.F32.TF32 R88, R32.reuse, R42, R88 ;  /* 0x0000002a2058723c */ /* 0x040fe20000081058 */
[----:B------:R-:W-:Y:S04]  /*15510*/  LDS R42, [R28+0xc900] ;  /* 0x00c900001c2a7984 */ /* 0x000fe80000000800 */
[----:B------:R-:W4:Y:S03]  /*15520*/  LDS R43, [R29+0xc900] ;  /* 0x00c900001d2b7984 */ /* 0x000f260000000800 */
[----:B------:R-:W-:Y:S01]  /*15530*/  HMMA.1688.F32.TF32 R64, R32, R102, R64 ;  /* 0x000000662040723c */ /* 0x000fe20000081040 */
[----:B------:R-:W-:Y:S04]  /*15540*/  LDS R32, [R28+0xc180] ;  /* 0x00c180001c207984 */ /* 0x000fe80000000800 */
[----:B------:R-:W-:Y:S04]  /*15550*/  LDS R34, [R28+0xc980] ;  /* 0x00c980001c227984 */ /* 0x000fe80000000800 */
[----:B------:R-:W-:Y:S04]  /*15560*/  LDS R33, [R29+0xc180] ;  /* 0x00c180001d217984 */ /* 0x000fe80000000800 */
[----:B------:R-:W5:Y:S01]  /*15570*/  LDS R35, [R29+0xc980] ;  /* 0x00c980001d237984 */ /* 0x000f620000000800 */
[C---:B-1----:R-:W-:Y:S03]  /*15580*/  HMMA.1688.F32.TF32 R60, R128.reuse, R44, R60 ;  /* 0x0000002c803c723c */ /* 0x042fe6000008103c */
[----:B------:R-:W-:Y:S04]  /*15590*/  LDS R102, [R28+0xd880] ;  /* 0x00d880001c667984 */ /* 0x000fe80000000800 */
[----:B------:R-:W-:Y:S01]  /*155a0*/  LDS R103, [R29+0xd880] ;  /* 0x00d880001d677984 */ /* 0x000fe20000000800 */
        /* <DEDUP_REMOVED lines=20> */
[----:B------:R-:W-:Y:S04]  /*156f0*/  LDS R42, [R28+0xd980] ;  /* 0x00d980001c2a7984 */ /* 0x000fe80000000800 */
[----:B------:R-:W-:Y:S04]  /*15700*/  LDS R41, [R29+0xd180] ;  /* 0x00d180001d297984 */ /* 0x000fe80000000800 */
[----:B------:R-:W3:Y:S01]  /*15710*/  LDS R43, [R29+0xd980] ;  /* 0x00d980001d2b7984 */ /* 0x000ee20000000800 */
[C---:B-----5:R-:W-:Y:S08]  /*15720*/  HMMA.1688.F32.TF32 R76, R32.reuse, R112, R76 ;  /* 0x00000070204c723c */ /* 0x060ff0000008104c */
[C---:B------:R-:W-:Y:S01]  /*15730*/  HMMA.1688.F32.TF32 R92, R32.reuse, R36, R92 ;  /* 0x00000024205c723c */ /* 0x040fe2000008105c */
[----:B------:R-:W-:Y:S04]  /*15740*/  LDS R36, [R28+0xe100] ;  /* 0x00e100001c247984 */ /* 0x000fe80000000800 */
[----:B------:R-:W-:Y:S03]  /*15750*/  LDS R37, [R29+0xe100] ;  /* 0x00e100001d257984 */ /* 0x000fe60000000800 */
[----:B------:R-:W-:Y:S01]  /*15760*/  HMMA.1688.F32.TF32 R64, R32, R44, R64 ;  /* 0x0000002c2040723c */ /* 0x000fe20000081040 */
[----:B------:R-:W-:Y:S04]  /*15770*/  LDS R44, [R28+0xe180] ;  /* 0x00e180001c2c7984 */ /* 0x000fe80000000800 */
[----:B------:R-:W-:Y:S03]  /*15780*/  LDS R45, [R29+0xe180] ;  /* 0x00e180001d2d7984 */ /* 0x000fe60000000800 */
[-C--:B-1----:R-:W-:Y:S08]  /*15790*/  HMMA.1688.F32.TF32 R52, R128, R114.reuse, R52 ;  /* 0x000000728034723c */ /* 0x082ff00000081034 */
[-C--:B------:R-:W-:Y:S08]  /*157a0*/  HMMA.1688.F32.TF32 R68, R100, R114.reuse, R68 ;  /* 0x000000726444723c */ /* 0x080ff00000081044 */
[----:B--2---:R-:W-:Y:S08]  /*157b0*/  HMMA.1688.F32.TF32 R72, R84, R114, R72 ;  /* 0x000000725448723c */ /* 0x004ff00000081048 */
[----:B------:R-:W-:Y:S01]  /*157c0*/  HMMA.1688.F32.TF32 R88, R32, R124, R88 ;  /* 0x0000007c2058723c */ /* 0x000fe20000081058 */
[----:B------:R-:W-:Y:S04]  /*157d0*/  LDSM.16.M88.4 R32, [R30+0x34180] ;  /* 0x034180001e20783b */ /* 0x000fe80000000200 */
[----:B------:R-:W-:Y:S03]  /*157e0*/  LDS R124, [R28+0xf080] ;  /* 0x00f080001c7c7984 */ /* 0x000fe60000000800 */
[----:B------:R-:W-:Y:S01]  /*157f0*/  HMMA.1688.F32.TF32 R80, R128, R38, R80 ;  /* 0x000000268050723c */ /* 0x000fe20000081050 */
[----:B------:R-:W-:Y:S07]  /*15800*/  LDS R125, [R29+0xf080] ;  /* 0x00f080001d7d7984 */ /* 0x000fee0000000800 */
[C---:B------:R-:W-:Y:S08]  /*15810*/  HMMA.1688.F32.TF32 R48, R100.reuse, R46, R48 ;  /* 0x0000002e6430723c */ /* 0x040ff00000081030 */
[C---:B------:R-:W-:Y:S08]  /*15820*/  HMMA.1688.F32.TF32 R116, R100.reuse, R38, R116 ;  /* 0x000000266474723c */ /* 0x040ff00000081074 */
[----:B------:R-:W-:Y:S01]  /*15830*/  HMMA.1688.F32.TF32 R108, R100, R126, R108 ;  /* 0x0000007e646c723c */ /* 0x000fe2000008106c */
[----:B------:R-:W-:Y:S07]  /*15840*/  LDSM.16.M88.4 R100, [R30+0x36180] ;  /* 0x036180001e64783b */ /* 0x000fee0000000200 */
[C---:B------:R-:W-:Y:S08]  /*15850*/  HMMA.1688.F32.TF32 R56, R84.reuse, R46, R56 ;  /* 0x0000002e5438723c */ /* 0x040ff00000081038 */
[C---:B------:R-:W-:Y:S08]  /*15860*/  HMMA.1688.F32.TF32 R104, R84.reuse, R38, R104 ;  /* 0x000000265468723c */ /* 0x040ff00000081068 */
[----:B------:R-:W-:Y:S01]  /*15870*/  HMMA.1688.F32.TF32 R96, R84, R126, R96 ;  /* 0x0000007e5460723c */ /* 0x000fe20000081060 */
[----:B------:R-:W-:Y:S07]  /*15880*/  LDSM.16.M88.4 R84, [R30+0x30180] ;  /* 0x030180001e54783b */ /* 0x000fee0000000200 */
[C---:B---3--:R-:W-:Y:S01]  /*15890*/  HMMA.1688.F32.TF32 R112, R40.reuse, R114, R76 ;  /* 0x000000722870723c */ /* 0x048fe2000008104c */
[----:B------:R-:W-:Y:S07]  /*158a0*/  LDSM.16.M88.4 R76, [R30+0x32180] ;  /* 0x032180001e4c783b */ /* 0x000fee0000000200 */
[----:B------:R-:W-:Y:S01]  /*158b0*/  HMMA.1688.F32.TF32 R92, R40, R38, R92 ;  /* 0x00000026285c723c */ /* 0x000fe2000008105c */
[----:B------:R-:W-:Y:S04]  /*158c0*/  LDS R38, [R28+0xe900] ;  /* 0x00e900001c267984 */ /* 0x000fe80000000800 */
[----:B------:R-:W1:Y:S03]  /*158d0*/  LDS R39, [R29+0xe900] ;  /* 0x00e900001d277984 */ /* 0x000e660000000800 */
[-C--:B------:R-:W-:Y:S08]  /*158e0*/  HMMA.1688.F32.TF32 R60, R128, R46.reuse, R60 ;  /* 0x0000002e803c723c */ /* 0x080ff0000008103c */
        /* <DEDUP_REMOVED lines=20> */
[----:B------:R-:W-:Y:S04]  /*15a30*/  LDS R36, [R28+0xf180] ;  /* 0x00f180001c247984 */ /* 0x000fe80000000800 */
[----:B------:R-:W-:Y:S04]  /*15a40*/  LDS R39, [R29+0xf980] ;  /* 0x00f980001d277984 */ /* 0x000fe80000000800 */
[----:B------:R-:W1:Y:S01]  /*15a50*/  LDS R37, [R29+0xf180] ;  /* 0x00f180001d257984 */ /* 0x000e620000000800 */
[----:B--2---:R-:W-:Y:S08]  /*15a60*/  HMMA.1688.F32.TF32 R64, R44, R76, R64 ;  /* 0x0000004c2c40723c */ /* 0x004ff00000081040 */
[C---:B---3--:R-:W-:Y:S08]  /*15a70*/  HMMA.1688.F32.TF32 R68, R40.reuse, R84, R68 ;  /* 0x000000542844723c */ /* 0x048ff00000081044 */
        /* <DEDUP_REMOVED lines=15> */
[C---:B------:R-:W-:Y:S08]  /*15b70*/  HMMA.1688.F32.TF32 R112, R44.reuse, R84, R112 ;  /* 0x000000542c70723c */ /* 0x040ff00000081070 */
[C---:B------:R-:W-:Y:S08]  /*15b80*/  HMMA.1688.F32.TF32 R92, R44.reuse, R32, R92 ;  /* 0x000000202c5c723c */ /* 0x040ff0000008105c */
[----:B------:R-:W-:Y:S08]  /*15b90*/  HMMA.1688.F32.TF32 R88, R44, R100, R88 ;  /* 0x000000642c58723c */ /* 0x000ff00000081058 */
[----:B-1----:R-:W-:Y:S01]  /*15ba0*/  HMMA.1688.F32.TF32 R44, R36, R78, R64 ;  /* 0x0000004e242c723c */ /* 0x002fe20000081040 */
[----:B------:R-:W4:Y:S07]  /*15bb0*/  LDL.LU R64, [R1+0x3c0] ;  /* 0x0003c00001407983 */ /* 0x000f2e0000300800 */
[C---:B--2---:R-:W-:Y:S08]  /*15bc0*/  HMMA.1688.F32.TF32 R72, R40.reuse, R86, R72 ;  /* 0x000000562848723c */ /* 0x044ff00000081048 */
[C---:B------:R-:W-:Y:S08]  /*15bd0*/  HMMA.1688.F32.TF32 R56, R40.reuse, R78, R56 ;  /* 0x0000004e2838723c */ /* 0x040ff00000081038 */
[C---:B------:R-:W-:Y:S08]  /*15be0*/  HMMA.1688.F32.TF32 R104, R40.reuse, R34, R104 ;  /* 0x000000222868723c */ /* 0x040ff00000081068 */
[----:B------:R-:W-:Y:S08]  /*15bf0*/  HMMA.1688.F32.TF32 R96, R40, R102, R96 ;  /* 0x000000662860723c */ /* 0x000ff00000081060 */
[-C--:B---3--:R-:W-:Y:S08]  /*15c00*/  HMMA.1688.F32.TF32 R80, R128, R34.reuse, R80 ;  /* 0x000000228050723c */ /* 0x088ff00000081050 */
[-C--:B------:R-:W-:Y:S08]  /*15c10*/  HMMA.1688.F32.TF32 R116, R124, R34.reuse, R116 ;  /* 0x000000227c74723c */ /* 0x080ff00000081074 */
[----:B------:R-:W-:Y:S01]  /*15c20*/  HMMA.1688.F32.TF32 R40, R36, R34, R92 ;  /* 0x000000222428723c */ /* 0x000fe2000008105c */
[----:B------:R-:W2:Y:S04]  /*15c30*/  LDL.LU R35, [R1+0x3b0] ;  /* 0x0003b00001237983 */ /* 0x000ea80000300800 */
[----:B------:R-:W3:Y:S04]  /*15c40*/  LDL.LU R34, [R1+0x3a0] ;  /* 0x0003a00001227983 */ /* 0x000ee80000300800 */
[----:B------:R-:W5:Y:S04]  /*15c50*/  LDL.LU R33, [R1+0x390] ;  /* 0x0003900001217983 */ /* 0x000f680000300800 */
[----:B------:R-:W2:Y:S01]  /*15c60*/  LDL.LU R32, [R1+0x380] ;  /* 0x0003800001207983 */ /* 0x000ea20000300800 */
[----:B------:R-:W-:-:S05]  /*15c70*/  IMAD.MOV.U32 R3, RZ, RZ, 0x7f ;  /* 0x0000007fff037424 */ /* 0x000fca00078e00ff */
[----:B------:R-:W-:-:S04]  /*15c80*/  IADD3 R3, R3, c[0x0][0x180], RZ ;  /* 0x0000600003037a10 */ /* 0x000fc80007ffe0ff */
[----:B------:R-:W-:-:S04]  /*15c90*/  SHF.R.S32.HI R30, RZ, 0x1f, R3 ;  /* 0x0000001fff1e7819 */ /* 0x000fc80000011403 */
[----:B------:R-:W-:Y:S01]  /*15ca0*/  LEA.HI R30, R30, R3, RZ, 0x7 ;  /* 0x000000031e1e7211 */ /* 0x000fe200078f38ff */
[----:B------:R-:W-:-:S05]  /*15cb0*/  IMAD.MOV.U32 R3, RZ, RZ, c[0x0][0x180] ;  /* 0x00006000ff037624 */ /* 0x000fca00078e00ff */
[----:B------:R-:W-:Y:S02]  /*15cc0*/  IADD3 R3, R3, -0x180, RZ ;  /* 0xfffffe8003037810 */ /* 0x000fe40007ffe0ff */
[----:B------:R-:W-:-:S03]  /*15cd0*/  SHF.R.S32.HI R30, RZ, 0x7, R30 ;  /* 0x00000007ff1e7819 */ /* 0x000fc6000001141e */
[----:B------:R-:W-:Y:S01]  /*15ce0*/  IMAD R3, R25, -0x80, R3 ;  /* 0xffffff8019037824 */ /* 0x000fe200078e0203 */
[----:B------:R-:W-:-:S04]  /*15cf0*/  IADD3 R30, R30, -0x3, RZ ;  /* 0xfffffffd1e1e7810 */ /* 0x000fc80007ffe0ff */
[----:B------:R-:W-:Y:S01]  /*15d00*/  ISETP.GT.AND P1, PT, R3, RZ, PT ;  /* 0x000000ff0300720c */ /* 0x000fe20003f24270 */
[----:B------:R-:W-:Y:S01]  /*15d10*/  UIADD3 UR5, UR5, 0x1, URZ ;  /* 0x0000000105057890 */ /* 0x000fe2000fffe03f */
[----:B------:R-:W-:Y:S02]  /*15d20*/  ISETP.GE.AND P0, PT, R25, R30, PT ;  /* 0x0000001e1900720c */ /* 0x000fe40003f06270 */
[----:B------:R-:W-:Y:S01]  /*15d30*/  SEL R28, RZ, 0x4, !P1 ;  /* 0x00000004ff1c7807 */ /* 0x000fe20004800000 */
[----:B------:R-:W-:Y:S01]  /*15d40*/  UISETP.GT.AND UP0, UPT, UR5, 0x2, UPT ;  /* 0x000000020500788c */ /* 0x000fe2000bf04270 */
[----:B------:R-:W-:Y:S02]  /*15d50*/  ISETP.GT.AND P1, PT, R3, 0x4, PT ;  /* 0x000000040300780c */ /* 0x000fe40003f24270 */
[----:B------:R-:W-:Y:S01]  /*15d60*/  SEL R28, R28, RZ, !P0 ;  /* 0x000000ff1c1c7207 */ /* 0x000fe20004000000 */
[----:B------:R-:W-:Y:S01]  /*15d70*/  USEL UR5, UR5, URZ, !UP0 ;  /* 0x0000003f05057287 */ /* 0x000fe2000c000000 */
[----:B------:R-:W-:-:S02]  /*15d80*/  IADD3 R17, P3, R17, R27, RZ ;  /* 0x0000001b11117210 */ /* 0x000fc40007f7e0ff */
[----:B------:R-:W-:Y:S02]  /*15d90*/  ISETP.NE.U32.AND P2, PT, R28, RZ, PT ;  /* 0x000000ff1c00720c */ /* 0x000fe40003f45070 */
[----:B------:R-:W-:Y:S01]  /*15da0*/  SEL R28, RZ, 0x4, !P1 ;  /* 0x00000004ff1c7807 */ /* 0x000fe20004800000 */
[----:B------:R-:W-:-:S03]  /*15db0*/  IMAD.U32 R30, RZ, RZ, UR5 ;  /* 0x00000005ff1e7e24 */ /* 0x000fc6000f8e00ff */
[----:B------:R-:W-:Y:S01]  /*15dc0*/  SEL R28, R28, RZ, !P0 ;  /* 0x000000ff1c1c7207 */ /* 0x000fe20004000000 */
[----:B------:R-:W-:Y:S01]  /*15dd0*/  IMAD.X R5, R5, 0x1, R26, P3 ;  /* 0x0000000105057824 */ /* 0x000fe200018e061a */
[-C--:B------:R-:W-:Y:S02]  /*15de0*/  IADD3 R4, P4, R4, R27.reuse, RZ ;  /* 0x0000001b04047210 */ /* 0x080fe40007f9e0ff */
[----:B------:R-:W-:Y:S01]  /*15df0*/  ISETP.NE.U32.AND P1, PT, R28, RZ, PT ;  /* 0x000000ff1c00720c */ /* 0x000fe20003f25070 */
[----:B------:R-:W-:Y:S02]  /*15e00*/  IMAD R30, R30, 0x10000, R2 ;  /* 0x000100001e1e7824 */ /* 0x000fe400078e0202 */
[----:B------:R-:W-:Y:S02]  /*15e10*/  IMAD.MOV.U32 R28, RZ, RZ, R17 ;  /* 0x000000ffff1c7224 */ /* 0x000fe400078e0011 */
[----:B------:R-:W-:Y:S01]  /*15e20*/  IMAD.MOV.U32 R29, RZ, RZ, R5 ;  /* 0x000000ffff1d7224 */ /* 0x000fe200078e0005 */
[----:B------:R-:W-:Y:S01]  /*15e30*/  BAR.SYNC.DEFER_BLOCKING 0x0 ;  /* 0x0000000000007b1d */ /* 0x000fe20000010000 */
[----:B------:R-:W-:Y:S01]  /*15e40*/  IMAD.X R21, R21, 0x1, R26, P4 ;  /* 0x0000000115157824 */ /* 0x000fe200020e061a */
[----:B------:R-:W-:-:S04]  /*15e50*/  IADD3 R13, P3, R13, R27, RZ ;  /* 0x0000001b0d0d7210 */ /* 0x000fc80007f7e0ff */
[----:B------:R-:W-:Y:S01]  /*15e60*/  @!PT LDS RZ, [RZ] ;  /* 0x00000000fffff984 */ /* 0x000fe20000000800 */
[----:B------:R-:W-:Y:S01]  /*15e70*/  @!PT LDS RZ, [RZ] ;  /* 0x00000000fffff984 */ /* 0x000fe20000000800 */
[----:B------:R-:W-:Y:S01]  /*15e80*/  @!PT LDS RZ, [RZ] ;  /* 0x00000000fffff984 */ /* 0x000fe20000000800 */
[----:B------:R1:W-:Y:S02]  /*15e90*/  LDGSTS.E [R30], [R28.64], P2 ;  /* 0x000000001c1e7fae */ /* 0x0003e40009121848 */
[----:B-1----:R-:W-:Y:S02]  /*15ea0*/  IMAD.MOV.U32 R28, RZ, RZ, R4 ;  /* 0x000000ffff1c7224 */ /* 0x002fe400078e0004 */
[----:B------:R-:W-:-:S05]  /*15eb0*/  IMAD.MOV.U32 R29, RZ, RZ, R21 ;  /* 0x000000ffff1d7224 */ /* 0x000fca00078e0015 */
[----:B------:R1:W-:Y:S01]  /*15ec0*/  LDGSTS.E [R30+0x800], [R28.64], P1 ;  /* 0x008000001c1e7fae */ /* 0x0003e20008921848 */
[----:B------:R-:W-:-:S04]  /*15ed0*/  ISETP.GT.AND P1, PT, R3, 0x8, PT ;  /* 0x000000080300780c */ /* 0x000fc80003f24270 */
[----:B-1----:R-:W-:Y:S02]  /*15ee0*/  SEL R28, RZ, 0x4, !P1 ;  /* 0x00000004ff1c7807 */ /* 0x002fe40004800000 */
[----:B------:R-:W-:Y:S02]  /*15ef0*/  ISETP.GT.AND P1, PT, R3, 0xc, PT ;  /* 0x0000000c0300780c */ /* 0x000fe40003f24270 */
[----:B------:R-:W-:-:S04]  /*15f00*/  SEL R28, R28, RZ, !P0 ;  /* 0x000000ff1c1c7207 */ /* 0x000fc80004000000 */
[----:B------:R-:W-:Y:S02]  /*15f10*/  ISETP.NE.U32.AND P2, PT, R28, RZ, PT ;  /* 0x000000ff1c00720c */ /* 0x000fe40003f45070 */
[----:B------:R-:W-:Y:S01]  /*15f20*/  SEL R28, RZ, 0x4, !P1 ;  /* 0x00000004ff1c7807 */ /* 0x000fe20004800000 */
[----:B------:R-:W-:-:S03]  /*15f30*/  IMAD.X R18, R18, 0x1, R26, P3 ;  /* 0x0000000112127824 */ /* 0x000fc600018e061a */
[----:B------:R-:W-:Y:S02]  /*15f40*/  SEL R28, R28, RZ, !P0 ;  /* 0x000000ff1c1c7207 */ /* 0x000fe40004000000 */
[----:B------:R-:W-:Y:S02]  /*15f50*/  IADD3 R135, P4, R135, R27, RZ ;  /* 0x0000001b87877210 */ /* 0x000fe40007f9e0ff */
[----:B------:R-:W-:Y:S01]  /*15f60*/  ISETP.NE.U32.AND P1, PT, R28, RZ, PT ;  /* 0x000000ff1c00720c */ /* 0x000fe20003f25070 */
[----:B------:R-:W-:Y:S02]  /*15f70*/  IMAD.MOV.U32 R28, RZ, RZ, R13 ;  /* 0x000000ffff1c7224 */ /* 0x000fe400078e000d */
[----:B------:R-:W-:Y:S02]  /*15f80*/  IMAD.MOV.U32 R29, RZ, RZ, R18 ;  /* 0x000000ffff1d7224 */ /* 0x000fe400078e0012 */
[----:B------:R-:W-:-:S03]  /*15f90*/  IMAD.X R134, R134, 0x1, R26, P4 ;  /* 0x0000000186867824 */ /* 0x000fc600020e061a */
[----:B------:R1:W-:Y:S02]  /*15fa0*/  LDGSTS.E [R30+0x1000], [R28.64], P2 ;  /* 0x010000001c1e7fae */ /* 0x0003e40009121848 */
[----:B-1----:R-:W-:Y:S02]  /*15fb0*/  IMAD.MOV.U32 R28, RZ, RZ, R135 ;  /* 0x000000ffff1c7224 */ /* 0x002fe400078e0087 */
[----:B------:R-:W-:-:S05]  /*15fc0*/  IMAD.MOV.U32 R29, RZ, RZ, R134 ;  /* 0x000000ffff1d7224 */ /* 0x000fca00078e0086 */
[----:B------:R1:W-:Y:S01]  /*15fd0*/  LDGSTS.E [R30+0x1800], [R28.64], P1 ;  /* 0x018000001c1e7fae */ /* 0x0003e20008921848 */
[----:B------:R-:W-:-:S04]  /*15fe0*/  ISETP.GT.AND P1, PT, R3, 0x10, PT ;  /* 0x000000100300780c */ /* 0x000fc80003f24270 */
[----:B-1----:R-:W-:Y:S02]  /*15ff0*/  SEL R28, RZ, 0x4, !P1 ;  /* 0x00000004ff1c7807 */ /* 0x002fe40004800000 */
[----:B------:R-:W-:Y:S02]  /*16000*/  ISETP.GT.AND P1, PT, R3, 0x14, PT ;  /* 0x000000140300780c */ /* 0x000fe40003f24270 */
[----:B------:R-:W-:Y:S02]  /*16010*/  SEL R28, R28, RZ, !P0 ;  /* 0x000000ff1c1c7207 */ /* 0x000fe40004000000 */
[----:B------:R-:W-:Y:S02]  /*16020*/  IADD3 R143, P3, R143, R27, RZ ;  /* 0x0000001b8f8f7210 */ /* 0x000fe40007f7e0ff */
        /* <DEDUP_REMOVED lines=40> */
[----:B----4-:R-:W-:Y:S02]  /*162b0*/  IADD3 R64, P4, R64, R27, RZ ;  /* 0x0000001b40407210 */ /* 0x010fe40007f9e0ff */
        /* <DEDUP_REMOVED lines=12> */
[----:B--2---:R-:W-:Y:S02]  /*16380*/  IADD3 R35, P3, R35, R27, RZ ;  /* 0x0000001b23237210 */ /* 0x004fe40007f7e0ff */
[----:B------:R-:W-:Y:S02]  /*16390*/  ISETP.NE.U32.AND P2, PT, R28, RZ, PT ;  /* 0x000000ff1c00720c */ /* 0x000fe40003f45070 */
[----:B------:R-:W-:Y:S01]  /*163a0*/  SEL R28, RZ, 0x4, !P1 ;  /* 0x00000004ff1c7807 */ /* 0x000fe20004800000 */
[----:B------:R-:W-:-:S03]  /*163b0*/  IMAD.X R186, R186, 0x1, R26, P3 ;  /* 0x00000001baba7824 */ /* 0x000fc600018e061a */
[----:B------:R-:W-:Y:S02]  /*163c0*/  SEL R28, R28, RZ, !P0 ;  /* 0x000000ff1c1c7207 */ /* 0x000fe40004000000 */
[----:B---3--:R-:W-:Y:S02]  /*163d0*/  IADD3 R34, P4, R34, R27, RZ ;  /* 0x0000001b22227210 */ /* 0x008fe40007f9e0ff */
        /* <DEDUP_REMOVED lines=8> */
[----:B------:R-:W-:Y:S02]  /*16460*/  ISETP.GT.AND P1, PT, R3, 0x30, PT ;  /* 0x000000300300780c */ /* 0x000fe40003f24270 */
[----:B-----5:R-:W-:Y:S02]  /*16470*/  IADD3 R33, P3, R33, R27, RZ ;  /* 0x0000001b21217210 */ /* 0x020fe40007f7e0ff */
[----:B-1----:R-:W-:Y:S02]  /*16480*/  SEL R28, RZ, 0x4, !P1 ;  /* 0x00000004ff1c7807 */ /* 0x002fe40004800000 */
[----:B------:R-:W-:Y:S02]  /*16490*/  ISETP.GT.AND P1, PT, R3, 0x34, PT ;  /* 0x000000340300780c */ /* 0x000fe40003f24270 */
[----:B------:R-:W-:-:S04]  /*164a0*/  SEL R28, R28, RZ, !P0 ;  /* 0x000000ff1c1c7207 */ /* 0x000fc80004000000 */
[----:B------:R-:W-:Y:S02]  /*164b0*/  ISETP.NE.U32.AND P2, PT, R28, RZ, PT ;  /* 0x000000ff1c00720c */ /* 0x000fe40003f45070 */
[----:B------:R-:W-:Y:S01]  /*164c0*/  SEL R28, RZ, 0x4, !P1 ;  /* 0x00000004ff1c7807 */ /* 0x000fe20004800000 */
[----:B------:R1:W-:Y:S01]  /*164d0*/  STL [R1+0x3c0], R64 ;  /* 0x0003c04001007387 */ /* 0x0003e20000100800 */
[----:B------:R-:W-:Y:S01]  /*164e0*/  IADD3 R32, P4, R32, R27, RZ ;  /* 0x0000001b20207210 */ /* 0x000fe20007f9e0ff */
[----:B------:R-:W-:Y:S01]  /*164f0*/  IMAD.X R194, R194, 0x1, R26, P3 ;  /* 0x00000001c2c27824 */ /* 0x000fe200018e061a */
[----:B------:R-:W-:Y:S01]  /*16500*/  SEL R28, R28, RZ, !P0 ;  /* 0x000000ff1c1c7207 */ /* 0x000fe20004000000 */
[----:B------:R-:W-:Y:S02]  /*16510*/  STL [R1+0x3b0], R35 ;  /* 0x0003b02301007387 */ /* 0x000fe40000100800 */
[----:B------:R-:W-:Y:S01]  /*16520*/  IMAD.MOV.U32 R29, RZ, RZ, R194 ;  /* 0x000000ffff1d7224 */ /* 0x000fe200078e00c2 */
[----:B------:R-:W-:Y:S01]  /*16530*/  ISETP.NE.U32.AND P1, PT, R28, RZ, PT ;  /* 0x000000ff1c00720c */ /* 0x000fe20003f25070 */
[----:B------:R2:W-:Y:S01]  /*16540*/  STL [R1+0x3a0], R34 ;  /* 0x0003a02201007387 */ /* 0x0005e20000100800 */
[----:B------:R-:W-:-:S03]  /*16550*/  IMAD.MOV.U32 R28, RZ, RZ, R33 ;  /* 0x000000ffff1c7224 */ /* 0x000fc600078e0021 */
[----:B------:R-:W-:Y:S04]  /*16560*/  STL [R1+0x390], R33 ;  /* 0x0003902101007387 */ /* 0x000fe80000100800 */
[----:B------:R3:W-:Y:S04]  /*16570*/  STL [R1+0x380], R32 ;  /* 0x0003802001007387 */ /* 0x0007e80000100800 */
[----:B-1----:R-:W4:Y:S04]  /*16580*/  LDL.LU R64, [R1] ;  /* 0x0000000001407983 */ /* 0x002f280000300800 */
[----:B------:R1:W-:Y:S04]  /*16590*/  LDGSTS.E [R30+0x6000], [R28.64], P2 ;  /* 0x060000001c1e7fae */ /* 0x0003e80009121848 */
[----:B--2---:R-:W2:Y:S01]  /*165a0*/  LDL.LU R34, [R1+0x1c] ;  /* 0x00001c0001227983 */ /* 0x004ea20000300800 */
[----:B-1----:R-:W-:-:S03]  /*165b0*/  IMAD.MOV.U32 R28, RZ, RZ, R32 ;  /* 0x000000ffff1c7224 */ /* 0x002fc600078e0020 */
[----:B---3--:R-:W3:Y:S04]  /*165c0*/  LDL.LU R32, [R1+0x20] ;  /* 0x0000200001207983 */ /* 0x008ee80000300800 */
[----:B------:R-:W5:Y:S04]  /*165d0*/  LDL.LU R67, [R1+0x3c] ;  /* 0x00003c0001437983 */ /* 0x000f680000300800 */
[----:B------:R-:W5:Y:S04]  /*165e0*/  LDL.LU R66, [R1+0x40] ;  /* 0x0000400001427983 */ /* 0x000f680000300800 */
[----:B------:R-:W5:Y:S04]  /*165f0*/  LDL.LU R35, [R1+0x5c] ;  /* 0x00005c0001237983 */ /* 0x000f680000300800 */
[----:B------:R-:W5:Y:S01]  /*16600*/  LDL.LU R33, [R1+0x60] ;  /* 0x0000600001217983 */ /* 0x000f620000300800 */
[----:B------:R-:W-:-:S04]  /*16610*/  IMAD.X R198, R198, 0x1, R26, P4 ;  /* 0x00000001c6c67824 */ /* 0x000fc800020e061a */
        /* <DEDUP_REMOVED lines=61> */
[----:B------:R-:W-:-:S04]  /*169f0*/  SEL R28, RZ, 0x4, !P1 ;  /* 0x00000004ff1c7807 */ /* 0x000fc80004800000 */
[----:B------:R-:W-:-:S04]  /*16a00*/  SEL R28, R28, RZ, !P0 ;  /* 0x000000ff1c1c7207 */ /* 0x000fc80004000000 */
[----:B------:R-:W-:Y:S02]  /*16a10*/  ISETP.NE.U32.AND P1, PT, R28, RZ, PT ;  /* 0x000000ff1c00720c */ /* 0x000fe40003f25070 */
[----:B----4-:R-:W-:-:S05]  /*16a20*/  IADD3 R64, P3, R64, R27, RZ ;  /* 0x0000001b40407210 */ /* 0x010fca0007f7e0ff */
[----:B------:R-:W-:Y:S02]  /*16a30*/  IMAD.X R252, R252, 0x1, R26, P3 ;  /* 0x00000001fcfc7824 */ /* 0x000fe400018e061a */
[----:B------:R-:W-:Y:S02]  /*16a40*/  IMAD.MOV.U32 R28, RZ, RZ, R64 ;  /* 0x000000ffff1c7224 */ /* 0x000fe400078e0040 */
[----:B------:R-:W-:Y:S01]  /*16a50*/  IMAD.MOV.U32 R29, RZ, RZ, R252 ;  /* 0x000000ffff1d7224 */ /* 0x000fe200078e00fc */
[----:B---3--:R-:W-:-:S04]  /*16a60*/  IADD3 R32, P4, R32, R27, RZ ;  /* 0x0000001b20207210 */ /* 0x008fc80007f9e0ff */
[----:B------:R1:W-:Y:S01]  /*16a70*/  LDGSTS.E [R30+0xa000], [R28.64], P2 ;  /* 0x0a0000001c1e7fae */ /* 0x0003e20009121848 */
[----:B--2---:R-:W-:-:S03]  /*16a80*/  IMAD.X R34, R34, 0x1, R26, P4 ;  /* 0x0000000122227824 */ /* 0x004fc600020e061a */
[----:B------:R2:W-:Y:S04]  /*16a90*/  STL [R1], R64 ;  /* 0x0000004001007387 */ /* 0x0005e80000100800 */
[----:B------:R-:W-:Y:S01]  /*16aa0*/  STL [R1+0x20], R32 ;  /* 0x0000202001007387 */ /* 0x000fe20000100800 */
[----:B-1----:R-:W-:Y:S02]  /*16ab0*/  IMAD.MOV.U32 R28, RZ, RZ, R32 ;  /* 0x000000ffff1c7224 */ /* 0x002fe400078e0020 */
[----:B------:R-:W-:Y:S01]  /*16ac0*/  IMAD.MOV.U32 R29, RZ, RZ, R34 ;  /* 0x000000ffff1d7224 */ /* 0x000fe200078e0022 */
[----:B------:R1:W-:Y:S04]  /*16ad0*/  STL [R1+0x1c], R34 ;  /* 0x00001c2201007387 */ /* 0x0003e80000100800 */
[----:B------:R-:W3:Y:S04]  /*16ae0*/  LDL.LU R65, [R1+0x7c] ;  /* 0x00007c0001417983 */ /* 0x000ee80000300800 */
[----:B------:R4:W-:Y:S01]  /*16af0*/  LDGSTS.E [R30+0xa800], [R28.64], P1 ;  /* 0x0a8000001c1e7fae */ /* 0x0009e20008921848 */
[----:B------:R-:W-:-:S03]  /*16b00*/  ISETP.GT.AND P1, PT, R3, 0x58, PT ;  /* 0x000000580300780c */ /* 0x000fc60003f24270 */
[----:B--2---:R-:W2:Y:S04]  /*16b10*/  LDL.LU R64, [R1+0x80] ;  /* 0x0000800001407983 */ /* 0x004ea80000300800 */
[----:B-1----:R-:W3:Y:S01]  /*16b20*/  LDL.LU R34, [R1+0x9c] ;  /* 0x00009c0001227983 */ /* 0x002ee20000300800 */
[----:B----4-:R-:W-:-:S03]  /*16b30*/  SEL R28, RZ, 0x4, !P1 ;  /* 0x00000004ff1c7807 */ /* 0x010fc60004800000 */
[----:B------:R-:W4:Y:S01]  /*16b40*/  LDL.LU R32, [R1+0xa0] ;  /* 0x0000a00001207983 */ /* 0x000f220000300800 */
[----:B------:R-:W-:Y:S02]  /*16b50*/  ISETP.GT.AND P1, PT, R3, 0x5c, PT ;  /* 0x0000005c0300780c */ /* 0x000fe40003f24270 */
[----:B------:R-:W-:Y:S02]  /*16b60*/  SEL R28, R28, RZ, !P0 ;  /* 0x000000ff1c1c7207 */ /* 0x000fe40004000000 */
[-C--:B-----5:R-:W-:Y:S02]  /*16b70*/  IADD3 R66, P3, R66, R27.reuse, RZ ;  /* 0x0000001b42427210 */ /* 0x0a0fe40007f7e0ff */
[----:B------:R-:W-:Y:S02]  /*16b80*/  ISETP.NE.U32.AND P2, PT, R28, RZ, PT ;  /* 0x000000ff1c00720c */ /* 0x000fe40003f45070 */
[----:B------:R-:W-:Y:S01]  /*16b90*/  SEL R28, RZ, 0x4, !P1 ;  /* 0x00000004ff1c7807 */ /* 0x000fe20004800000 */
[----:B------:R-:W-:Y:S01]  /*16ba0*/  IMAD.X R67, R67, 0x1, R26, P3 ;  /* 0x0000000143437824 */ /* 0x000fe200018e061a */
[----:B------:R-:W-:-:S02]  /*16bb0*/  IADD3 R33, P4, R33, R27, RZ ;  /* 0x0000001b21217210 */ /* 0x000fc40007f9e0ff */
[----:B------:R-:W-:Y:S01]  /*16bc0*/  SEL R28, R28, RZ, !P0 ;  /* 0x000000ff1c1c7207 */ /* 0x000fe20004000000 */
[----:B------:R-:W-:-:S03]  /*16bd0*/  IMAD.MOV.U32 R29, RZ, RZ, R67 ;  /* 0x000000ffff1d7224 */ /* 0x000fc600078e0043 */
[----:B------:R-:W-:Y:S01]  /*16be0*/  ISETP.NE.U32.AND P1, PT, R28, RZ, PT ;  /* 0x000000ff1c00720c */ /* 0x000fe20003f25070 */
[----:B------:R-:W-:Y:S02]  /*16bf0*/  IMAD.MOV.U32 R28, RZ, RZ, R66 ;  /* 0x000000ffff1c7224 */ /* 0x000fe400078e0042 */
[----:B------:R-:W-:Y:S01]  /*16c00*/  IMAD.X R35, R35, 0x1, R26, P4 ;  /* 0x0000000123237824 */ /* 0x000fe200020e061a */
[----:B------:R-:W-:Y:S04]  /*16c10*/  STL [R1+0x40], R66 ;  /* 0x0000404201007387 */ /* 0x000fe80000100800 */
[----:B------:R-:W-:Y:S04]  /*16c20*/  STL [R1+0x3c], R67 ;  /* 0x00003c4301007387 */ /* 0x000fe80000100800 */
[----:B------:R-:W-:Y:S04]  /*16c30*/  STL [R1+0x60], R33 ;  /* 0x0000602101007387 */ /* 0x000fe80000100800 */
[----:B------:R1:W-:Y:S04]  /*16c40*/  LDGSTS.E [R30+0xb000], [R28.64], P2 ;  /* 0x0b0000001c1e7fae */ /* 0x0003e80009121848 */
[----:B------:R5:W-:Y:S01]  /*16c50*/  STL [R1+0x5c], R35 ;  /* 0x00005c2301007387 */ /* 0x000be20000100800 */
[----:B-1----:R-:W-:-:S02]  /*16c60*/  IMAD.MOV.U32 R29, RZ, RZ, R35 ;  /* 0x000000ffff1d7224 */ /* 0x002fc400078e0023 */
[----:B------:R-:W-:Y:S01]  /*16c70*/  IMAD.MOV.U32 R28, RZ, RZ, R33 ;  /* 0x000000ffff1c7224 */ /* 0x000fe200078e0021 */
[----:B-----5:R-:W5:Y:S04]  /*16c80*/  LDL.LU R35, [R1+0xbc] ;  /* 0x0000bc0001237983 */ /* 0x020f680000300800 */
[----:B------:R-:W5:Y:S04]  /*16c90*/  LDL.LU R33, [R1+0xc0] ;  /* 0x0000c00001217983 */ /* 0x000f680000300800 */
[----:B------:R-:W5:Y:S04]  /*16ca0*/  LDL.LU R77, [R1+0xdc] ;  /* 0x0000dc00014d7983 */ /* 0x000f680000300800 */
[----:B------:R-:W5:Y:S04]  /*16cb0*/  LDL.LU R76, [R1+0xe0] ;  /* 0x0000e000014c7983 */ /* 0x000f680000300800 */
        /* <DEDUP_REMOVED lines=9> */
[----:B--2---:R-:W-:-:S05]  /*16d50*/  IADD3 R64, P3, R64, R27, RZ ;  /* 0x0000001b40407210 */ /* 0x004fca0007f7e0ff */
[----:B---3--:R-:W-:Y:S01]  /*16d60*/  IMAD.X R65, R65, 0x1, R26, P3 ;  /* 0x0000000141417824 */ /* 0x008fe200018e061a */
[----:B----4-:R-:W-:Y:S01]  /*16d70*/  IADD3 R32, P4, R32, R27, RZ ;  /* 0x0000001b20207210 */ /* 0x010fe20007f9e0ff */
[----:B------:R-:W-:Y:S02]  /*16d80*/  IMAD.MOV.U32 R28, RZ, RZ, R64 ;  /* 0x000000ffff1c7224 */ /* 0x000fe400078e0040 */
[----:B------:R-:W-:Y:S02]  /*16d90*/  IMAD.MOV.U32 R29, RZ, RZ, R65 ;  /* 0x000000ffff1d7224 */ /* 0x000fe400078e0041 */
[----:B------:R-:W-:-:S03]  /*16da0*/  IMAD.X R34, R34, 0x1, R26, P4 ;  /* 0x0000000122227824 */ /* 0x000fc600020e061a */
[----:B------:R1:W-:Y:S02]  /*16db0*/  LDGSTS.E [R30+0xc000], [R28.64], P2 ;  /* 0x0c0000001c1e7fae */ /* 0x0003e40009121848 */
[----:B-1----:R-:W-:Y:S02]  /*16dc0*/  IMAD.MOV.U32 R28, RZ, RZ, R32 ;  /* 0x000000ffff1c7224 */ /* 0x002fe400078e0020 */
[----:B------:R-:W-:-:S05]  /*16dd0*/  IMAD.MOV.U32 R29, RZ, RZ, R34 ;  /* 0x000000ffff1d7224 */ /* 0x000fca00078e0022 */
[----:B------:R1:W-:Y:S01]  /*16de0*/  LDGSTS.E [R30+0xc800], [R28.64], P1 ;  /* 0x0c8000001c1e7fae */ /* 0x0003e20008921848 */
[----:B------:R-:W-:-:S03]  /*16df0*/  ISETP.GT.AND P1, PT, R3, 0x68, PT ;  /* 0x000000680300780c */ /* 0x000fc60003f24270 */
[----:B------:R-:W-:Y:S04]  /*16e00*/  STL [R1+0x80], R64 ;  /* 0x0000804001007387 */ /* 0x000fe80000100800 */
[----:B------:R2:W-:Y:S01]  /*16e10*/  STL [R1+0x7c], R65 ;  /* 0x00007c4101007387 */ /* 0x0005e20000100800 */
[----:B-1----:R-:W-:-:S03]  /*16e20*/  SEL R28, RZ, 0x4, !P1 ;  /* 0x00000004ff1c7807 */ /* 0x002fc60004800000 */
[----:B------:R-:W-:Y:S01]  /*16e30*/  STL [R1+0xa0], R32 ;  /* 0x0000a02001007387 */ /* 0x000fe20000100800 */
[----:B------:R-:W-:Y:S02]  /*16e40*/  ISETP.GT.AND P1, PT, R3, 0x6c, PT ;  /* 0x0000006c0300780c */ /* 0x000fe40003f24270 */
[----:B------:R-:W-:Y:S01]  /*16e50*/  SEL R28, R28, RZ, !P0 ;  /* 0x000000ff1c1c7207 */ /* 0x000fe20004000000 */
[----:B------:R1:W-:Y:S04]  /*16e60*/  STL [R1+0x9c], R34 ;  /* 0x00009c2201007387 */ /* 0x0003e80000100800 */
[----:B------:R-:W3:Y:S01]  /*16e70*/  LDL.LU R67, [R1+0xfc] ;  /* 0x0000fc0001437983 */ /* 0x000ee20000300800 */
[----:B------:R-:W-:Y:S02]  /*16e80*/  ISETP.NE.U32.AND P2, PT, R28, RZ, PT ;  /* 0x000000ff1c00720c */ /* 0x000fe40003f45070 */
[----:B-----5:R-:W-:Y:S01]  /*16e90*/  IADD3 R33, P3, R33, R27, RZ ;  /* 0x0000001b21217210 */ /* 0x020fe20007f7e0ff */
[----:B------:R-:W4:Y:S01]  /*16ea0*/  LDL.LU R66, [R1+0x100] ;  /* 0x0001000001427983 */ /* 0x000f220000300800 */
[----:B------:R-:W-:-:S03]  /*16eb0*/  SEL R28, RZ, 0x4, !P1 ;  /* 0x00000004ff1c7807 */ /* 0x000fc60004800000 */
[----:B--2---:R-:W2:Y:S01]  /*16ec0*/  LDL.LU R65, [R1+0x11c] ;  /* 0x00011c0001417983 */ /* 0x004ea20000300800 */
[----:B------:R-:W-:Y:S01]  /*16ed0*/  IMAD.X R35, R35, 0x1, R26, P3 ;  /* 0x0000000123237824 */ /* 0x000fe200018e061a */
[----:B------:R-:W-:Y:S02]  /*16ee0*/  IADD3 R76, P4, R76, R27, RZ ;  /* 0x0000001b4c4c7210 */ /* 0x000fe40007f9e0ff */
[----:B------:R-:W5:Y:S01]  /*16ef0*/  LDL.LU R64, [R1+0x120] ;  /* 0x0001200001407983 */ /* 0x000f620000300800 */
[----:B------:R-:W-:-:S03]  /*16f00*/  SEL R28, R28, RZ, !P0 ;  /* 0x000000ff1c1c7207 */ /* 0x000fc60004000000 */
[----:B-1----:R-:W2:Y:S01]  /*16f10*/  LDL.LU R34, [R1+0x140] ;  /* 0x0001400001227983 */ /* 0x002ea20000300800 */
[----:B------:R-:W-:-:S03]  /*16f20*/  IMAD.X R77, R77, 0x1, R26, P4 ;  /* 0x000000014d4d7824 */ /* 0x000fc600020e061a */
[----:B------:R-:W2:Y:S01]  /*16f30*/  LDL.LU R32, [R1+0x160] ;  /* 0x0001600001207983 */ /* 0x000ea20000300800 */
[----:B------:R-:W-:-:S03]  /*16f40*/  IMAD.MOV.U32 R29, RZ, RZ, R35 ;  /* 0x000000ffff1d7224 */ /* 0x000fc600078e0023 */
[----:B------:R-:W-:Y:S01]  /*16f50*/  STL [R1+0xc0], R33 ;  /* 0x0000c02101007387 */ /* 0x000fe20000100800 */
[----:B------:R-:W-:-:S03]  /*16f60*/  ISETP.NE.U32.AND P1, PT, R28, RZ, PT ;  /* 0x000000ff1c00720c */ /* 0x000fc60003f25070 */
[----:B------:R1:W-:Y:S01]  /*16f70*/  STL [R1+0xbc], R35 ;  /* 0x0000bc2301007387 */ /* 0x0003e20000100800 */
[----:B------:R-:W-:-:S03]  /*16f80*/  IMAD.MOV.U32 R28, RZ, RZ, R33 ;  /* 0x000000ffff1c7224 */ /* 0x000fc600078e0021 */
[----:B------:R-:W-:Y:S04]  /*16f90*/  STL [R1+0xe0], R76 ;  /* 0x0000e04c01007387 */ /* 0x000fe80000100800 */
[----:B------:R1:W-:Y:S04]  /*16fa0*/  LDGSTS.E [R30+0xd000], [R28.64], P2 ;  /* 0x0d0000001c1e7fae */ /* 0x0003e80009121848 */
[----:B-1----:R-:W2:Y:S04]  /*16fb0*/  LDL.LU R35, [R1+0x13c] ;  /* 0x00013c0001237983 */ /* 0x002ea80000300800 */
[----:B------:R-:W-:Y:S04]  /*16fc0*/  STL [R1+0xdc], R77 ;  /* 0x0000dc4d01007387 */ /* 0x000fe80000100800 */
[----:B------:R-:W2:Y:S01]  /*16fd0*/  LDL.LU R33, [R1+0x15c] ;  /* 0x00015c0001217983 */ /* 0x000ea20000300800 */
[----:B------:R-:W-:-:S02]  /*16fe0*/  IMAD.MOV.U32 R28, RZ, RZ, R76 ;  /* 0x000000ffff1c7224 */ /* 0x000fc400078e004c */
        /* <DEDUP_REMOVED lines=9> */
[----:B------:R-:W-:Y:S01]  /*17080*/  ISETP.NE.U32.AND P1, PT, R28, RZ, PT ;  /* 0x000000ff1c00720c */ /* 0x000fe20003f25070 */
[-C--:B------:R-:W-:Y:S08]  /*17090*/  HMMA.1688.F32.TF32 R52, R128, R86.reuse, R52 ;  /* 0x000000568034723c */ /* 0x080ff00000081034 */
[-C--:B------:R-:W-:Y:S08]  /*170a0*/  HMMA.1688.F32.TF32 R68, R124, R86.reuse, R68 ;  /* 0x000000567c44723c */ /* 0x080ff00000081044 */
[C---:B------:R-:W-:Y:S08]  /*170b0*/  HMMA.1688.F32.TF32 R84, R36.reuse, R86, R112 ;  /* 0x000000562454723c */ /* 0x040ff00000081070 */
[----:B------:R-:W-:Y:S07]  /*170c0*/  HMMA.1688.F32.TF32 R36, R36, R102, R88 ;  /* 0x000000662424723c */ /* 0x000fee0000081058 */
[----:B------:R-:W-:-:S02]  /*170d0*/  LOP3.LUT R89, R2, 0x20, RZ, 0x3c, !PT ;  /* 0x0000002002597812 */ /* 0x000fc400078e3cff */
[----:B----4-:R-:W-:-:S05]  /*170e0*/  IADD3 R66, P3, R66, R27, RZ ;  /* 0x0000001b42427210 */ /* 0x010fca0007f7e0ff */
[----:B---3--:R-:W-:Y:S01]  /*170f0*/  IMAD.X R67, R67, 0x1, R26, P3 ;  /* 0x0000000143437824 */ /* 0x008fe200018e061a */
[-C--:B-----5:R-:W-:Y:S02]  /*17100*/  IADD3 R64, P4, R64, R27.reuse, RZ ;  /* 0x0000001b40407210 */ /* 0x0a0fe40007f9e0ff */
[----:B--2---:R-:W-:-:S03]  /*17110*/  IADD3 R34, P3, R34, R27, RZ ;  /* 0x0000001b22227210 */ /* 0x004fc60007f7e0ff */
[----:B------:R-:W-:Y:S01]  /*17120*/  IMAD.X R65, R65, 0x1, R26, P4 ;  /* 0x0000000141417824 */ /* 0x000fe200020e061a */
[----:B------:R-:W-:Y:S01]  /*17130*/  IADD3 R32, P4, R32, R27, RZ ;  /* 0x0000001b20207210 */ /* 0x000fe20007f9e0ff */
[----:B------:R-:W-:Y:S01]  /*17140*/  STL [R1+0x100], R66 ;  /* 0x0001004201007387 */ /* 0x000fe20000100800 */
[----:B------:R-:W-:Y:S02]  /*17150*/  IMAD.MOV.U32 R28, RZ, RZ, R66 ;  /* 0x000000ffff1c7224 */ /* 0x000fe400078e0042 */
[----:B------:R-:W-:Y:S01]  /*17160*/  IMAD.MOV.U32 R29, RZ, RZ, R67 ;  /* 0x000000ffff1d7224 */ /* 0x000fe200078e0043 */
[----:B------:R-:W-:Y:S04]  /*17170*/  STL [R1+0xfc], R67 ;  /* 0x0000fc4301007387 */ /* 0x000fe80000100800 */
[----:B------:R1:W-:Y:S04]  /*17180*/  STL [R1+0x120], R64 ;  /* 0x0001204001007387 */ /* 0x0003e80000100800 */
[----:B------:R-:W-:Y:S01]  /*17190*/  STL [R1+0x11c], R65 ;  /* 0x00011c4101007387 */ /* 0x000fe20000100800 */
[----:B------:R-:W-:-:S03]  /*171a0*/  IMAD.X R35, R35, 0x1, R26, P3 ;  /* 0x0000000123237824 */ /* 0x000fc600018e061a */
[----:B------:R-:W-:Y:S04]  /*171b0*/  STL [R1+0x140], R34 ;  /* 0x0001402201007387 */ /* 0x000fe80000100800 */
[----:B------:R2:W-:Y:S01]  /*171c0*/  STL [R1+0x13c], R35 ;  /* 0x00013c2301007387 */ /* 0x0005e20000100800 */
[----:B------:R-:W-:-:S03]  /*171d0*/  IMAD.X R33, R33, 0x1, R26, P4 ;  /* 0x0000000121217824 */ /* 0x000fc600020e061a */
[----:B------:R3:W-:Y:S04]  /*171e0*/  LDGSTS.E [R30+0xe000], [R28.64], P2 ;  /* 0x0e0000001c1e7fae */ /* 0x0007e80009121848 */
[----:B------:R-:W-:Y:S04]  /*171f0*/  STL [R1+0x160], R32 ;  /* 0x0001602001007387 */ /* 0x000fe80000100800 */
[----:B------:R4:W-:Y:S01]  /*17200*/  STL [R1+0x15c], R33 ;  /* 0x00015c2101007387 */ /* 0x0009e20000100800 */
[----:B---3--:R-:W-:-:S03]  /*17210*/  IMAD.MOV.U32 R28, RZ, RZ, R64 ;  /* 0x000000ffff1c7224 */ /* 0x008fc600078e0040 */
[----:B-1----:R-:W3:Y:S01]  /*17220*/  LDL.LU R64, [R1+0x3bc] ;  /* 0x0003bc0001407983 */ /* 0x002ee20000300800 */
        /* <DEDUP_REMOVED lines=8> */
[----:B------:R-:W-:Y:S02]  /*172b0*/  IMAD.MOV.U32 R29, RZ, RZ, R35 ;  /* 0x000000ffff1d7224 */ /* 0x000fe400078e0023 */
[----:B--2---:R-:W2:Y:S01]  /*172c0*/  LDL.LU R35, [R1+0x3ac] ;  /* 0x0003ac0001237983 */ /* 0x004ea20000300800 */
[----:B------:R-:W-:-:S04]  /*172d0*/  SEL R28, R28, RZ, !P0 ;  /* 0x000000ff1c1c7207 */ /* 0x000fc80004000000 */
[----:B------:R-:W-:Y:S01]  /*172e0*/  ISETP.NE.U32.AND P1, PT, R28, RZ, PT ;  /* 0x000000ff1c00720c */ /* 0x000fe20003f25070 */
[----:B------:R-:W-:Y:S02]  /*172f0*/  IMAD.MOV.U32 R28, RZ, RZ, R34 ;  /* 0x000000ffff1c7224 */ /* 0x000fe400078e0022 */
[----:B------:R-:W5:Y:S04]  /*17300*/  LDL.LU R34, [R1+0x39c] ;  /* 0x00039c0001227983 */ /* 0x000f680000300800 */
[----:B------:R1:W-:Y:S02]  /*17310*/  LDGSTS.E [R30+0xf000], [R28.64], P2 ;  /* 0x0f0000001c1e7fae */ /* 0x0003e40009121848 */
[----:B-1----:R-:W-:Y:S02]  /*17320*/  IMAD.MOV.U32 R29, RZ, RZ, R33 ;  /* 0x000000ffff1d7224 */ /* 0x002fe400078e0021 */
[----:B----4-:R-:W4:Y:S01]  /*17330*/  LDL.LU R33, [R1+0x38c] ;  /* 0x00038c0001217983 */ /* 0x010f220000300800 */
[----:B------:R-:W-:-:S03]  /*17340*/  IMAD.MOV.U32 R28, RZ, RZ, R32 ;  /* 0x000000ffff1c7224 */ /* 0x000fc600078e0020 */
[----:B------:R-:W2:Y:S04]  /*17350*/  LDL.LU R32, [R1+0x37c] ;  /* 0x00037c0001207983 */ /* 0x000ea80000300800 */
[----:B------:R1:W-:Y:S01]  /*17360*/  LDGSTS.E [R30+0xf800], [R28.64], P1 ;  /* 0x0f8000001c1e7fae */ /* 0x0003e20008921848 */
[C---:B------:R-:W-:Y:S02]  /*17370*/  ISETP.GT.AND P1, PT, R3.reuse, 0x1, PT ;  /* 0x000000010300780c */ /* 0x040fe40003f24270 */
[----:B------:R-:W-:Y:S02]  /*17380*/  ISETP.GT.AND P2, PT, R3, 0x5, PT ;  /* 0x000000050300780c */ /* 0x000fe40003f44270 */
[----:B------:R-:W-:Y:S02]  /*17390*/  IADD3 R12, P3, R12, R27, RZ ;  /* 0x0000001b0c0c7210 */ /* 0x000fe40007f7e0ff */
[----:B-1----:R-:W-:-:S02]  /*173a0*/  SEL R29, RZ, 0x4, !P1 ;  /* 0x00000004ff1d7807 */ /* 0x002fc40004800000 */
[----:B------:R-:W-:Y:S02]  /*173b0*/  SEL R28, RZ, 0x4, !P2 ;  /* 0x00000004ff1c7807 */ /* 0x000fe40005000000 */
[----:B------:R-:W-:Y:S02]  /*173c0*/  SEL R29, R29, RZ, !P0 ;  /* 0x000000ff1d1d7207 */ /* 0x000fe40004000000 */
[----:B------:R-:W-:Y:S02]  /*173d0*/  SEL R28, R28, RZ, !P0 ;  /* 0x000000ff1c1c7207 */ /* 0x000fe40004000000 */
[----:B------:R-:W-:Y:S01]  /*173e0*/  ISETP.NE.U32.AND P1, PT, R29, RZ, PT ;  /* 0x000000ff1d00720c */ /* 0x000fe20003f25070 */
[----:B------:R-:W-:Y:S01]  /*173f0*/  IMAD.U32 R30, RZ, RZ, UR5 ;  /* 0x00000005ff1e7e24 */ /* 0x000fe2000f8e00ff */
[----:B------:R-:W-:Y:S01]  /*17400*/  IADD3 R6, P4, R6, R27, RZ ;  /* 0x0000001b06067210 */ /* 0x000fe20007f9e0ff */
[----:B------:R-:W-:Y:S01]  /*17410*/  IMAD.X R7, R7, 0x1, R26, P3 ;  /* 0x0000000107077824 */ /* 0x000fe200018e061a */
[----:B------:R-:W-:Y:S01]  /*17420*/  ISETP.NE.U32.AND P2, PT, R28, RZ, PT ;  /* 0x000000ff1c00720c */ /* 0x000fe20003f45070 */
[----:B------:R-:W-:-:S02]  /*17430*/  IMAD R30, R30, 0x10000, R89 ;  /* 0x000100001e1e7824 */ /* 0x000fc400078e0259 */
[----:B------:R-:W-:Y:S02]  /*17440*/  IMAD.MOV.U32 R28, RZ, RZ, R12 ;  /* 0x000000ffff1c7224 */ /* 0x000fe400078e000c */
[----:B------:R-:W-:Y:S02]  /*17450*/  IMAD.MOV.U32 R29, RZ, RZ, R7 ;  /* 0x000000ffff1d7224 */ /* 0x000fe400078e0007 */
[----:B------:R-:W-:-:S03]  /*17460*/  IMAD.X R22, R22, 0x1, R26, P4 ;  /* 0x0000000116167824 */ /* 0x000fc600020e061a */
[----:B------:R1:W-:Y:S01]  /*17470*/  LDGSTS.E [R30+0x200], [R28.64], P1 ;  /* 0x002000001c1e7fae */ /* 0x0003e20008921848 */
[----:B------:R-:W-:Y:S01]  /*17480*/  ISETP.GT.AND P1, PT, R3, 0x9, PT ;  /* 0x000000090300780c */ /* 0x000fe20003f24270 */
[----:B-1----:R-:W-:Y:S02]  /*17490*/  IMAD.MOV.U32 R28, RZ, RZ, R6 ;  /* 0x000000ffff1c7224 */ /* 0x002fe400078e0006 */
[----:B------:R-:W-:-:S05]  /*174a0*/  IMAD.MOV.U32 R29, RZ, RZ, R22 ;  /* 0x000000ffff1d7224 */ /* 0x000fca00078e0016 */
[----:B------:R1:W-:Y:S01]  /*174b0*/  LDGSTS.E [R30+0xa00], [R28.64], P2 ;  /* 0x00a000001c1e7fae */ /* 0x0003e20009121848 */
[----:B------:R-:W-:Y:S02]  /*174c0*/  IADD3 R15, P3, R15, R27, RZ ;  /* 0x0000001b0f0f7210 */ /* 0x000fe40007f7e0ff */
        /* <DEDUP_REMOVED lines=79> */
[----:B-----5:R-:W-:Y:S02]  /*179c0*/  IADD3 R34, P4, R34, R27, RZ ;  /* 0x0000001b22227210 */ /* 0x020fe40007f9e0ff */
        /* <DEDUP_REMOVED lines=9> */
[----:B----4-:R-:W-:Y:S02]  /*17a60*/  IADD3 R33, P3, R33, R27, RZ ;  /* 0x0000001b21217210 */ /* 0x010fe40007f7e0ff */
        /* <DEDUP_REMOVED lines=9> */
[----:B------:R-:W-:Y:S04]  /*17b00*/  STL [R1+0x3ac], R35 ;  /* 0x0003ac2301007387 */ /* 0x000fe80000100800 */
[----:B------:R2:W-:Y:S01]  /*17b10*/  STL [R1+0x39c], R34 ;  /* 0x00039c2201007387 */ /* 0x0005e20000100800 */
[----:B------:R-:W-:Y:S01]  /*17b20*/  ISETP.NE.U32.AND P1, PT, R28, RZ, PT ;  /* 0x000000ff1c00720c */ /* 0x000fe20003f25070 */
[----:B------:R-:W-:-:S02]  /*17b30*/  IMAD.MOV.U32 R28, RZ, RZ, R33 ;  /* 0x000000ffff1c7224 */ /* 0x000fc400078e0021 */
[----:B------:R-:W-:Y:S01]  /*17b40*/  STL [R1+0x38c], R33 ;  /* 0x00038c2101007387 */ /* 0x000fe20000100800 */
[----:B------:R-:W-:-:S03]  /*17b50*/  IMAD.MOV.U32 R29, RZ, RZ, R195 ;  /* 0x000000ffff1d7224 */ /* 0x000fc600078e00c3 */
[----:B------:R3:W-:Y:S04]  /*17b60*/  STL [R1+0x37c], R32 ;  /* 0x00037c2001007387 */ /* 0x0007e80000100800 */
[----:B------:R-:W4:Y:S04]  /*17b70*/  LDL.LU R65, [R1+0x4] ;  /* 0x0000040001417983 */ /* 0x000f280000300800 */
[----:B-1----:R-:W5:Y:S04]  /*17b80*/  LDL.LU R64, [R1+0x8] ;  /* 0x0000080001407983 */ /* 0x002f680000300800 */
[----:B------:R1:W-:Y:S04]  /*17b90*/  LDGSTS.E [R30+0x6200], [R28.64], P2 ;  /* 0x062000001c1e7fae */ /* 0x0003e80009121848 */
[----:B--2---:R-:W2:Y:S01]  /*17ba0*/  LDL.LU R34, [R1+0x24] ;  /* 0x0000240001227983 */ /* 0x004ea20000300800 */
[----:B-1----:R-:W-:-:S03]  /*17bb0*/  IMAD.MOV.U32 R28, RZ, RZ, R32 ;  /* 0x000000ffff1c7224 */ /* 0x002fc600078e0020 */
[----:B---3--:R-:W3:Y:S04]  /*17bc0*/  LDL.LU R32, [R1+0x28] ;  /* 0x0000280001207983 */ /* 0x008ee80000300800 */
[----:B------:R-:W2:Y:S04]  /*17bd0*/  LDL.LU R67, [R1+0x44] ;  /* 0x0000440001437983 */ /* 0x000ea80000300800 */
[----:B------:R-:W2:Y:S04]  /*17be0*/  LDL.LU R66, [R1+0x48] ;  /* 0x0000480001427983 */ /* 0x000ea80000300800 */
[----:B------:R-:W2:Y:S04]  /*17bf0*/  LDL.LU R35, [R1+0x64] ;  /* 0x0000640001237983 */ /* 0x000ea80000300800 */
[----:B------:R-:W2:Y:S01]  /*17c00*/  LDL.LU R33, [R1+0x68] ;  /* 0x0000680001217983 */ /* 0x000ea20000300800 */
        /* <DEDUP_REMOVED lines=65> */
[----:B-----5:R-:W-:-:S05]  /*18020*/  IADD3 R64, P3, R64, R27, RZ ;  /* 0x0000001b40407210 */ /* 0x020fca0007f7e0ff */
[----:B----4-:R-:W-:Y:S02]  /*18030*/  IMAD.X R65, R65, 0x1, R26, P3 ;  /* 0x0000000141417824 */ /* 0x010fe400018e061a */
[----:B------:R-:W-:Y:S02]  /*18040*/  IMAD.MOV.U32 R28, RZ, RZ, R64 ;  /* 0x000000ffff1c7224 */ /* 0x000fe400078e0040 */
[----:B------:R-:W-:Y:S01]  /*18050*/  IMAD.MOV.U32 R29, RZ, RZ, R65 ;  /* 0x000000ffff1d7224 */ /* 0x000fe200078e0041 */
[----:B---3--:R-:W-:-:S04]  /*18060*/  IADD3 R32, P4, R32, R27, RZ ;  /* 0x0000001b20207210 */ /* 0x008fc80007f9e0ff */
[----:B------:R1:W-:Y:S01]  /*18070*/  LDGSTS.E [R30+0xa200], [R28.64], P2 ;  /* 0x0a2000001c1e7fae */ /* 0x0003e20009121848 */
[----:B--2---:R-:W-:-:S03]  /*18080*/  IMAD.X R34, R34, 0x1, R26, P4 ;  /* 0x0000000122227824 */ /* 0x004fc600020e061a */
[----:B------:R-:W-:Y:S04]  /*18090*/  STL [R1+0x8], R64 ;  /* 0x0000084001007387 */ /* 0x000fe80000100800 */
[----:B------:R2:W-:Y:S01]  /*180a0*/  STL [R1+0x4], R65 ;  /* 0x0000044101007387 */ /* 0x0005e20000100800 */
[----:B-1----:R-:W-:Y:S02]  /*180b0*/  IMAD.MOV.U32 R28, RZ, RZ, R32 ;  /* 0x000000ffff1c7224 */ /* 0x002fe400078e0020 */
[----:B------:R-:W-:Y:S01]  /*180c0*/  IMAD.MOV.U32 R29, RZ, RZ, R34 ;  /* 0x000000ffff1d7224 */ /* 0x000fe200078e0022 */
[----:B------:R-:W-:Y:S04]  /*180d0*/  STL [R1+0x28], R32 ;  /* 0x0000282001007387 */ /* 0x000fe80000100800 */
[----:B------:R1:W-:Y:S04]  /*180e0*/  STL [R1+0x24], R34 ;  /* 0x0000242201007387 */ /* 0x0003e80000100800 */
[----:B--2---:R-:W2:Y:S04]  /*180f0*/  LDL.LU R65, [R1+0x84] ;  /* 0x0000840001417983 */ /* 0x004ea80000300800 */
[----:B------:R3:W-:Y:S01]  /*18100*/  LDGSTS.E [R30+0xaa00], [R28.64], P1 ;  /* 0x0aa000001c1e7fae */ /* 0x0007e20008921848 */
[----:B------:R-:W-:-:S03]  /*18110*/  ISETP.GT.AND P1, PT, R3, 0x59, PT ;  /* 0x000000590300780c */ /* 0x000fc60003f24270 */
[----:B------:R-:W4:Y:S04]  /*18120*/  LDL.LU R64, [R1+0x88] ;  /* 0x0000880001407983 */ /* 0x000f280000300800 */
[----:B-1----:R-:W5:Y:S01]  /*18130*/  LDL.LU R34, [R1+0xa4] ;  /* 0x0000a40001227983 */ /* 0x002f620000300800 */
[----:B---3--:R-:W-:-:S03]  /*18140*/  SEL R28, RZ, 0x4, !P1 ;  /* 0x00000004ff1c7807 */ /* 0x008fc60004800000 */
[----:B------:R-:W3:Y:S01]  /*18150*/  LDL.LU R32, [R1+0xa8] ;  /* 0x0000a80001207983 */ /* 0x000ee20000300800 */
[----:B------:R-:W-:Y:S02]  /*18160*/  ISETP.GT.AND P1, PT, R3, 0x5d, PT ;  /* 0x0000005d0300780c */ /* 0x000fe40003f24270 */
[----:B------:R-:W-:Y:S02]  /*18170*/  SEL R28, R28, RZ, !P0 ;  /* 0x000000ff1c1c7207 */ /* 0x000fe40004000000 */
[-C--:B------:R-:W-:Y:S02]  /*18180*/  IADD3 R66, P3, R66, R27.reuse, RZ ;  /* 0x0000001b42427210 */ /* 0x080fe40007f7e0ff */
        /* <DEDUP_REMOVED lines=13> */
[----:B------:R1:W-:Y:S02]  /*18260*/  STL [R1+0x64], R35 ;  /* 0x0000642301007387 */ /* 0x0003e40000100800 */
[----:B-1----:R-:W-:-:S02]  /*18270*/  IMAD.MOV.U32 R29, RZ, RZ, R35 ;  /* 0x000000ffff1d7224 */ /* 0x002fc400078e0023 */
[----:B------:R-:W-:Y:S01]  /*18280*/  IMAD.MOV.U32 R28, RZ, RZ, R33 ;  /* 0x000000ffff1c7224 */ /* 0x000fe200078e0021 */
[----:B------:R-:W5:Y:S04]  /*18290*/  LDL.LU R35, [R1+0xc4] ;  /* 0x0000c40001237983 */ /* 0x000f680000300800 */
        /* <DEDUP_REMOVED lines=13> */
[----:B--2---:R-:W-:Y:S01]  /*18370*/  IMAD.X R65, R65, 0x1, R26, P3 ;  /* 0x0000000141417824 */ /* 0x004fe200018e061a */
[----:B---3--:R-:W-:Y:S01]  /*18380*/  IADD3 R32, P4, R32, R27, RZ ;  /* 0x0000001b20207210 */ /* 0x008fe20007f9e0ff */
[----:B------:R-:W-:Y:S02]  /*18390*/  IMAD.MOV.U32 R28, RZ, RZ, R64 ;  /* 0x000000ffff1c7224 */ /* 0x000fe400078e0040 */
[----:B------:R-:W-:Y:S02]  /*183a0*/  IMAD.MOV.U32 R29, RZ, RZ, R65 ;  /* 0x000000ffff1d7224 */ /* 0x000fe400078e0041 */
[----:B-----5:R-:W-:-:S03]  /*183b0*/  IMAD.X R34, R34, 0x1, R26, P4 ;  /* 0x0000000122227824 */ /* 0x020fc600020e061a */
[----:B------:R1:W-:Y:S04]  /*183c0*/  LDGSTS.E [R30+0xc200], [R28.64], P2 ;  /* 0x0c2000001c1e7fae */ /* 0x0003e80009121848 */
[----:B------:R-:W-:Y:S01]  /*183d0*/  STL [R1+0x88], R64 ;  /* 0x0000884001007387 */ /* 0x000fe20000100800 */
[----:B-1----:R-:W-:Y:S02]  /*183e0*/  IMAD.MOV.U32 R28, RZ, RZ, R32 ;  /* 0x000000ffff1c7224 */ /* 0x002fe400078e0020 */
[----:B------:R-:W-:Y:S01]  /*183f0*/  IMAD.MOV.U32 R29, RZ, RZ, R34 ;  /* 0x000000ffff1d7224 */ /* 0x000fe200078e0022 */
[----:B------:R1:W-:Y:S04]  /*18400*/  STL [R1+0x84], R65 ;  /* 0x0000844101007387 */ /* 0x0003e80000100800 */
[----:B------:R2:W-:Y:S01]  /*18410*/  LDGSTS.E [R30+0xca00], [R28.64], P1 ;  /* 0x0ca000001c1e7fae */ /* 0x0005e20008921848 */
[----:B------:R-:W-:-:S03]  /*18420*/  ISETP.GT.AND P1, PT, R3, 0x69, PT ;  /* 0x000000690300780c */ /* 0x000fc60003f24270 */
[----:B------:R-:W-:Y:S04]  /*18430*/  STL [R1+0xa8], R32 ;  /* 0x0000a82001007387 */ /* 0x000fe80000100800 */
[----:B------:R3:W-:Y:S01]  /*18440*/  STL [R1+0xa4], R34 ;  /* 0x0000a42201007387 */ /* 0x0007e20000100800 */
[----:B--2---:R-:W-:-:S03]  /*18450*/  SEL R28, RZ, 0x4, !P1 ;  /* 0x00000004ff1c7807 */ /* 0x004fc60004800000 */
[----:B------:R-:W2:Y:S01]  /*18460*/  LDL.LU R67, [R1+0x104] ;  /* 0x0001040001437983 */ /* 0x000ea20000300800 */
[----:B------:R-:W-:Y:S02]  /*18470*/  ISETP.GT.AND P1, PT, R3, 0x6d, PT ;  /* 0x0000006d0300780c */ /* 0x000fe40003f24270 */
[----:B------:R-:W-:Y:S01]  /*18480*/  SEL R28, R28, RZ, !P0 ;  /* 0x000000ff1c1c7207 */ /* 0x000fe20004000000 */
[----:B------:R-:W4:Y:S03]  /*18490*/  LDL.LU R66, [R1+0x108] ;  /* 0x0001080001427983 */ /* 0x000f260000300800 */
[----:B------:R-:W-:Y:S01]  /*184a0*/  ISETP.NE.U32.AND P2, PT, R28, RZ, PT ;  /* 0x000000ff1c00720c */ /* 0x000fe20003f45070 */
[----:B-1----:R-:W5:Y:S01]  /*184b0*/  LDL.LU R65, [R1+0x124] ;  /* 0x0001240001417983 */ /* 0x002f620000300800 */
[----:B------:R-:W-:-:S03]  /*184c0*/  IADD3 R33, P3, R33, R27, RZ ;  /* 0x0000001b21217210 */ /* 0x000fc60007f7e0ff */
[----:B------:R-:W5:Y:S01]  /*184d0*/  LDL.LU R64, [R1+0x128] ;  /* 0x0001280001407983 */ /* 0x000f620000300800 */
[----:B------:R-:W-:Y:S01]  /*184e0*/  SEL R28, RZ, 0x4, !P1 ;  /* 0x00000004ff1c7807 */ /* 0x000fe20004800000 */
[----:B------:R-:W-:Y:S02]  /*184f0*/  IMAD.X R35, R35, 0x1, R26, P3 ;  /* 0x0000000123237824 */ /* 0x000fe400018e061a */
[----:B---3--:R-:W3:Y:S01]  /*18500*/  LDL.LU R34, [R1+0x148] ;  /* 0x0001480001227983 */ /* 0x008ee20000300800 */
[----:B------:R-:W-:-:S03]  /*18510*/  IADD3 R76, P4, R76, R27, RZ ;  /* 0x0000001b4c4c7210 */ /* 0x000fc60007f9e0ff */
[----:B------:R-:W3:Y:S01]  /*18520*/  LDL.LU R32, [R1+0x168] ;  /* 0x0001680001207983 */ /* 0x000ee20000300800 */
[----:B------:R-:W-:Y:S01]  /*18530*/  SEL R28, R28, RZ, !P0 ;  /* 0x000000ff1c1c7207 */ /* 0x000fe20004000000 */
[----:B------:R-:W-:Y:S02]  /*18540*/  IMAD.X R77, R77, 0x1, R26, P4 ;  /* 0x000000014d4d7824 */ /* 0x000fe400020e061a */
[----:B------:R-:W-:Y:S01]  /*18550*/  STL [R1+0xc8], R33 ;  /* 0x0000c82101007387 */ /* 0x000fe20000100800 */
[----:B------:R-:W-:Y:S01]  /*18560*/  IMAD.MOV.U32 R29, RZ, RZ, R35 ;  /* 0x000000ffff1d7224 */ /* 0x000fe200078e0023 */
[----:B------:R-:W-:Y:S02]  /*18570*/  ISETP.NE.U32.AND P1, PT, R28, RZ, PT ;  /* 0x000000ff1c00720c */ /* 0x000fe40003f25070 */
[----:B------:R1:W-:Y:S01]  /*18580*/  STL [R1+0xc4], R35 ;  /* 0x0000c42301007387 */ /* 0x0003e20000100800 */
[----:B------:R-:W-:-:S03]  /*18590*/  IMAD.MOV.U32 R28, RZ, RZ, R33 ;  /* 0x000000ffff1c7224 */ /* 0x000fc600078e0021 */
[----:B------:R-:W-:Y:S04]  /*185a0*/  STL [R1+0xe8], R76 ;  /* 0x0000e84c01007387 */ /* 0x000fe80000100800 */
[----:B------:R1:W-:Y:S04]  /*185b0*/  LDGSTS.E [R30+0xd200], [R28.64], P2 ;  /* 0x0d2000001c1e7fae */ /* 0x0003e80009121848 */
[----:B-1----:R-:W3:Y:S04]  /*185c0*/  LDL.LU R35, [R1+0x144] ;  /* 0x0001440001237983 */ /* 0x002ee80000300800 */
[----:B------:R-:W-:Y:S04]  /*185d0*/  STL [R1+0xe4], R77 ;  /* 0x0000e44d01007387 */ /* 0x000fe80000100800 */
[----:B------:R-:W3:Y:S01]  /*185e0*/  LDL.LU R33, [R1+0x164] ;  /* 0x0001640001217983 */ /* 0x000ee20000300800 */
        /* <DEDUP_REMOVED lines=13> */
[-C--:B-----5:R-:W-:Y:S01]  /*186c0*/  IADD3 R64, P4, R64, R27.reuse, RZ ;  /* 0x0000001b40407210 */ /* 0x0a0fe20007f9e0ff */
[----:B------:R-:W-:Y:S02]  /*186d0*/  IMAD.MOV.U32 R28, RZ, RZ, R66 ;  /* 0x000000ffff1c7224 */ /* 0x000fe400078e0042 */
[----:B------:R-:W-:Y:S01]  /*186e0*/  IMAD.MOV.U32 R29, RZ, RZ, R67 ;  /* 0x000000ffff1d7224 */ /* 0x000fe200078e0043 */
[-C--:B---3--:R-:W-:Y:S01]  /*186f0*/  IADD3 R34, P3, R34, R27.reuse, RZ ;  /* 0x0000001b22227210 */ /* 0x088fe20007f7e0ff */
[----:B------:R-:W-:Y:S01]  /*18700*/  IMAD.X R65, R65, 0x1, R26, P4 ;  /* 0x0000000141417824 */ /* 0x000fe200020e061a */
[----:B------:R-:W-:Y:S01]  /*18710*/  STL [R1+0x108], R66 ;  /* 0x0001084201007387 */ /* 0x000fe20000100800 */
[----:B------:R-:W-:-:S03]  /*18720*/  IADD3 R32, P4, R32, R27, RZ ;  /* 0x0000001b20207210 */ /* 0x000fc60007f9e0ff */
[----:B------:R1:W-:Y:S04]  /*18730*/  LDGSTS.E [R30+0xe200], [R28.64], P2 ;  /* 0x0e2000001c1e7fae */ /* 0x0003e80009121848 */
[----:B------:R-:W-:Y:S04]  /*18740*/  STL [R1+0x104], R67 ;  /* 0x0001044301007387 */ /* 0x000fe80000100800 */
[----:B------:R-:W-:Y:S01]  /*18750*/  STL [R1+0x128], R64 ;  /* 0x0001284001007387 */ /* 0x000fe20000100800 */
[----:B-1----:R-:W-:Y:S02]  /*18760*/  IMAD.MOV.U32 R28, RZ, RZ, R64 ;  /* 0x000000ffff1c7224 */ /* 0x002fe400078e0040 */
[----:B------:R-:W-:Y:S01]  /*18770*/  IMAD.MOV.U32 R29, RZ, RZ, R65 ;  /* 0x000000ffff1d7224 */ /* 0x000fe200078e0041 */
        /* <DEDUP_REMOVED lines=8> */
[----:B--2---:R-:W-:-:S03]  /*18800*/  IMAD.MOV.U32 R29, RZ, RZ, R35 ;  /* 0x000000ffff1d7224 */ /* 0x004fc600078e0023 */
[----:B-1----:R-:W2:Y:S01]  /*18810*/  LDL.LU R35, [R1+0x3b8] ;  /* 0x0003b80001237983 */ /* 0x002ea20000300800 */
[----:B------:R-:W-:-:S04]  /*18820*/  ISETP.GT.AND P1, PT, R3, 0x79, PT ;  /* 0x000000790300780c */ /* 0x000fc80003f24270 */
[----:B------:R-:W-:Y:S02]  /*18830*/  SEL R28, RZ, 0x4, !P1 ;  /* 0x00000004ff1c7807 */ /* 0x000fe40004800000 */
[----:B------:R-:W-:Y:S02]  /*18840*/  ISETP.GT.AND P1, PT, R3, 0x7d, PT ;  /* 0x0000007d0300780c */ /* 0x000fe40003f24270 */
[----:B------:R-:W-:-:S04]  /*18850*/  SEL R28, R28, RZ, !P0 ;  /* 0x000000ff1c1c7207 */ /* 0x000fc80004000000 */
[----:B------:R-:W-:Y:S02]  /*18860*/  ISETP.NE.U32.AND P2, PT, R28, RZ, PT ;  /* 0x000000ff1c00720c */ /* 0x000fe40003f45070 */
[----:B------:R-:W-:-:S04]  /*18870*/  SEL R28, RZ, 0x4, !P1 ;  /* 0x00000004ff1c7807 */ /* 0x000fc80004800000 */
[----:B------:R-:W-:-:S04]  /*18880*/  SEL R28, R28, RZ, !P0 ;  /* 0x000000ff1c1c7207 */ /* 0x000fc80004000000 */
[----:B------:R-:W-:Y:S01]  /*18890*/  ISETP.NE.U32.AND P1, PT, R28, RZ, PT ;  /* 0x000000ff1c00720c */ /* 0x000fe20003f25070 */
[----:B------:R-:W-:Y:S02]  /*188a0*/  IMAD.MOV.U32 R28, RZ, RZ, R34 ;  /* 0x000000ffff1c7224 */ /* 0x000fe400078e0022 */
[----:B------:R-:W4:Y:S04]  /*188b0*/  LDL.LU R34, [R1+0x3a8] ;  /* 0x0003a80001227983 */ /* 0x000f280000300800 */
[----:B------:R1:W-:Y:S02]  /*188c0*/  LDGSTS.E [R30+0xf200], [R28.64], P2 ;  /* 0x0f2000001c1e7fae */ /* 0x0003e40009121848 */
[----:B-1----:R-:W-:Y:S02]  /*188d0*/  IMAD.MOV.U32 R29, RZ, RZ, R33 ;  /* 0x000000ffff1d7224 */ /* 0x002fe400078e0021 */
[----:B---3--:R-:W3:Y:S01]  /*188e0*/  LDL.LU R33, [R1+0x398] ;  /* 0x0003980001217983 */ /* 0x008ee20000300800 */
[----:B------:R-:W-:-:S03]  /*188f0*/  IMAD.MOV.U32 R28, RZ, RZ, R32 ;  /* 0x000000ffff1c7224 */ /* 0x000fc600078e0020 */
[----:B------:R-:W5:Y:S04]  /*18900*/  LDL.LU R32, [R1+0x388] ;  /* 0x0003880001207983 */ /* 0x000f680000300800 */
        /* <DEDUP_REMOVED lines=10> */
[----:B------:R-:W-:Y:S01]  /*189b0*/  LOP3.LUT R67, R2, 0x40, RZ, 0x3c, !PT ;  /* 0x0000004002437812 */ /* 0x000fe200078e3cff */
[----:B------:R-:W-:Y:S01]  /*189c0*/  IMAD.X R9, R9, 0x1, R26, P3 ;  /* 0x0000000109097824 */ /* 0x000fe200018e061a */
[----:B------:R-:W-:-:S02]  /*189d0*/  IADD3 R8, P4, R8, R27, RZ ;  /* 0x0000001b08087210 */ /* 0x000fc40007f9e0ff */
[----:B------:R-:W-:Y:S01]  /*189e0*/  ISETP.NE.U32.AND P2, PT, R28, RZ, PT ;  /* 0x000000ff1c00720c */ /* 0x000fe20003f45070 */
[----:B------:R-:W-:Y:S02]  /*189f0*/  IMAD R30, R30, 0x10000, R67 ;  /* 0x000100001e1e7824 */ /* 0x000fe400078e0243 */
        /* <DEDUP_REMOVED lines=70> */
[----:B--2---:R-:W-:Y:S02]  /*18e60*/  IADD3 R35, P4, R35, R27, RZ ;  /* 0x0000001b23237210 */ /* 0x004fe40007f9e0ff */
        /* <DEDUP_REMOVED lines=12> */
[----:B----4-:R-:W-:Y:S02]  /*18f30*/  IADD3 R34, P3, R34, R27, RZ ;  /* 0x0000001b22227210 */ /* 0x010fe40007f7e0ff */
        /* <DEDUP_REMOVED lines=13> */
[C---:B------:R-:W-:Y:S02]  /*19010*/  ISETP.GT.AND P1, PT, R3.reuse, 0x32, PT ;  /* 0x000000320300780c */ /* 0x040fe40003f24270 */
[----:B-----5:R-:W-:Y:S01]  /*19020*/  IADD3 R32, P3, R32, R27, RZ ;  /* 0x0000001b20207210 */ /* 0x020fe20007f7e0ff */
[----:B------:R-:W-:Y:S01]  /*19030*/  STL [R1+0x3b8], R35 ;  /* 0x0003b82301007387 */ /* 0x000fe20000100800 */
[----:B-1----:R-:W-:Y:S02]  /*19040*/  SEL R28, RZ, 0x4, !P1 ;  /* 0x00000004ff1c7807 */ /* 0x002fe40004800000 */
[----:B------:R-:W-:Y:S02]  /*19050*/  ISETP.GT.AND P1, PT, R3, 0x36, PT ;  /* 0x000000360300780c */ /* 0x000fe40003f24270 */
[----:B------:R-:W-:Y:S01]  /*19060*/  SEL R28, R28, RZ, !P0 ;  /* 0x000000ff1c1c7207 */ /* 0x000fe20004000000 */
[----:B------:R1:W-:Y:S03]  /*19070*/  STL [R1+0x3a8], R34 ;  /* 0x0003a82201007387 */ /* 0x0003e60000100800 */
[----:B------:R-:W-:Y:S01]  /*19080*/  ISETP.NE.U32.AND P2, PT, R28, RZ, PT ;  /* 0x000000ff1c00720c */ /* 0x000fe20003f45070 */
[----:B------:R-:W-:Y:S01]  /*19090*/  STL [R1+0x398], R33 ;  /* 0x0003982101007387 */ /* 0x000fe20000100800 */
[----:B------:R-:W-:-:S03]  /*190a0*/  SEL R28, RZ, 0x4, !P1 ;  /* 0x00000004ff1c7807 */ /* 0x000fc60004800000 */
[----:B------:R2:W-:Y:S01]  /*190b0*/  STL [R1+0x388], R32 ;  /* 0x0003882001007387 */ /* 0x0005e20000100800 */
[----:B------:R-:W-:-:S03]  /*190c0*/  SEL R28, R28, RZ, !P0 ;  /* 0x000000ff1c1c7207 */ /* 0x000fc60004000000 */
[----:B------:R-:W3:Y:S04]  /*190d0*/  LDL.LU R65, [R1+0xc] ;  /* 0x00000c0001417983 */ /* 0x000ee80000300800 */
[----:B------:R-:W4:Y:S01]  /*190e0*/  LDL.LU R64, [R1+0x10] ;  /* 0x0000100001407983 */ /* 0x000f220000300800 */
[----:B------:R-:W-:Y:S01]  /*190f0*/  ISETP.NE.U32.AND P1, PT, R28, RZ, PT ;  /* 0x000000ff1c00720c */ /* 0x000fe20003f25070 */
[----:B------:R-:W-:Y:S02]  /*19100*/  IMAD.MOV.U32 R28, RZ, RZ, R32 ;  /* 0x000000ffff1c7224 */ /* 0x000fe400078e0020 */
[----:B-1----:R-:W5:Y:S04]  /*19110*/  LDL.LU R34, [R1+0x2c] ;  /* 0x00002c0001227983 */ /* 0x002f680000300800 */
[----:B--2---:R-:W2:Y:S04]  /*19120*/  LDL.LU R32, [R1+0x30] ;  /* 0x0000300001207983 */ /* 0x004ea80000300800 */
[----:B------:R-:W5:Y:S04]  /*19130*/  LDL.LU R76, [R1+0x4c] ;  /* 0x00004c00014c7983 */ /* 0x000f680000300800 */
[----:B------:R-:W5:Y:S04]  /*19140*/  LDL.LU R66, [R1+0x50] ;  /* 0x0000500001427983 */ /* 0x000f680000300800 */
[----:B------:R-:W5:Y:S04]  /*19150*/  LDL.LU R35, [R1+0x6c] ;  /* 0x00006c0001237983 */ /* 0x000f680000300800 */
[----:B------:R-:W5:Y:S01]  /*19160*/  LDL.LU R33, [R1+0x70] ;  /* 0x0000700001217983 */ /* 0x000f620000300800 */
[----:B------:R-:W-:Y:S01]  /*19170*/  IMAD.X R196, R196, 0x1, R26, P3 ;  /* 0x00000001c4c47824 */ /* 0x000fe200018e061a */
[----:B------:R-:W-:-:S03]  /*19180*/  IADD3 R201, P4, R201, R27, RZ ;  /* 0x0000001bc9c97210 */ /* 0x000fc60007f9e0ff */
        /* <DEDUP_REMOVED lines=69> */
[----:B---3--:R-:W-:Y:S01]  /*195e0*/  IMAD.X R65, R65, 0x1, R26, P3 ;  /* 0x0000000141417824 */ /* 0x008fe200018e061a */
[----:B--2---:R-:W-:Y:S01]  /*195f0*/  IADD3 R32, P4, R32, R27, RZ ;  /* 0x0000001b20207210 */ /* 0x004fe20007f9e0ff */
[----:B------:R-:W-:Y:S02]  /*19600*/  IMAD.MOV.U32 R28, RZ, RZ, R64 ;  /* 0x000000ffff1c7224 */ /* 0x000fe400078e0040 */
[----:B------:R-:W-:Y:S02]  /*19610*/  IMAD.MOV.U32 R29, RZ, RZ, R65 ;  /* 0x000000ffff1d7224 */ /* 0x000fe400078e0041 */
[----:B-----5:R-:W-:Y:S01]  /*19620*/  IMAD.X R34, R34, 0x1, R26, P4 ;  /* 0x0000000122227824 */ /* 0x020fe200020e061a */
[----:B------:R-:W-:Y:S04]  /*19630*/  STL [R1+0x10], R64 ;  /* 0x0000104001007387 */ /* 0x000fe80000100800 */
[----:B------:R1:W-:Y:S04]  /*19640*/  LDGSTS.E [R30+0xa400], [R28.64], P2 ;  /* 0x0a4000001c1e7fae */ /* 0x0003e80009121848 */
[----:B------:R2:W-:Y:S04]  /*19650*/  STL [R1+0xc], R65 ;  /* 0x00000c4101007387 */ /* 0x0005e80000100800 */
[----:B------:R-:W-:Y:S01]  /*19660*/  STL [R1+0x30], R32 ;  /* 0x0000302001007387 */ /* 0x000fe20000100800 */
[----:B-1----:R-:W-:-:S02]  /*19670*/  IMAD.MOV.U32 R28, RZ, RZ, R32 ;  /* 0x000000ffff1c7224 */ /* 0x002fc400078e0020 */
[----:B------:R-:W-:Y:S01]  /*19680*/  IMAD.MOV.U32 R29, RZ, RZ, R34 ;  /* 0x000000ffff1d7224 */ /* 0x000fe200078e0022 */
        /* <DEDUP_REMOVED lines=23> */
[----:B------:R1:W-:Y:S01]  /*19800*/  LDGSTS.E [R30+0xb400], [R28.64], P2 ;  /* 0x0b4000001c1e7fae */ /* 0x0003e20009121848 */
[-C--:B------:R-:W-:Y:S03]  /*19810*/  HMMA.1688.F32.TF32 R60, R128, R78.reuse, R60 ;  /* 0x0000004e803c723c */ /* 0x080fe6000008103c */
[----:B------:R1:W-:Y:S05]  /*19820*/  STL [R1+0x6c], R35 ;  /* 0x00006c2301007387 */ /* 0x0003ea0000100800 */
[----:B------:R-:W-:Y:S01]  /*19830*/  HMMA.1688.F32.TF32 R48, R124, R78, R48 ;  /* 0x0000004e7c30723c */ /* 0x000fe20000081030 */
        /* <DEDUP_REMOVED lines=67> */
[----:B------:R-:W-:Y:S02]  /*19c70*/  LOP3.LUT R79, R2, 0x60, RZ, 0x3c, !PT ;  /* 0x00000060024f7812 */ /* 0x000fe400078e3cff */
        /* <DEDUP_REMOVED lines=151> */
[----:B-----5:R-:W-:Y:S02]  /*1a5f0*/  IADD3 R32, P3, R32, R27, RZ ;  /* 0x0000001b20207210 */ /* 0x020fe40007f7e0ff */
[----:B-1----:R-:W-:Y:S02]  /*1a600*/  SEL R28, RZ, 0x4, !P1 ;  /* 0x00000004ff1c7807 */ /* 0x002fe40004800000 */
[----:B------:R-:W-:Y:S02]  /*1a610*/  ISETP.GT.AND P1, PT, R3, 0x37, PT ;  /* 0x000000370300780c */ /* 0x000fe40003f24270 */
[----:B------:R-:W-:Y:S01]  /*1a620*/  SEL R28, R28, RZ, !P0 ;  /* 0x000000ff1c1c7207 */ /* 0x000fe20004000000 */
[----:B------:R-:W-:Y:S03]  /*1a630*/  STL [R1+0x3b4], R35 ;  /* 0x0003b42301007387 */ /* 0x000fe60000100800 */
[----:B------:R-:W-:-:S02]  /*1a640*/  ISETP.NE.U32.AND P2, PT, R28, RZ, PT ;  /* 0x000000ff1c00720c */ /* 0x000fc40003f45070 */
[----:B------:R-:W-:Y:S01]  /*1a650*/  SEL R28, RZ, 0x4, !P1 ;  /* 0x00000004ff1c7807 */ /* 0x000fe20004800000 */
[----:B------:R1:W-:Y:S03]  /*1a660*/  STL [R1+0x3a4], R34 ;  /* 0x0003a42201007387 */ /* 0x0003e60000100800 */
[----:B------:R-:W-:Y:S01]  /*1a670*/  SEL R28, R28, RZ, !P0 ;  /* 0x000000ff1c1c7207 */ /* 0x000fe20004000000 */
[----:B------:R2:W-:Y:S04]  /*1a680*/  STL [R1+0x394], R33 ;  /* 0x0003942101007387 */ /* 0x0005e80000100800 */
[----:B------:R3:W-:Y:S01]  /*1a690*/  STL [R1+0x384], R32 ;  /* 0x0003842001007387 */ /* 0x0007e20000100800 */
[----:B------:R-:W-:-:S03]  /*1a6a0*/  ISETP.NE.U32.AND P1, PT, R28, RZ, PT ;  /* 0x000000ff1c00720c */ /* 0x000fc60003f25070 */
[----:B------:R-:W4:Y:S01]  /*1a6b0*/  LDL.LU R65, [R1+0x14] ;  /* 0x0000140001417983 */ /* 0x000f220000300800 */
[----:B------:R-:W-:-:S03]  /*1a6c0*/  IMAD.MOV.U32 R28, RZ, RZ, R32 ;  /* 0x000000ffff1c7224 */ /* 0x000fc600078e0020 */
[----:B-1----:R-:W5:Y:S04]  /*1a6d0*/  LDL.LU R34, [R1+0x18] ;  /* 0x0000180001227983 */ /* 0x002f680000300800 */
[----:B--2---:R-:W2:Y:S04]  /*1a6e0*/  LDL.LU R33, [R1+0x34] ;  /* 0x0000340001217983 */ /* 0x004ea80000300800 */
[----:B---3--:R-:W3:Y:S01]  /*1a6f0*/  LDL.LU R32, [R1+0x38] ;  /* 0x0000380001207983 */ /* 0x008ee20000300800 */
[----:B------:R-:W-:Y:S01]  /*1a700*/  IMAD.X R197, R197, 0x1, R26, P3 ;  /* 0x00000001c5c57824 */ /* 0x000fe200018e061a */
[----:B------:R-:W-:-:S02]  /*1a710*/  IADD3 R203, P4, R203, R27, RZ ;  /* 0x0000001bcbcb7210 */ /* 0x000fc40007f9e0ff */
[----:B------:R-:W2:Y:S01]  /*1a720*/  LDL.LU R76, [R1+0x54] ;  /* 0x00005400014c7983 */ /* 0x000ea20000300800 */
[----:B------:R-:W-:Y:S02]  /*1a730*/  IMAD.MOV.U32 R29, RZ, RZ, R197 ;  /* 0x000000ffff1d7224 */ /* 0x000fe400078e00c5 */
[--C-:B------:R-:W-:Y:S01]  /*1a740*/  IMAD.X R202, R202, 0x1, R26.reuse, P4 ;  /* 0x00000001caca7824 */ /* 0x100fe200020e061a */
[-C--:B------:R-:W-:Y:S01]  /*1a750*/  IADD3 R211, P3, R211, R27.reuse, RZ ;  /* 0x0000001bd3d37210 */ /* 0x080fe20007f7e0ff */
[----:B------:R-:W2:Y:S04]  /*1a760*/  LDL.LU R66, [R1+0x58] ;  /* 0x0000580001427983 */ /* 0x000ea80000300800 */
[----:B------:R1:W-:Y:S01]  /*1a770*/  LDGSTS.E [R30+0x6600], [R28.64], P2 ;  /* 0x066000001c1e7fae */ /* 0x0003e20009121848 */
[----:B------:R-:W-:Y:S01]  /*1a780*/  IMAD.X R210, R210, 0x1, R26, P3 ;  /* 0x00000001d2d27824 */ /* 0x000fe200018e061a */
[----:B------:R-:W-:-:S02]  /*1a790*/  IADD3 R219, P4, R219, R27, RZ ;  /* 0x0000001bdbdb7210 */ /* 0x000fc40007f9e0ff */
[----:B------:R-:W2:Y:S01]  /*1a7a0*/  LDL.LU R64, [R1+0x74] ;  /* 0x0000740001407983 */ /* 0x000ea20000300800 */
[----:B-1----:R-:W-:Y:S02]  /*1a7b0*/  IMAD.MOV.U32 R28, RZ, RZ, R203 ;  /* 0x000000ffff1c7224 */ /* 0x002fe400078e00cb */
[----:B------:R-:W-:Y:S01]  /*1a7c0*/  IMAD.MOV.U32 R29, RZ, RZ, R202 ;  /* 0x000000ffff1d7224 */ /* 0x000fe200078e00ca */
[----:B------:R-:W-:Y:S01]  /*1a7d0*/  IADD3 R227, P3, R227, R27, RZ ;  /* 0x0000001be3e37210 */ /* 0x000fe20007f7e0ff */
[----:B------:R-:W-:Y:S01]  /*1a7e0*/  IMAD.X R218, R218, 0x1, R26, P4 ;  /* 0x00000001dada7824 */ /* 0x000fe200020e061a */
[----:B------:R-:W2:Y:S04]  /*1a7f0*/  LDL.LU R35, [R1+0x78] ;  /* 0x0000780001237983 */ /* 0x000ea80000300800 */
[----:B------:R1:W-:Y:S01]  /*1a800*/  LDGSTS.E [R30+0x6e00], [R28.64], P1 ;  /* 0x06e000001c1e7fae */ /* 0x0003e20008921848 */
[----:B------:R-:W-:-:S04]  /*1a810*/  ISETP.GT.AND P1, PT, R3, 0x3b, PT ;  /* 0x0000003b0300780c */ /* 0x000fc80003f24270 */
[----:B-1----:R-:W-:Y:S02]  /*1a820*/  SEL R28, RZ, 0x4, !P1 ;  /* 0x00000004ff1c7807 */ /* 0x002fe40004800000 */
[----:B------:R-:W-:Y:S02]  /*1a830*/  ISETP.GT.AND P1, PT, R3, 0x3f, PT ;  /* 0x0000003f0300780c */ /* 0x000fe40003f24270 */
[----:B------:R-:W-:-:S04]  /*1a840*/  SEL R28, R28, RZ, !P0 ;  /* 0x000000ff1c1c7207 */ /* 0x000fc80004000000 */
[----:B------:R-:W-:Y:S02]  /*1a850*/  ISETP.NE.U32.AND P2, PT, R28, RZ, PT ;  /* 0x000000ff1c00720c */ /* 0x000fe40003f45070 */
[----:B------:R-:W-:-:S04]  /*1a860*/  SEL R28, RZ, 0x4, !P1 ;  /* 0x00000004ff1c7807 */ /* 0x000fc80004800000 */
[----:B------:R-:W-:Y:S01]  /*1a870*/  SEL R28, R28, RZ, !P0 ;  /* 0x000000ff1c1c7207 */ /* 0x000fe20004000000 */
[----:B------:R-:W-:-:S03]  /*1a880*/  IMAD.MOV.U32 R29, RZ, RZ, R210 ;  /* 0x000000ffff1d7224 */ /* 0x000fc600078e00d2 */
[----:B------:R-:W-:Y:S01]  /*1a890*/  ISETP.NE.U32.AND P1, PT, R28, RZ, PT ;  /* 0x000000ff1c00720c */ /* 0x000fe20003f25070 */
[----:B------:R-:W-:-:S05]  /*1a8a0*/  IMAD.MOV.U32 R28, RZ, RZ, R211 ;  /* 0x000000ffff1c7224 */ /* 0x000fca00078e00d3 */
        /* <DEDUP_REMOVED lines=48> */
[----:B----4-:R-:W-:Y:S01]  /*1abb0*/  IMAD.X R65, R65, 0x1, R26, P3 ;  /* 0x0000000141417824 */ /* 0x010fe200018e061a */
[----:B---3--:R-:W-:Y:S01]  /*1abc0*/  IADD3 R32, P4, R32, R27, RZ ;  /* 0x0000001b20207210 */ /* 0x008fe20007f9e0ff */
[----:B------:R-:W-:Y:S01]  /*1abd0*/  IMAD.MOV.U32 R28, RZ, RZ, R34 ;  /* 0x000000ffff1c7224 */ /* 0x000fe200078e0022 */
[----:B------:R-:W-:Y:S01]  /*1abe0*/  STL [R1+0x18], R34 ;  /* 0x0000182201007387 */ /* 0x000fe20000100800 */
[----:B------:R-:W-:Y:S02]  /*1abf0*/  IMAD.MOV.U32 R29, RZ, RZ, R65 ;  /* 0x000000ffff1d7224 */ /* 0x000fe400078e0041 */
[----:B--2---:R-:W-:Y:S01]  /*1ac00*/  IMAD.X R33, R33, 0x1, R26, P4 ;  /* 0x0000000121217824 */ /* 0x004fe200020e061a */
[----:B------:R1:W-:Y:S04]  /*1ac10*/  STL [R1+0x14], R65 ;  /* 0x0000144101007387 */ /* 0x0003e80000100800 */
[----:B------:R-:W-:Y:S04]  /*1ac20*/  STL [R1+0x38], R32 ;  /* 0x0000382001007387 */ /* 0x000fe80000100800 */
[----:B------:R2:W-:Y:S04]  /*1ac30*/  STL [R1+0x34], R33 ;  /* 0x0000342101007387 */ /* 0x0005e80000100800 */
[----:B------:R3:W-:Y:S04]  /*1ac40*/  LDGSTS.E [R30+0xa600], [R28.64], P2 ;  /* 0x0a6000001c1e7fae */ /* 0x0007e80009121848 */
[----:B-1----:R-:W4:Y:S04]  /*1ac50*/  LDL.LU R65, [R1+0x94] ;  /* 0x0000940001417983 */ /* 0x002f280000300800 */
[----:B------:R-:W5:Y:S01]  /*1ac60*/  LDL.LU R34, [R1+0x98] ;  /* 0x0000980001227983 */ /* 0x000f620000300800 */
[----:B---3--:R-:W-:-:S02]  /*1ac70*/  IMAD.MOV.U32 R29, RZ, RZ, R33 ;  /* 0x000000ffff1d7224 */ /* 0x008fc400078e0021 */
[----:B------:R-:W-:Y:S01]  /*1ac80*/  IMAD.MOV.U32 R28, RZ, RZ, R32 ;  /* 0x000000ffff1c7224 */ /* 0x000fe200078e0020 */
[----:B--2---:R-:W2:Y:S04]  /*1ac90*/  LDL.LU R33, [R1+0xb4] ;  /* 0x0000b40001217983 */ /* 0x004ea80000300800 */
[----:B------:R-:W3:Y:S04]  /*1aca0*/  LDL.LU R32, [R1+0xb8] ;  /* 0x0000b80001207983 */ /* 0x000ee80000300800 */
[----:B------:R1:W-:Y:S01]  /*1acb0*/  LDGSTS.E [R30+0xae00], [R28.64], P1 ;  /* 0x0ae000001c1e7fae */ /* 0x0003e20008921848 */
[----:B------:R-:W-:-:S02]  /*1acc0*/  ISETP.GT.AND P1, PT, R3, 0x5b, PT ;  /* 0x0000005b0300780c */ /* 0x000fc40003f24270 */
[----:B------:R-:W-:Y:S02]  /*1acd0*/  IADD3 R66, P3, R66, R27, RZ ;  /* 0x0000001b42427210 */ /* 0x000fe40007f7e0ff */
[----:B-1----:R-:W-:Y:S02]  /*1ace0*/  SEL R28, RZ, 0x4, !P1 ;  /* 0x00000004ff1c7807 */ /* 0x002fe40004800000 */
[----:B------:R-:W-:Y:S02]  /*1acf0*/  ISETP.GT.AND P1, PT, R3, 0x5f, PT ;  /* 0x0000005f0300780c */ /* 0x000fe40003f24270 */
[----:B------:R-:W-:-:S04]  /*1ad00*/  SEL R28, R28, RZ, !P0 ;  /* 0x000000ff1c1c7207 */ /* 0x000fc80004000000 */
[----:B------:R-:W-:Y:S02]  /*1ad10*/  ISETP.NE.U32.AND P2, PT, R28, RZ, PT ;  /* 0x000000ff1c00720c */ /* 0x000fe40003f45070 */
[----:B------:R-:W-:Y:S02]  /*1ad20*/  SEL R28, RZ, 0x4, !P1 ;  /* 0x00000004ff1c7807 */ /* 0x000fe40004800000 */
[----:B------:R-:W-:Y:S01]  /*1ad30*/  IADD3 R35, P4, R35, R27, RZ ;  /* 0x0000001b23237210 */ /* 0x000fe20007f9e0ff */
[--C-:B------:R-:W-:Y:S01]  /*1ad40*/  IMAD.X R76, R76, 0x1, R26.reuse, P3 ;  /* 0x000000014c4c7824 */ /* 0x100fe200018e061a */
[----:B------:R-:W-:Y:S01]  /*1ad50*/  SEL R28, R28, RZ, !P0 ;  /* 0x000000ff1c1c7207 */ /* 0x000fe20004000000 */
[----:B------:R-:W-:Y:S02]  /*1ad60*/  STL [R1+0x58], R66 ;  /* 0x0000584201007387 */ /* 0x000fe40000100800 */
[----:B------:R-:W-:Y:S01]  /*1ad70*/  IMAD.X R64, R64, 0x1, R26, P4 ;  /* 0x0000000140407824 */ /* 0x000fe200020e061a */
[----:B------:R-:W-:Y:S01]  /*1ad80*/  ISETP.NE.U32.AND P1, PT, R28, RZ, PT ;  /* 0x000000ff1c00720c */ /* 0x000fe20003f25070 */
[----:B------:R1:W-:Y:S01]  /*1ad90*/  STL [R1+0x54], R76 ;  /* 0x0000544c01007387 */ /* 0x0003e20000100800 */
[----:B------:R-:W-:-:S02]  /*1ada0*/  IMAD.MOV.U32 R28, RZ, RZ, R66 ;  /* 0x000000ffff1c7224 */ /* 0x000fc400078e0042 */
[----:B------:R-:W-:Y:S01]  /*1adb0*/  IMAD.MOV.U32 R29, RZ, RZ, R76 ;  /* 0x000000ffff1d7224 */ /* 0x000fe200078e004c */
[----:B------:R-:W-:Y:S04]  /*1adc0*/  STL [R1+0x78], R35 ;  /* 0x0000782301007387 */ /* 0x000fe80000100800 */
[----:B------:R1:W-:Y:S04]  /*1add0*/  STL [R1+0x74], R64 ;  /* 0x0000744001007387 */ /* 0x0003e80000100800 */
[----:B-1----:R-:W2:Y:S04]  /*1ade0*/  LDL.LU R76, [R1+0xd4] ;  /* 0x0000d400014c7983 */ /* 0x002ea80000300800 */
[----:B------:R-:W2:Y:S04]  /*1adf0*/  LDL.LU R66, [R1+0xd8] ;  /* 0x0000d80001427983 */ /* 0x000ea80000300800 */
[----:B------:R1:W-:Y:S02]  /*1ae00*/  LDGSTS.E [R30+0xb600], [R28.64], P2 ;  /* 0x0b6000001c1e7fae */ /* 0x0003e40009121848 */
[----:B-1----:R-:W-:-:S02]  /*1ae10*/  IMAD.MOV.U32 R28, RZ, RZ, R35 ;  /* 0x000000ffff1c7224 */ /* 0x002fc400078e0023 */
[----:B------:R-:W-:Y:S02]  /*1ae20*/  IMAD.MOV.U32 R29, RZ, RZ, R64 ;  /* 0x000000ffff1d7224 */ /* 0x000fe400078e0040 */
[----:B------:R-:W2:Y:S04]  /*1ae30*/  LDL.LU R64, [R1+0xf4] ;  /* 0x0000f40001407983 */ /* 0x000ea80000300800 */
        /* <DEDUP_REMOVED lines=13> */
[----:B------:R-:W-:Y:S01]  /*1af10*/  STL [R1+0x98], R34 ;  /* 0x0000982201007387 */ /* 0x000fe20000100800 */
[----:B------:R-:W-:-:S03]  /*1af20*/  IMAD.MOV.U32 R28, RZ, RZ, R34 ;  /* 0x000000ffff1c7224 */ /* 0x000fc600078e0022 */
[----:B--2---:R-:W-:Y:S01]  /*1af30*/  IMAD.X R33, R33, 0x1, R26, P4 ;  /* 0x0000000121217824 */ /* 0x004fe200020e061a */
[----:B------:R1:W-:Y:S01]  /*1af40*/  STL [R1+0x94], R65 ;  /* 0x0000944101007387 */ /* 0x0003e20000100800 */
[----:B------:R-:W-:-:S03]  /*1af50*/  IMAD.MOV.U32 R29, RZ, RZ, R65 ;  /* 0x000000ffff1d7224 */ /* 0x000fc600078e0041 */
[----:B------:R-:W-:Y:S04]  /*1af60*/  STL [R1+0xb8], R32 ;  /* 0x0000b82001007387 */ /* 0x000fe80000100800 */
[----:B------:R2:W-:Y:S04]  /*1af70*/  STL [R1+0xb4], R33 ;  /* 0x0000b42101007387 */ /* 0x0005e80000100800 */
[----:B-1----:R-:W3:Y:S04]  /*1af80*/  LDL.LU R65, [R1+0x114] ;  /* 0x0001140001417983 */ /* 0x002ee80000300800 */
[----:B------:R-:W4:Y:S04]  /*1af90*/  LDL.LU R34, [R1+0x118] ;  /* 0x0001180001227983 */ /* 0x000f280000300800 */
[----:B------:R1:W-:Y:S02]  /*1afa0*/  LDGSTS.E [R30+0xc600], [R28.64], P2 ;  /* 0x0c6000001c1e7fae */ /* 0x0003e40009121848 */
[----:B-1----:R-:W-:-:S02]  /*1afb0*/  IMAD.MOV.U32 R29, RZ, RZ, R33 ;  /* 0x000000ffff1d7224 */ /* 0x002fc400078e0021 */
[----:B------:R-:W-:Y:S01]  /*1afc0*/  IMAD.MOV.U32 R28, RZ, RZ, R32 ;  /* 0x000000ffff1c7224 */ /* 0x000fe200078e0020 */
[----:B--2---:R-:W2:Y:S04]  /*1afd0*/  LDL.LU R33, [R1+0x134] ;  /* 0x0001340001217983 */ /* 0x004ea80000300800 */
[----:B------:R-:W5:Y:S04]  /*1afe0*/  LDL.LU R32, [R1+0x138] ;  /* 0x0001380001207983 */ /* 0x000f680000300800 */
        /* <DEDUP_REMOVED lines=14> */
[----:B------:R-:W-:Y:S01]  /*1b0d0*/  IMAD.X R64, R64, 0x1, R26, P4 ;  /* 0x0000000140407824 */ /* 0x000fe200020e061a */
[----:B------:R1:W-:Y:S04]  /*1b0e0*/  STL [R1+0xd8], R66 ;  /* 0x0000d84201007387 */ /* 0x0003e80000100800 */
[----:B------:R-:W-:Y:S04]  /*1b0f0*/  STL [R1+0xd4], R76 ;  /* 0x0000d44c01007387 */ /* 0x000fe80000100800 */
[----:B------:R1:W-:Y:S04]  /*1b100*/  LDGSTS.E [R30+0xd600], [R28.64], P2 ;  /* 0x0d6000001c1e7fae */ /* 0x0003e80009121848 */
[----:B------:R1:W-:Y:S04]  /*1b110*/  STL [R1+0xf8], R35 ;  /* 0x0000f82301007387 */ /* 0x0003e80000100800 */
[----:B------:R1:W-:Y:S02]  /*1b120*/  STL [R1+0xf4], R64 ;  /* 0x0000f44001007387 */ /* 0x0003e40000100800 */
[----:B-1----:R-:W-:-:S02]  /*1b130*/  IMAD.MOV.U32 R28, RZ, RZ, R35 ;  /* 0x000000ffff1c7224 */ /* 0x002fc400078e0023 */
[----:B------:R-:W2:Y:S01]  /*1b140*/  LDL.LU R66, [R1+0x154] ;  /* 0x0001540001427983 */ /* 0x000ea20000300800 */
[----:B------:R-:W-:-:S03]  /*1b150*/  IMAD.MOV.U32 R29, RZ, RZ, R64 ;  /* 0x000000ffff1d7224 */ /* 0x000fc600078e0040 */
[----:B------:R-:W2:Y:S04]  /*1b160*/  LDL.LU R35, [R1+0x158] ;  /* 0x0001580001237983 */ /* 0x000ea80000300800 */
[----:B------:R1:W-:Y:S01]  /*1b170*/  LDGSTS.E [R30+0xde00], [R28.64], P1 ;  /* 0x0de000001c1e7fae */ /* 0x0003e20008921848 */
[----:B------:R-:W-:-:S03]  /*1b180*/  ISETP.GT.AND P1, PT, R3, 0x73, PT ;  /* 0x000000730300780c */ /* 0x000fc60003f24270 */
[----:B------:R-:W2:Y:S04]  /*1b190*/  LDL.LU R76, [R1+0x174] ;  /* 0x00017400014c7983 */ /* 0x000ea80000300800 */
[----:B------:R-:W2:Y:S01]  /*1b1a0*/  LDL.LU R64, [R1+0x178] ;  /* 0x0001780001407983 */ /* 0x000ea20000300800 */
        /* <DEDUP_REMOVED lines=8> */
[----:B---3--:R-:W-:Y:S02]  /*1b230*/  IMAD.X R65, R65, 0x1, R26, P3 ;  /* 0x0000000141417824 */ /* 0x008fe400018e061a */
[----:B------:R-:W-:Y:S02]  /*1b240*/  IMAD.MOV.U32 R28, RZ, RZ, R34 ;  /* 0x000000ffff1c7224 */ /* 0x000fe400078e0022 */
[----:B------:R-:W-:Y:S01]  /*1b250*/  IMAD.MOV.U32 R29, RZ, RZ, R65 ;  /* 0x000000ffff1d7224 */ /* 0x000fe200078e0041 */
[----:B------:R-:W-:Y:S04]  /*1b260*/  STL [R1+0x118], R34 ;  /* 0x0001182201007387 */ /* 0x000fe80000100800 */
[----:B------:R-:W-:Y:S04]  /*1b270*/  STL [R1+0x114], R65 ;  /* 0x0001144101007387 */ /* 0x000fe80000100800 */
[----:B------:R1:W-:Y:S01]  /*1b280*/  LDGSTS.E [R30+0xe600], [R28.64], P2 ;  /* 0x0e6000001c1e7fae */ /* 0x0003e20009121848 */
[----:B-----5:R-:W-:-:S05]  /*1b290*/  IADD3 R32, P4, R32, R27, RZ ;  /* 0x0000001b20207210 */ /* 0x020fca0007f9e0ff */
[----:B--2---:R-:W-:Y:S01]  /*1b2a0*/  IMAD.X R33, R33, 0x1, R26, P4 ;  /* 0x0000000121217824 */ /* 0x004fe200020e061a */
[----:B------:R-:W-:Y:S03]  /*1b2b0*/  STL [R1+0x138], R32 ;  /* 0x0001382001007387 */ /* 0x000fe60000100800 */
[----:B-1----:R-:W-:Y:S01]  /*1b2c0*/  IMAD.MOV.U32 R29, RZ, RZ, R33 ;  /* 0x000000ffff1d7224 */ /* 0x002fe200078e0021 */
[----:B------:R1:W-:Y:S04]  /*1b2d0*/  STL [R1+0x134], R33 ;  /* 0x0001342101007387 */ /* 0x0003e80000100800 */
[----:B------:R-:W2:Y:S01]  /*1b2e0*/  LDL.LU R90, [R1+0x17c] ;  /* 0x00017c00015a7983 */ /* 0x000ea20000300800 */
[----:B------:R-:W-:-:S03]  /*1b2f0*/  IMAD.MOV.U32 R28, RZ, RZ, R32 ;  /* 0x000000ffff1c7224 */ /* 0x000fc600078e0020 */
[----:B-1----:R-:W3:Y:S04]  /*1b300*/  LDL.LU R33, [R1+0x180] ;  /* 0x0001800001217983 */ /* 0x002ee80000300800 */
[----:B------:R-:W4:Y:S04]  /*1b310*/  LDL.LU R34, [R1+0x1bc] ;  /* 0x0001bc0001227983 */ /* 0x000f280000300800 */
[----:B------:R-:W5:Y:S04]  /*1b320*/  LDL.LU R32, [R1+0x1c0] ;  /* 0x0001c00001207983 */ /* 0x000f680000300800 */
[----:B------:R1:W-:Y:S01]  /*1b330*/  LDGSTS.E [R30+0xee00], [R28.64], P1 ;  /* 0x0ee000001c1e7fae */ /* 0x0003e20008921848 */
[----:B------:R-:W-:-:S03]  /*1b340*/  ISETP.GT.AND P1, PT, R3, 0x7b, PT ;  /* 0x0000007b0300780c */ /* 0x000fc60003f24270 */
[----:B------:R-:W1:Y:S04]  /*1b350*/  S2R R77, SR_TID.X ;  /* 0x00000000004d7919 */ /* 0x000e680000002100 */
[----:B------:R-:W4:Y:S01]  /*1b360*/  LDL.LU R78, [R1+0x200] ;  /* 0x00020000014e7983 */ /* 0x000f220000300800 */
[----:B-1----:R-:W-:-:S03]  /*1b370*/  SEL R28, RZ, 0x4, !P1 ;  /* 0x00000004ff1c7807 */ /* 0x002fc60004800000 */
[----:B------:R-:W4:Y:S01]  /*1b380*/  LDL.LU R65, [R1+0x240] ;  /* 0x0002400001417983 */ /* 0x000f220000300800 */
[----:B------:R-:W-:Y:S02]  /*1b390*/  ISETP.GT.AND P1, PT, R3, 0x7f, PT ;  /* 0x0000007f0300780c */ /* 0x000fe40003f24270 */
[----:B------:R-:W-:-:S04]  /*1b3a0*/  SEL R28, R28, RZ, !P0 ;  /* 0x000000ff1c1c7207 */ /* 0x000fc80004000000 */
[----:B------:R-:W-:Y:S02]  /*1b3b0*/  ISETP.NE.U32.AND P2, PT, R28, RZ, PT ;  /* 0x000000ff1c00720c */ /* 0x000fe40003f45070 */
[----:B------:R-:W-:-:S04]  /*1b3c0*/  SEL R28, RZ, 0x4, !P1 ;  /* 0x00000004ff1c7807 */ /* 0x000fc80004800000 */
[----:B------:R-:W-:Y:S02]  /*1b3d0*/  SEL R28, R28, RZ, !P0 ;  /* 0x000000ff1c1c7207 */ /* 0x000fe40004000000 */
[----:B------:R-:W-:Y:S02]  /*1b3e0*/  IADD3 R35, P3, R35, R27, RZ ;  /* 0x0000001b23237210 */ /* 0x000fe40007f7e0ff */
[----:B------:R-:W-:-:S03]  /*1b3f0*/  ISETP.NE.U32.AND P1, PT, R28, RZ, PT ;  /* 0x000000ff1c00720c */ /* 0x000fc60003f25070 */
[----:B------:R-:W-:Y:S02]  /*1b400*/  IMAD.X R66, R66, 0x1, R26, P3 ;  /* 0x0000000142427824 */ /* 0x000fe400018e061a */
[----:B------:R-:W-:Y:S02]  /*1b410*/  IMAD.MOV.U32 R28, RZ, RZ, R35 ;  /* 0x000000ffff1c7224 */ /* 0x000fe400078e0023 */
[----:B------:R-:W-:Y:S01]  /*1b420*/  IMAD.MOV.U32 R29, RZ, RZ, R66 ;  /* 0x000000ffff1d7224 */ /* 0x000fe200078e0042 */
[----:B------:R-:W-:-:S04]  /*1b430*/  IADD3 R64, P4, R64, R27, RZ ;  /* 0x0000001b40407210 */ /* 0x000fc80007f9e0ff */
[----:B------:R1:W-:Y:S01]  /*1b440*/  LDGSTS.E [R30+0xf600], [R28.64], P2 ;  /* 0x0f6000001c1e7fae */ /* 0x0003e20009121848 */
[----:B------:R-:W-:-:S03]  /*1b450*/  IMAD.X R76, R76, 0x1, R26, P4 ;  /* 0x000000014c4c7824 */ /* 0x000fc600020e061a */
[----:B------:R1:W-:Y:S04]  /*1b460*/  STL [R1+0x158], R35 ;  /* 0x0001582301007387 */ /* 0x0003e80000100800 */
[----:B------:R1:W-:Y:S02]  /*1b470*/  STL [R1+0x154], R66 ;  /* 0x0001544201007387 */ /* 0x0003e40000100800 */
[----:B-1----:R-:W-:Y:S02]  /*1b480*/  IMAD.MOV.U32 R28, RZ, RZ, R64 ;  /* 0x000000ffff1c7224 */ /* 0x002fe400078e0040 */
[----:B------:R-:W-:Y:S01]  /*1b490*/  IMAD.MOV.U32 R29, RZ, RZ, R76 ;  /* 0x000000ffff1d7224 */ /* 0x000fe200078e004c */
[----:B------:R-:W-:Y:S01]  /*1b4a0*/  LOP3.LUT R35, R77, 0x7f, RZ, 0xc0, !PT ;  /* 0x0000007f4d237812 */ /* 0x000fe200078ec0ff */
[----:B------:R-:W-:Y:S04]  /*1b4b0*/  STL [R1+0x178], R64 ;  /* 0x0001784001007387 */ /* 0x000fe80000100800 */
[----:B------:R-:W4:Y:S04]  /*1b4c0*/  LDL.LU R88, [R1+0x1fc] ;  /* 0x0001fc0001587983 */ /* 0x000f280000300800 */
[----:B------:R1:W-:Y:S04]  /*1b4d0*/  STL [R1+0x174], R76 ;  /* 0x0001744c01007387 */ /* 0x0003e80000100800 */
[----:B------:R1:W-:Y:S01]  /*1b4e0*/  LDGSTS.E [R30+0xfe00], [R28.64], P1 ;  /* 0x0fe000001c1e7fae */ /* 0x0003e20008921848 */
[----:B------:R-:W-:-:S03]  /*1b4f0*/  ISETP.GE.AND P1, PT, R35, R3, PT ;  /* 0x000000032300720c */ /* 0x000fc60003f26270 */
[----:B------:R-:W4:Y:S01]  /*1b500*/  LDL.LU R66, [R1+0x23c] ;  /* 0x00023c0001427983 */ /* 0x000f220000300800 */
[----:B------:R-:W-:-:S03]  /*1b510*/  SEL R3, RZ, 0x4, P1 ;  /* 0x00000004ff037807 */ /* 0x000fc60000800000 */
[----:B------:R-:W4:Y:S01]  /*1b520*/  LDL.LU R77, [R1+0x27c] ;  /* 0x00027c00014d7983 */ /* 0x000f220000300800 */
[----:B------:R-:W-:-:S03]  /*1b530*/  SEL R3, R3, RZ, !P0 ;  /* 0x000000ff03037207 */ /* 0x000fc60004000000 */
[----:B-1----:R-:W4:Y:S01]  /*1b540*/  LDL.LU R76, [R1+0x280] ;  /* 0x00028000014c7983 */ /* 0x002f220000300800 */
[----:B------:R-:W-:-:S03]  /*1b550*/  ISETP.NE.U32.AND P0, PT, R3, RZ, PT ;  /* 0x000000ff0300720c */ /* 0x000fc60003f05070 */
[----:B------:R-:W4:Y:S01]  /*1b560*/  LDL.LU R64, [R1+0x2bc] ;  /* 0x0002bc0001407983 */ /* 0x000f220000300800 */
[----:B------:R-:W-:-:S03]  /*1b570*/  IMAD.U32 R3, RZ, RZ, UR5 ;  /* 0x00000005ff037e24 */ /* 0x000fc6000f8e00ff */
[----:B------:R-:W4:Y:S01]  /*1b580*/  LDL.LU R35, [R1+0x2c0] ;  /* 0x0002c00001237983 */ /* 0x000f220000300800 */
[----:B------:R-:W-:-:S03]  /*1b590*/  IMAD R3, R3, 0x8000, R2 ;  /* 0x0000800003037824 */ /* 0x000fc600078e0202 */
[----:B------:R-:W0:Y:S01]  /*1b5a0*/  LDGDEPBAR ;  /* 0x00000000000079af */ /* 0x000e220000000000 */
[----:B---3--:R-:W-:-:S04]  /*1b5b0*/  IADD3 R33, P1, R33, UR7, RZ ;  /* 0x0000000721217c10 */ /* 0x008fc8000ff3e0ff */
[----:B--2---:R-:W-:Y:S01]  /*1b5c0*/  IADD3.X R90, R90, UR6, RZ, P1, !PT ;  /* 0x000000065a5a7c10 */ /* 0x004fe20008ffe4ff */
[----:B------:R-:W-:Y:S01]  /*1b5d0*/  IMAD.MOV.U32 R28, RZ, RZ, R33 ;  /* 0x000000ffff1c7224 */ /* 0x000fe200078e0021 */
[----:B-----5:R-:W-:-:S03]  /*1b5e0*/  IADD3 R32, P2, R32, UR7, RZ ;  /* 0x0000000720207c10 */ /* 0x020fc6000ff5e0ff */
[----:B------:R-:W-:Y:S01]  /*1b5f0*/  IMAD.MOV.U32 R29, RZ, RZ, R90 ;  /* 0x000000ffff1d7224 */ /* 0x000fe200078e005a */
[----:B------:R1:W-:Y:S01]  /*1b600*/  STL [R1+0x180], R33 ;  /* 0x0001802101007387 */ /* 0x0003e20000100800 */
[----:B----4-:R-:W-:-:S03]  /*1b610*/  IADD3.X R34, R34, UR6, RZ, P2, !PT ;  /* 0x0000000622227c10 */ /* 0x010fc600097fe4ff */
[----:B------:R-:W-:Y:S04]  /*1b620*/  STL [R1+0x1c0], R32 ;  /* 0x0001c02001007387 */ /* 0x000fe80000100800 */
[----:B------:R-:W-:Y:S04]  /*1b630*/  STL [R1+0x17c], R90 ;  /* 0x00017c5a01007387 */ /* 0x000fe80000100800 */
[----:B-1----:R-:W2:Y:S04]  /*1b640*/  LDL.LU R33, [R1+0x300] ;  /* 0x0003000001217983 */ /* 0x002ea80000300800 */
[----:B------:R1:W-:Y:S04]  /*1b650*/  LDGSTS.E [R3+0x30000], [R28.64], P0 ;  /* 0x300000001c037fae */ /* 0x0003e80008121848 */
[----:B------:R3:W-:Y:S01]  /*1b660*/  STL [R1+0x1bc], R34 ;  /* 0x0001bc2201007387 */ /* 0x0007e20000100800 */
[----:B-1----:R-:W-:-:S02]  /*1b670*/  IMAD.MOV.U32 R29, RZ, RZ, R34 ;  /* 0x000000ffff1d7224 */ /* 0x002fc400078e0022 */
[----:B------:R-:W-:Y:S01]  /*1b680*/  IMAD.MOV.U32 R28, RZ, RZ, R32 ;  /* 0x000000ffff1c7224 */ /* 0x000fe200078e0020 */
[----:B---3--:R-:W3:Y:S04]  /*1b690*/  LDL.LU R34, [R1+0x2fc] ;  /* 0x0002fc0001227983 */ /* 0x008ee80000300800 */
[----:B------:R-:W4:Y:S04]  /*1b6a0*/  LDL.LU R32, [R1+0x33c] ;  /* 0x00033c0001207983 */ /* 0x000f280000300800 */
[----:B------:R-:W5:Y:S01]  /*1b6b0*/  LDL.LU R30, [R1+0x340] ;  /* 0x00034000011e7983 */ /* 0x000f620000300800 */
[----:B------:R-:W-:-:S02]  /*1b6c0*/  IADD3 R78, P1, R78, UR7, RZ ;  /* 0x000000074e4e7c10 */ /* 0x000fc4000ff3e0ff */
[----:B------:R-:W-:Y:S01]  /*1b6d0*/  IADD3 R65, P2, R65, UR7, RZ ;  /* 0x0000000741417c10 */ /* 0x000fe2000ff5e0ff */
[----:B------:R1:W-:Y:S04]  /*1b6e0*/  LDGSTS.E [R3+0x31000], [R28.64], P0 ;  /* 0x310000001c037fae */ /* 0x0003e80008121848 */
[----:B------:R-:W-:Y:S01]  /*1b6f0*/  STL [R1+0x200], R78 ;  /* 0x0002004e01007387 */ /* 0x000fe20000100800 */
[----:B-1----:R-:W-:Y:S01]  /*1b700*/  IMAD.MOV.U32 R28, RZ, RZ, R78 ;  /* 0x000000ffff1c7224 */ /* 0x002fe200078e004e */
[----:B------:R-:W-:-:S05]  /*1b710*/  IADD3.X R88, R88, UR6, RZ, P1, !PT ;  /* 0x0000000658587c10 */ /* 0x000fca0008ffe4ff */
[----:B------:R1:W-:Y:S01]  /*1b720*/  STL [R1+0x1fc], R88 ;  /* 0x0001fc5801007387 */ /* 0x0003e20000100800 */
[----:B------:R-:W-:Y:S01]  /*1b730*/  IMAD.MOV.U32 R29, RZ, RZ, R88 ;  /* 0x000000ffff1d7224 */ /* 0x000fe200078e0058 */
[----:B------:R-:W-:Y:S02]  /*1b740*/  IADD3.X R66, R66, UR6, RZ, P2, !PT ;  /* 0x0000000642427c10 */ /* 0x000fe400097fe4ff */
[----:B------:R-:W-:Y:S04]  /*1b750*/  STL [R1+0x240], R65 ;  /* 0x0002404101007387 */ /* 0x000fe80000100800 */
[----:B------:R1:W-:Y:S04]  /*1b760*/  STL [R1+0x23c], R66 ;  /* 0x00023c4201007387 */ /* 0x0003e80000100800 */
[----:B-1----:R-:W4:Y:S04]  /*1b770*/  LDL.LU R88, [R1+0x184] ;  /* 0x0001840001587983 */ /* 0x002f280000300800 */
[----:B------:R-:W4:Y:S01]  /*1b780*/  LDL.LU R78, [R1+0x188] ;  /* 0x00018800014e7983 */ /* 0x000f220000300800 */
[----:B------:R-:W-:-:S03]  /*1b790*/  IADD3 R76, P1, R76, UR7, RZ ;  /* 0x000000074c4c7c10 */ /* 0x000fc6000ff3e0ff */
[----:B------:R1:W-:Y:S01]  /*1b7a0*/  LDGSTS.E [R3+0x32000], [R28.64], P0 ;  /* 0x320000001c037fae */ /* 0x0003e20008121848 */
[----:B------:R-:W-:Y:S02]  /*1b7b0*/  IADD3 R35, P2, R35, UR7, RZ ;  /* 0x0000000723237c10 */ /* 0x000fe4000ff5e0ff */
[----:B------:R-:W-:Y:S01]  /*1b7c0*/  IADD3.X R77, R77, UR6, RZ, P1, !PT ;  /* 0x000000064d4d7c10 */ /* 0x000fe20008ffe4ff */
[----:B-1----:R-:W-:Y:S02]  /*1b7d0*/  IMAD.MOV.U32 R29, RZ, RZ, R66 ;  /* 0x000000ffff1d7224 */ /* 0x002fe400078e0042 */
[----:B------:R-:W-:Y:S01]  /*1b7e0*/  IMAD.MOV.U32 R28, RZ, RZ, R65 ;  /* 0x000000ffff1c7224 */ /* 0x000fe200078e0041 */
[----:B------:R-:W4:Y:S04]  /*1b7f0*/  LDL.LU R66, [R1+0x1c4] ;  /* 0x0001c40001427983 */ /* 0x000f280000300800 */
[----:B------:R-:W4:Y:S01]  /*1b800*/  LDL.LU R65, [R1+0x1c8] ;  /* 0x0001c80001417983 */ /* 0x000f220000300800 */
[----:B------:R-:W-:-:S03]  /*1b810*/  IADD3.X R64, R64, UR6, RZ, P2, !PT ;  /* 0x0000000640407c10 */ /* 0x000fc600097fe4ff */
[----:B------:R-:W-:Y:S04]  /*1b820*/  STL [R1+0x280], R76 ;  /* 0x0002804c01007387 */ /* 0x000fe80000100800 */
[----:B------:R1:W-:Y:S04]  /*1b830*/  LDGSTS.E [R3+0x33000], [R28.64], P0 ;  /* 0x330000001c037fae */ /* 0x0003e80008121848 */
[----:B------:R1:W-:Y:S04]  /*1b840*/  STL [R1+0x27c], R77 ;  /* 0x00027c4d01007387 */ /* 0x0003e80000100800 */
[----:B------:R-:W-:Y:S01]  /*1b850*/  STL [R1+0x2c0], R35 ;  /* 0x0002c02301007387 */ /* 0x000fe20000100800 */
[----:B-1----:R-:W-:-:S03]  /*1b860*/  IMAD.MOV.U32 R28, RZ, RZ, R76 ;  /* 0x000000ffff1c7224 */ /* 0x002fc600078e004c */
[----:B------:R1:W-:Y:S01]  /*1b870*/  STL [R1+0x2bc], R64 ;  /* 0x0002bc4001007387 */ /* 0x0003e20000100800 */
[----:B------:R-:W-:-:S03]  /*1b880*/  IMAD.MOV.U32 R29, RZ, RZ, R77 ;  /* 0x000000ffff1d7224 */ /* 0x000fc600078e004d */
[----:B------:R-:W4:Y:S04]  /*1b890*/  LDL.LU R77, [R1+0x204] ;  /* 0x00020400014d7983 */ /* 0x000f280000300800 */
[----:B------:R-:W4:Y:S04]  /*1b8a0*/  LDL.LU R76, [R1+0x208] ;  /* 0x00020800014c7983 */ /* 0x000f280000300800 */
[----:B------:R1:W-:Y:S02]  /*1b8b0*/  LDGSTS.E [R3+0x34000], [R28.64], P0 ;  /* 0x340000001c037fae */ /* 0x0003e40008121848 */
[----:B-1----:R-:W-:-:S02]  /*1b8c0*/  IMAD.MOV.U32 R28, RZ, RZ, R35 ;  /* 0x000000ffff1c7224 */ /* 0x002fc400078e0023 */
[----:B------:R-:W-:Y:S02]  /*1b8d0*/  IMAD.MOV.U32 R29, RZ, RZ, R64 ;  /* 0x000000ffff1d7224 */ /* 0x000fe400078e0040 */
[----:B------:R-:W4:Y:S04]  /*1b8e0*/  LDL.LU R64, [R1+0x244] ;  /* 0x0002440001407983 */ /* 0x000f280000300800 */
[----:B------:R-:W4:Y:S04]  /*1b8f0*/  LDL.LU R35, [R1+0x248] ;  /* 0x0002480001237983 */ /* 0x000f280000300800 */
[----:B------:R1:W-:Y:S01]  /*1b900*/  LDGSTS.E [R3+0x35000], [R28.64], P0 ;  /* 0x350000001c037fae */ /* 0x0003e20008121848 */
[----:B--2---:R-:W-:-:S05]  /*1b910*/  IADD3 R33, P1, R33, UR7, RZ ;  /* 0x0000000721217c10 */ /* 0x004fca000ff3e0ff */
[----:B-1----:R-:W-:Y:S01]  /*1b920*/  IMAD.MOV.U32 R28, RZ, RZ, R33 ;  /* 0x000000ffff1c7224 */ /* 0x002fe200078e0021 */
[----:B------:R-:W-:Y:S01]  /*1b930*/  STL [R1+0x300], R33 ;  /* 0x0003002101007387 */ /* 0x000fe20000100800 */
[----:B---3--:R-:W-:Y:S02]  /*1b940*/  IADD3.X R34, R34, UR6, RZ, P1, !PT ;  /* 0x0000000622227c10 */ /* 0x008fe40008ffe4ff */
[----:B-----5:R-:W-:-:S03]  /*1b950*/  IADD3 R30, P2, R30, UR7, RZ ;  /* 0x000000071e1e7c10 */ /* 0x020fc6000ff5e0ff */
[----:B------:R-:W-:Y:S01]  /*1b960*/  IMAD.MOV.U32 R29, RZ, RZ, R34 ;  /* 0x000000ffff1d7224 */ /* 0x000fe200078e0022 */
[----:B----4-:R-:W-:Y:S01]  /*1b970*/  IADD3.X R32, R32, UR6, RZ, P2, !PT ;  /* 0x0000000620207c10 */ /* 0x010fe200097fe4ff */
        /* <DEDUP_REMOVED lines=9> */
[----:B------:R-:W3:Y:S01]  /*1ba10*/  LDL.LU R30, [R1+0x2c8] ;  /* 0x0002c800011e7983 */ /* 0x000ee20000300800 */
[----:B------:R-:W-:-:S03]  /*1ba20*/  LOP3.LUT R90, R2, 0x10, RZ, 0x3c, !PT ;  /* 0x00000010025a7812 */ /* 0x000fc600078e3cff */
[----:B------:R1:W-:Y:S01]  /*1ba30*/  LDGSTS.E [R3+0x37000], [R28.64], P0 ;  /* 0x370000001c037fae */ /* 0x0003e20008121848 */
[----:B------:R-:W-:Y:S01]  /*1ba40*/  IADD3 R78, P1, R78, UR7, RZ ;  /* 0x000000074e4e7c10 */ /* 0x000fe2000ff3e0ff */
[----:B-1----:R-:W-:-:S03]  /*1ba50*/  IMAD.U32 R3, RZ, RZ, UR5 ;  /* 0x00000005ff037e24 */ /* 0x002fc6000f8e00ff */
[----:B------:R-:W-:Y:S01]  /*1ba60*/  IADD3.X R88, R88, UR6, RZ, P1, !PT ;  /* 0x0000000658587c10 */ /* 0x000fe20008ffe4ff */
[----:B------:R-:W-:Y:S01]  /*1ba70*/  IMAD R3, R3, 0x8000, R90 ;  /* 0x0000800003037824 */ /* 0x000fe200078e025a */
[----:B------:R1:W-:Y:S01]  /*1ba80*/  STL [R1+0x188], R78 ;  /* 0x0001884e01007387 */ /* 0x0003e20000100800 */
[----:B------:R-:W-:Y:S02]  /*1ba90*/  IMAD.MOV.U32 R28, RZ, RZ, R78 ;  /* 0x000000ffff1c7224 */ /* 0x000fe400078e004e */
[----:B------:R-:W-:-:S05]  /*1baa0*/  IMAD.MOV.U32 R29, RZ, RZ, R88 ;  /* 0x000000ffff1d7224 */ /* 0x000fca00078e0058 */
[----:B------:R1:W-:Y:S01]  /*1bab0*/  LDGSTS.E [R3+0x30200], [R28.64], P0 ;  /* 0x302000001c037fae */ /* 0x0003e20008121848 */
[----:B------:R-:W-:-:S04]  /*1bac0*/  IADD3 R65, P2, R65, UR7, RZ ;  /* 0x0000000741417c10 */ /* 0x000fc8000ff5e0ff */
[----:B------:R-:W-:Y:S01]  /*1bad0*/  IADD3.X R66, R66, UR6, RZ, P2, !PT ;  /* 0x0000000642427c10 */ /* 0x000fe200097fe4ff */
[----:B------:R-:W-:Y:S04]  /*1bae0*/  STL [R1+0x1c8], R65 ;  /* 0x0001c84101007387 */ /* 0x000fe80000100800 */
[----:B------:R1:W-:Y:S02]  /*1baf0*/  STL [R1+0x184], R88 ;  /* 0x0001845801007387 */ /* 0x0003e40000100800 */
[----:B-1----:R-:W-:Y:S02]  /*1bb00*/  IMAD.MOV.U32 R29, RZ, RZ, R66 ;  /* 0x000000ffff1d7224 */ /* 0x002fe400078e0042 */
[----:B------:R-:W2:Y:S01]  /*1bb10*/  LDL.LU R78, [R1+0x308] ;  /* 0x00030800014e7983 */ /* 0x000ea20000300800 */
[----:B------:R-:W-:-:S03]  /*1bb20*/  IMAD.MOV.U32 R28, RZ, RZ, R65 ;  /* 0x000000ffff1c7224 */ /* 0x000fc600078e0041 */
[----:B------:R1:W-:Y:S04]  /*1bb30*/  STL [R1+0x1c4], R66 ;  /* 0x0001c44201007387 */ /* 0x0003e80000100800 */
[----:B------:R-:W2:Y:S04]  /*1bb40*/  LDL.LU R88, [R1+0x304] ;  /* 0x0003040001587983 */ /* 0x000ea80000300800 */
[----:B------:R1:W-:Y:S04]  /*1bb50*/  LDGSTS.E [R3+0x31200], [R28.64], P0 ;  /* 0x312000001c037fae */ /* 0x0003e80008121848 */
[----:B-1----:R-:W2:Y:S01]  /*1bb60*/  LDL.LU R66, [R1+0x344] ;  /* 0x0003440001427983 */ /* 0x002ea20000300800 */
[----:B------:R-:W-:-:S03]  /*1bb70*/  IADD3 R76, P1, R76, UR7, RZ ;  /* 0x000000074c4c7c10 */ /* 0x000fc6000ff3e0ff */
[----:B------:R-:W2:Y:S01]  /*1bb80*/  LDL.LU R65, [R1+0x348] ;  /* 0x0003480001417983 */ /* 0x000ea20000300800 */
[----:B------:R-:W-:Y:S01]  /*1bb90*/  IADD3.X R77, R77, UR6, RZ, P1, !PT ;  /* 0x000000064d4d7c10 */ /* 0x000fe20008ffe4ff */
[----:B------:R-:W-:Y:S02]  /*1bba0*/  IMAD.MOV.U32 R28, RZ, RZ, R76 ;  /* 0x000000ffff1c7224 */ /* 0x000fe400078e004c */
[----:B------:R1:W-:Y:S02]  /*1bbb0*/  STL [R1+0x208], R76 ;  /* 0x0002084c01007387 */ /* 0x0003e40000100800 */
[----:B------:R-:W-:Y:S02]  /*1bbc0*/  IMAD.MOV.U32 R29, RZ, RZ, R77 ;  /* 0x000000ffff1d7224 */ /* 0x000fe400078e004d */
[----:B------:R1:W-:Y:S04]  /*1bbd0*/  STL [R1+0x204], R77 ;  /* 0x0002044d01007387 */ /* 0x0003e80000100800 */
[----:B------:R1:W-:Y:S01]  /*1bbe0*/  LDGSTS.E [R3+0x32200], [R28.64], P0 ;  /* 0x322000001c037fae */ /* 0x0003e20008121848 */
[----:B------:R-:W-:-:S04]  /*1bbf0*/  IADD3 R35, P2, R35, UR7, RZ ;  /* 0x0000000723237c10 */ /* 0x000fc8000ff5e0ff */
[----:B------:R-:W-:Y:S01]  /*1bc00*/  IADD3.X R64, R64, UR6, RZ, P2, !PT ;  /* 0x0000000640407c10 */ /* 0x000fe200097fe4ff */
[----:B------:R-:W-:Y:S01]  /*1bc10*/  STL [R1+0x248], R35 ;  /* 0x0002482301007387 */ /* 0x000fe20000100800 */
[----:B-1----:R-:W-:-:S03]  /*1bc20*/  IMAD.MOV.U32 R28, RZ, RZ, R35 ;  /* 0x000000ffff1c7224 */ /* 0x002fc600078e0023 */
[----:B------:R-:W2:Y:S01]  /*1bc30*/  LDL.LU R76, [R1+0x190] ;  /* 0x00019000014c7983 */ /* 0x000ea20000300800 */
[----:B------:R-:W-:-:S03]  /*1bc40*/  IMAD.MOV.U32 R29, RZ, RZ, R64 ;  /* 0x000000ffff1d7224 */ /* 0x000fc600078e0040 */
[----:B------:R1:W-:Y:S04]  /*1bc50*/  STL [R1+0x244], R64 ;  /* 0x0002444001007387 */ /* 0x0003e80000100800 */
[----:B------:R-:W2:Y:S04]  /*1bc60*/  LDL.LU R77, [R1+0x18c] ;  /* 0x00018c00014d7983 */ /* 0x000ea80000300800 */
[----:B------:R2:W-:Y:S04]  /*1bc70*/  LDGSTS.E [R3+0x33200], [R28.64], P0 ;  /* 0x332000001c037fae */ /* 0x0005e80008121848 */
[----:B-1----:R-:W2:Y:S04]  /*1bc80*/  LDL.LU R64, [R1+0x1cc] ;  /* 0x0001cc0001407983 */ /* 0x002ea80000300800 */
[----:B------:R-:W2:Y:S01]  /*1bc90*/  LDL.LU R35, [R1+0x1d0] ;  /* 0x0001d00001237983 */ /* 0x000ea20000300800 */
[----:B-----5:R-:W-:-:S04]  /*1bca0*/  IADD3 R33, P1, R33, UR7, RZ ;  /* 0x0000000721217c10 */ /* 0x020fc8000ff3e0ff */
[----:B----4-:R-:W-:Y:S01]  /*1bcb0*/  IADD3.X R34, R34, UR6, RZ, P1, !PT ;  /* 0x0000000622227c10 */ /* 0x010fe20008ffe4ff */
[----:B------:R-:W-:Y:S01]  /*1bcc0*/  STL [R1+0x288], R33 ;  /* 0x0002882101007387 */ /* 0x000fe20000100800 */
[----:B---3--:R-:W-:-:S03]  /*1bcd0*/  IADD3 R30, P2, R30, UR7, RZ ;  /* 0x000000071e1e7c10 */ /* 0x008fc6000ff5e0ff */
[----:B------:R1:W-:Y:S01]  /*1bce0*/  STL [R1+0x284], R34 ;  /* 0x0002842201007387 */ /* 0x0003e20000100800 */
[----:B--2---:R-:W-:Y:S01]  /*1bcf0*/  IADD3.X R32, R32, UR6, RZ, P2, !PT ;  /* 0x0000000620207c10 */ /* 0x004fe200097fe4ff */
[----:B------:R-:W-:Y:S02]  /*1bd00*/  IMAD.MOV.U32 R28, RZ, RZ, R33 ;  /* 0x000000ffff1c7224 */ /* 0x000fe400078e0021 */
[----:B------:R-:W-:Y:S01]  /*1bd10*/  STL [R1+0x2c8], R30 ;  /* 0x0002c81e01007387 */ /* 0x000fe20000100800 */
[----:B------:R-:W-:-:S03]  /*1bd20*/  IMAD.MOV.U32 R29, RZ, RZ, R34 ;  /* 0x000000ffff1d7224 */ /* 0x000fc600078e0022 */
        /* <DEDUP_REMOVED lines=9> */
[----:B------:R-:W-:-:S04]  /*1bdc0*/  IADD3 R78, P1, R78, UR7, RZ ;  /* 0x000000074e4e7c10 */ /* 0x000fc8000ff3e0ff */
[----:B------:R-:W-:Y:S01]  /*1bdd0*/  IADD3.X R88, R88, UR6, RZ, P1, !PT ;  /* 0x0000000658587c10 */ /* 0x000fe20008ffe4ff */
[----:B------:R-:W-:Y:S01]  /*1bde0*/  STL [R1+0x308], R78 ;  /* 0x0003084e01007387 */ /* 0x000fe20000100800 */
[----:B-1----:R-:W-:-:S03]  /*1bdf0*/  IMAD.MOV.U32 R28, RZ, RZ, R78 ;  /* 0x000000ffff1c7224 */ /* 0x002fc600078e004e */
[----:B------:R1:W-:Y:S01]  /*1be00*/  STL [R1+0x304], R88 ;  /* 0x0003045801007387 */ /* 0x0003e20000100800 */
[----:B------:R-:W-:Y:S01]  /*1be10*/  IADD3 R65, P2, R65, UR7, RZ ;  /* 0x0000000741417c10 */ /* 0x000fe2000ff5e0ff */
[----:B------:R-:W-:-:S03]  /*1be20*/  IMAD.MOV.U32 R29, RZ, RZ, R88 ;  /* 0x000000ffff1d7224 */ /* 0x000fc600078e0058 */
[----:B------:R-:W-:Y:S01]  /*1be30*/  IADD3.X R66, R66, UR6, RZ, P2, !PT ;  /* 0x0000000642427c10 */ /* 0x000fe200097fe4ff */
[----:B------:R-:W-:Y:S04]  /*1be40*/  STL [R1+0x348], R65 ;  /* 0x0003484101007387 */ /* 0x000fe80000100800 */
[----:B------:R1:W-:Y:S04]  /*1be50*/  STL [R1+0x344], R66 ;  /* 0x0003444201007387 */ /* 0x0003e80000100800 */
[----:B-1----:R-:W2:Y:S04]  /*1be60*/  LDL.LU R88, [R1+0x28c] ;  /* 0x00028c0001587983 */ /* 0x002ea80000300800 */
[----:B------:R-:W2:Y:S04]  /*1be70*/  LDL.LU R78, [R1+0x290] ;  /* 0x00029000014e7983 */ /* 0x000ea80000300800 */
[----:B------:R1:W-:Y:S01]  /*1be80*/  LDGSTS.E [R3+0x36200], [R28.64], P0 ;  /* 0x362000001c037fae */ /* 0x0003e20008121848 */
[----:B------:R-:W-:Y:S01]  /*1be90*/  IADD3 R76, P1, R76, UR7, RZ ;  /* 0x000000074c4c7c10 */ /* 0x000fe2000ff3e0ff */
[----:B-1----:R-:W-:-:S02]  /*1bea0*/  IMAD.MOV.U32 R28, RZ, RZ, R65 ;  /* 0x000000ffff1c7224 */ /* 0x002fc400078e0041 */
[----:B------:R-:W-:Y:S02]  /*1beb0*/  IMAD.MOV.U32 R29, RZ, RZ, R66 ;  /* 0x000000ffff1d7224 */ /* 0x000fe400078e0042 */
[----:B------:R-:W2:Y:S01]  /*1bec0*/  LDL.LU R66, [R1+0x2cc] ;  /* 0x0002cc0001427983 */ /* 0x000ea20000300800 */
[----:B------:R-:W-:-:S03]  /*1bed0*/  IADD3.X R77, R77, UR6, RZ, P1, !PT ;  /* 0x000000064d4d7c10 */ /* 0x000fc60008ffe4ff */
[----:B------:R-:W2:Y:S04]  /*1bee0*/  LDL.LU R65, [R1+0x2d0] ;  /* 0x0002d00001417983 */ /* 0x000ea80000300800 */
[----:B------:R1:W-:Y:S01]  /*1bef0*/  LDGSTS.E [R3+0x37200], [R28.64], P0 ;  /* 0x372000001c037fae */ /* 0x0003e20008121848 */
[----:B------:R-:W-:-:S03]  /*1bf00*/  IADD3 R35, P2, R35, UR7, RZ ;  /* 0x0000000723237c10 */ /* 0x000fc6000ff5e0ff */
[----:B------:R1:W-:Y:S01]  /*1bf10*/  STL [R1+0x190], R76 ;  /* 0x0001904c01007387 */ /* 0x0003e20000100800 */
[----:B------:R-:W-:Y:S01]  /*1bf20*/  IADD3.X R64, R64, UR6, RZ, P2, !PT ;  /* 0x0000000640407c10 */ /* 0x000fe200097fe4ff */
[----:B-1----:R-:W-:Y:S02]  /*1bf30*/  IMAD.U32 R3, RZ, RZ, UR5 ;  /* 0x00000005ff037e24 */ /* 0x002fe4000f8e00ff */
[----:B------:R-:W-:Y:S01]  /*1bf40*/  STL [R1+0x1d0], R35 ;  /* 0x0001d02301007387 */ /* 0x000fe20000100800 */
[----:B------:R-:W-:Y:S02]  /*1bf50*/  IMAD.MOV.U32 R28, RZ, RZ, R76 ;  /* 0x000000ffff1c7224 */ /* 0x000fe400078e004c */
[----:B------:R-:W-:Y:S01]  /*1bf60*/  IMAD R3, R3, 0x8000, R89 ;  /* 0x0000800003037824 */ /* 0x000fe200078e0259 */
[----:B------:R1:W-:Y:S01]  /*1bf70*/  STL [R1+0x18c], R77 ;  /* 0x00018c4d01007387 */ /* 0x0003e20000100800 */
[----:B------:R-:W-:-:S03]  /*1bf80*/  IMAD.MOV.U32 R29, RZ, RZ, R77 ;  /* 0x000000ffff1d7224 */ /* 0x000fc600078e004d */
[----:B------:R-:W2:Y:S04]  /*1bf90*/  LDL.LU R76, [R1+0x310] ;  /* 0x00031000014c7983 */ /* 0x000ea80000300800 */
[----:B------:R1:W-:Y:S04]  /*1bfa0*/  LDGSTS.E [R3+0x30400], [R28.64], P0 ;  /* 0x304000001c037fae */ /* 0x0003e80008121848 */
[----:B------:R1:W-:Y:S04]  /*1bfb0*/  STL [R1+0x1cc], R64 ;  /* 0x0001cc4001007387 */ /* 0x0003e80000100800 */
[----:B-1----:R-:W2:Y:S01]  /*1bfc0*/  LDL.LU R77, [R1+0x30c] ;  /* 0x00030c00014d7983 */ /* 0x002ea20000300800 */
[----:B------:R-:W-:-:S02]  /*1bfd0*/  IMAD.MOV.U32 R29, RZ, RZ, R64 ;  /* 0x000000ffff1d7224 */ /* 0x000fc400078e0040 */
[----:B------:R-:W-:Y:S01]  /*1bfe0*/  IMAD.MOV.U32 R28, RZ, RZ, R35 ;  /* 0x000000ffff1c7224 */ /* 0x000fe200078e0023 */
[----:B------:R-:W2:Y:S04]  /*1bff0*/  LDL.LU R64, [R1+0x34c] ;  /* 0x00034c0001407983 */ /* 0x000ea80000300800 */
[----:B------:R-:W2:Y:S04]  /*1c000*/  LDL.LU R35, [R1+0x350] ;  /* 0x0003500001237983 */ /* 0x000ea80000300800 */
[----:B------:R1:W-:Y:S01]  /*1c010*/  LDGSTS.E [R3+0x31400], [R28.64], P0 ;  /* 0x314000001c037fae */ /* 0x0003e20008121848 */
[----:B----4-:R-:W-:-:S04]  /*1c020*/  IADD3 R33, P1, R33, UR7, RZ ;  /* 0x0000000721217c10 */ /* 0x010fc8000ff3e0ff */
[----:B---3--:R-:W-:Y:S01]  /*1c030*/  IADD3.X R34, R34, UR6, RZ, P1, !PT ;  /* 0x0000000622227c10 */ /* 0x008fe20008ffe4ff */
[----:B------:R3:W-:Y:S01]  /*1c040*/  STL [R1+0x210], R33 ;  /* 0x0002102101007387 */ /* 0x0007e20000100800 */
[----:B-1----:R-:W-:-:S03]  /*1c050*/  IMAD.MOV.U32 R28, RZ, RZ, R33 ;  /* 0x000000ffff1c7224 */ /* 0x002fc600078e0021 */
[----:B------:R-:W-:Y:S01]  /*1c060*/  IMAD.MOV.U32 R29, RZ, RZ, R34 ;  /* 0x000000ffff1d7224 */ /* 0x000fe200078e0022 */
[----:B------:R1:W-:Y:S04]  /*1c070*/  STL [R1+0x20c], R34 ;  /* 0x00020c2201007387 */ /* 0x0003e80000100800 */
[----:B------:R4:W-:Y:S01]  /*1c080*/  LDGSTS.E [R3+0x32400], [R28.64], P0 ;  /* 0x324000001c037fae */ /* 0x0009e20008121848 */
[----:B-----5:R-:W-:-:S04]  /*1c090*/  IADD3 R30, P2, R30, UR7, RZ ;  /* 0x000000071e1e7c10 */ /* 0x020fc8000ff5e0ff */
[----:B--2---:R-:W-:Y:S01]  /*1c0a0*/  IADD3.X R32, R32, UR6, RZ, P2, !PT ;  /* 0x0000000620207c10 */ /* 0x004fe200097fe4ff */
[----:B------:R-:W-:Y:S04]  /*1c0b0*/  STL [R1+0x250], R30 ;  /* 0x0002501e01007387 */ /* 0x000fe80000100800 */
[----:B---3--:R-:W2:Y:S01]  /*1c0c0*/  LDL.LU R33, [R1+0x198] ;  /* 0x0001980001217983 */ /* 0x008ea20000300800 */
[----:B----4-:R-:W-:-:S03]  /*1c0d0*/  IMAD.MOV.U32 R29, RZ, RZ, R32 ;  /* 0x000000ffff1d7224 */ /* 0x010fc600078e0020 */
[----:B------:R3:W-:Y:S01]  /*1c0e0*/  STL [R1+0x24c], R32 ;  /* 0x00024c2001007387 */ /* 0x0007e20000100800 */
[----:B------:R-:W-:-:S03]  /*1c0f0*/  IMAD.MOV.U32 R28, RZ, RZ, R30 ;  /* 0x000000ffff1c7224 */ /* 0x000fc600078e001e */
[----:B-1----:R-:W4:Y:S04]  /*1c100*/  LDL.LU R34, [R1+0x194] ;  /* 0x0001940001227983 */ /* 0x002f280000300800 */
[----:B------:R1:W-:Y:S04]  /*1c110*/  LDGSTS.E [R3+0x33400], [R28.64], P0 ;  /* 0x334000001c037fae */ /* 0x0003e80008121848 */
[----:B---3--:R-:W3:Y:S04]  /*1c120*/  LDL.LU R32, [R1+0x1d4] ;  /* 0x0001d40001207983 */ /* 0x008ee80000300800 */
[----:B------:R-:W5:Y:S01]  /*1c130*/  LDL.LU R30, [R1+0x1d8] ;  /* 0x0001d800011e7983 */ /* 0x000f620000300800 */
[----:B------:R-:W-:-:S04]  /*1c140*/  IADD3 R78, P1, R78, UR7, RZ ;  /* 0x000000074e4e7c10 */ /* 0x000fc8000ff3e0ff */
[----:B------:R-:W-:Y:S01]  /*1c150*/  IADD3.X R88, R88, UR6, RZ, P1, !PT ;  /* 0x0000000658587c10 */ /* 0x000fe20008ffe4ff */
[----:B-1----:R-:W-:Y:S01]  /*1c160*/  IMAD.MOV.U32 R28, RZ, RZ, R78 ;  /* 0x000000ffff1c7224 */ /* 0x002fe200078e004e */
[----:B------:R-:W-:Y:S03]  /*1c170*/  STL [R1+0x290], R78 ;  /* 0x0002904e01007387 */ /* 0x000fe60000100800 */
[----:B------:R-:W-:Y:S01]  /*1c180*/  IMAD.MOV.U32 R29, RZ, RZ, R88 ;  /* 0x000000ffff1d7224 */ /* 0x000fe200078e0058 */
[----:B------:R1:W-:Y:S04]  /*1c190*/  STL [R1+0x28c], R88 ;  /* 0x00028c5801007387 */ /* 0x0003e80000100800 */
[----:B------:R1:W-:Y:S01]  /*1c1a0*/  LDGSTS.E [R3+0x34400], [R28.64], P0 ;  /* 0x344000001c037fae */ /* 0x0003e20008121848 */
[----:B------:R-:W-:-:S04]  /*1c1b0*/  IADD3 R65, P2, R65, UR7, RZ ;  /* 0x0000000741417c10 */ /* 0x000fc8000ff5e0ff */
[----:B------:R-:W-:Y:S01]  /*1c1c0*/  IADD3.X R66, R66, UR6, RZ, P2, !PT ;  /* 0x0000000642427c10 */ /* 0x000fe200097fe4ff */
[----:B------:R1:W-:Y:S02]  /*1c1d0*/  STL [R1+0x2d0], R65 ;  /* 0x0002d04101007387 */ /* 0x0003e40000100800 */
[----:B-1----:R-:W-:Y:S02]  /*1c1e0*/  IMAD.MOV.U32 R28, RZ, RZ, R65 ;  /* 0x000000ffff1c7224 */ /* 0x002fe400078e0041 */
[----:B------:R1:W-:Y:S01]  /*1c1f0*/  STL [R1+0x2cc], R66 ;  /* 0x0002cc4201007387 */ /* 0x0003e20000100800 */
[----:B------:R-:W-:-:S03]  /*1c200*/  IMAD.MOV.U32 R29, RZ, RZ, R66 ;  /* 0x000000ffff1d7224 */ /* 0x000fc600078e0042 */
[----:B------:R-:W3:Y:S04]  /*1c210*/  LDL.LU R88, [R1+0x214] ;  /* 0x0002140001587983 */ /* 0x000ee80000300800 */
[----:B------:R-:W3:Y:S04]  /*1c220*/  LDL.LU R65, [R1+0x218] ;  /* 0x0002180001417983 */ /* 0x000ee80000300800 */
[----:B------:R-:W3:Y:S01]  /*1c230*/  LDL.LU R78, [R1+0x254] ;  /* 0x00025400014e7983 */ /* 0x000ee20000300800 */
[----:B------:R-:W-:-:S03]  /*1c240*/  IADD3 R76, P1, R76, UR7, RZ ;  /* 0x000000074c4c7c10 */ /* 0x000fc6000ff3e0ff */
[----:B-1----:R-:W3:Y:S04]  /*1c250*/  LDL.LU R66, [R1+0x258] ;  /* 0x0002580001427983 */ /* 0x002ee80000300800 */
[----:B------:R1:W-:Y:S01]  /*1c260*/  LDGSTS.E [R3+0x35400], [R28.64], P0 ;  /* 0x354000001c037fae */ /* 0x0003e20008121848 */
[----:B------:R-:W-:-:S03]  /*1c270*/  IADD3.X R77, R77, UR6, RZ, P1, !PT ;  /* 0x000000064d4d7c10 */ /* 0x000fc60008ffe4ff */
[----:B------:R1:W-:Y:S02]  /*1c280*/  STL [R1+0x310], R76 ;  /* 0x0003104c01007387 */ /* 0x0003e40000100800 */
[----:B-1----:R-:W-:Y:S02]  /*1c290*/  IMAD.MOV.U32 R28, RZ, RZ, R76 ;  /* 0x000000ffff1c7224 */ /* 0x002fe400078e004c */
[----:B------:R-:W-:Y:S01]  /*1c2a0*/  IMAD.MOV.U32 R29, RZ, RZ, R77 ;  /* 0x000000ffff1d7224 */ /* 0x000fe200078e004d */
[----:B------:R-:W-:Y:S01]  /*1c2b0*/  IADD3 R35, P2, R35, UR7, RZ ;  /* 0x0000000723237c10 */ /* 0x000fe2000ff5e0ff */
[----:B------:R1:W-:Y:S03]  /*1c2c0*/  STL [R1+0x30c], R77 ;  /* 0x00030c4d01007387 */ /* 0x0003e60000100800 */
[----:B------:R-:W-:Y:S01]  /*1c2d0*/  IADD3.X R64, R64, UR6, RZ, P2, !PT ;  /* 0x0000000640407c10 */ /* 0x000fe200097fe4ff */
[----:B------:R-:W-:Y:S04]  /*1c2e0*/  STL [R1+0x350], R35 ;  /* 0x0003502301007387 */ /* 0x000fe80000100800 */
[----:B------:R-:W3:Y:S04]  /*1c2f0*/  LDL.LU R76, [R1+0x298] ;  /* 0x00029800014c7983 */ /* 0x000ee80000300800 */
[----:B------:R1:W-:Y:S04]  /*1c300*/  LDGSTS.E [R3+0x36400], [R28.64], P0 ;  /* 0x364000001c037fae */ /* 0x0003e80008121848 */
[----:B------:R1:W-:Y:S04]  /*1c310*/  STL [R1+0x34c], R64 ;  /* 0x00034c4001007387 */ /* 0x0003e80000100800 */
[----:B-1----:R-:W3:Y:S01]  /*1c320*/  LDL.LU R77, [R1+0x294] ;  /* 0x00029400014d7983 */ /* 0x002ee20000300800 */
[----:B------:R-:W-:-:S02]  /*1c330*/  IMAD.MOV.U32 R28, RZ, RZ, R35 ;  /* 0x000000ffff1c7224 */ /* 0x000fc400078e0023 */
[----:B------:R-:W-:Y:S02]  /*1c340*/  IMAD.MOV.U32 R29, RZ, RZ, R64 ;  /* 0x000000ffff1d7224 */ /* 0x000fe400078e0040 */
[----:B------:R-:W3:Y:S01]  /*1c350*/  LDL.LU R64, [R1+0x2d4] ;  /* 0x0002d40001407983 */ /* 0x000ee20000300800 */
[----:B------:R-:W-:-:S03]  /*1c360*/  LOP3.LUT R89, R2, 0x30, RZ, 0x3c, !PT ;  /* 0x0000003002597812 */ /* 0x000fc600078e3cff */
[----:B------:R-:W3:Y:S04]  /*1c370*/  LDL.LU R35, [R1+0x2d8] ;  /* 0x0002d80001237983 */ /* 0x000ee80000300800 */
[----:B------:R1:W-:Y:S02]  /*1c380*/  LDGSTS.E [R3+0x37400], [R28.64], P0 ;  /* 0x374000001c037fae */ /* 0x0003e40008121848 */
[----:B-1----:R-:W-:-:S04]  /*1c390*/  IMAD.U32 R3, RZ, RZ, UR5 ;  /* 0x00000005ff037e24 */ /* 0x002fc8000f8e00ff */
[----:B------:R-:W-:Y:S01]  /*1c3a0*/  IMAD R3, R3, 0x8000, R89 ;  /* 0x0000800003037824 */ /* 0x000fe200078e0259 */
[----:B--2---:R-:W-:-:S04]  /*1c3b0*/  IADD3 R33, P1, R33, UR7, RZ ;  /* 0x0000000721217c10 */ /* 0x004fc8000ff3e0ff */
[----:B----4-:R-:W-:Y:S01]  /*1c3c0*/  IADD3.X R34, R34, UR6, RZ, P1, !PT ;  /* 0x0000000622227c10 */ /* 0x010fe20008ffe4ff */
[----:B------:R1:W-:Y:S01]  /*1c3d0*/  STL [R1+0x198], R33 ;  /* 0x0001982101007387 */ /* 0x0003e20000100800 */
[----:B------:R-:W-:-:S03]  /*1c3e0*/  IMAD.MOV.U32 R28, RZ, RZ, R33 ;  /* 0x000000ffff1c7224 */ /* 0x000fc600078e0021 */
[----:B------:R-:W-:-:S05]  /*1c3f0*/  IMAD.MOV.U32 R29, RZ, RZ, R34 ;  /* 0x000000ffff1d7224 */ /* 0x000fca00078e0022 */
[----:B------:R2:W-:Y:S01]  /*1c400*/  LDGSTS.E [R3+0x30600], [R28.64], P0 ;  /* 0x306000001c037fae */ /* 0x0005e20008121848 */
[----:B-----5:R-:W-:-:S04]  /*1c410*/  IADD3 R30, P2, R30, UR7, RZ ;  /* 0x000000071e1e7c10 */ /* 0x020fc8000ff5e0ff */
[----:B---3--:R-:W-:Y:S01]  /*1c420*/  IADD3.X R32, R32, UR6, RZ, P2, !PT ;  /* 0x0000000620207c10 */ /* 0x008fe200097fe4ff */
[----:B------:R-:W-:Y:S04]  /*1c430*/  STL [R1+0x1d8], R30 ;  /* 0x0001d81e01007387 */ /* 0x000fe80000100800 */
[----:B------:R3:W-:Y:S01]  /*1c440*/  STL [R1+0x194], R34 ;  /* 0x0001942201007387 */ /* 0x0007e20000100800 */
[----:B--2---:R-:W-:-:S03]  /*1c450*/  IMAD.MOV.U32 R29, RZ, RZ, R32 ;  /* 0x000000ffff1d7224 */ /* 0x004fc600078e0020 */
[----:B-1----:R-:W2:Y:S01]  /*1c460*/  LDL.LU R33, [R1+0x318] ;  /* 0x0003180001217983 */ /* 0x002ea20000300800 */
[----:B------:R-:W-:-:S03]  /*1c470*/  IMAD.MOV.U32 R28, RZ, RZ, R30 ;  /* 0x000000ffff1c7224 */ /* 0x000fc600078e001e */
[----:B------:R1:W-:Y:S04]  /*1c480*/  STL [R1+0x1d4], R32 ;  /* 0x0001d42001007387 */ /* 0x0003e80000100800 */
[----:B---3--:R-:W3:Y:S04]  /*1c490*/  LDL.LU R34, [R1+0x314] ;  /* 0x0003140001227983 */ /* 0x008ee80000300800 */
[----:B------:R4:W-:Y:S04]  /*1c4a0*/  LDGSTS.E [R3+0x31600], [R28.64], P0 ;  /* 0x316000001c037fae */ /* 0x0009e80008121848 */
[----:B-1----:R-:W5:Y:S04]  /*1c4b0*/  LDL.LU R32, [R1+0x354] ;  /* 0x0003540001207983 */ /* 0x002f680000300800 */
[----:B------:R-:W5:Y:S01]  /*1c4c0*/  LDL.LU R30, [R1+0x358] ;  /* 0x00035800011e7983 */ /* 0x000f620000300800 */
[----:B------:R-:W-:-:S04]  /*1c4d0*/  IADD3 R65, P1, R65, UR7, RZ ;  /* 0x0000000741417c10 */ /* 0x000fc8000ff3e0ff */
[----:B------:R-:W-:Y:S01]  /*1c4e0*/  IADD3.X R88, R88, UR6, RZ, P1, !PT ;  /* 0x0000000658587c10 */ /* 0x000fe20008ffe4ff */
[----:B----4-:R-:W-:Y:S01]  /*1c4f0*/  IMAD.MOV.U32 R28, RZ, RZ, R65 ;  /* 0x000000ffff1c7224 */ /* 0x010fe200078e0041 */
[----:B------:R-:W-:-:S03]  /*1c500*/  IADD3 R66, P2, R66, UR7, RZ ;  /* 0x0000000742427c10 */ /* 0x000fc6000ff5e0ff */
[----:B------:R-:W-:Y:S01]  /*1c510*/  IMAD.MOV.U32 R29, RZ, RZ, R88 ;  /* 0x000000ffff1d7224 */ /* 0x000fe200078e0058 */
[----:B------:R1:W-:Y:S01]  /*1c520*/  STL [R1+0x218], R65 ;  /* 0x0002184101007387 */ /* 0x0003e20000100800 */
[----:B------:R-:W-:-:S03]  /*1c530*/  IADD3.X R78, R78, UR6, RZ, P2, !PT ;  /* 0x000000064e4e7c10 */ /* 0x000fc600097fe4ff */
[----:B------:R-:W-:Y:S04]  /*1c540*/  STL [R1+0x214], R88 ;  /* 0x0002145801007387 */ /* 0x000fe80000100800 */
[----:B------:R4:W-:Y:S04]  /*1c550*/  STL [R1+0x258], R66 ;  /* 0x0002584201007387 */ /* 0x0009e80000100800 */
[----:B------:R4:W-:Y:S04]  /*1c560*/  LDGSTS.E [R3+0x32600], [R28.64], P0 ;  /* 0x326000001c037fae */ /* 0x0009e80008121848 */
[----:B-1----:R-:W5:Y:S04]  /*1c570*/  LDL.LU R65, [R1+0x1a0] ;  /* 0x0001a00001417983 */ /* 0x002f680000300800 */
[----:B------:R1:W-:Y:S01]  /*1c580*/  STL [R1+0x254], R78 ;  /* 0x0002544e01007387 */ /* 0x0003e20000100800 */
[----:B----4-:R-:W-:Y:S01]  /*1c590*/  IMAD.MOV.U32 R28, RZ, RZ, R66 ;  /* 0x000000ffff1c7224 */ /* 0x010fe200078e0042 */
[----:B------:R-:W-:Y:S01]  /*1c5a0*/  IADD3 R76, P1, R76, UR7, RZ ;  /* 0x000000074c4c7c10 */ /* 0x000fe2000ff3e0ff */
[----:B------:R-:W-:Y:S01]  /*1c5b0*/  IMAD.MOV.U32 R29, RZ, RZ, R78 ;  /* 0x000000ffff1d7224 */ /* 0x000fe200078e004e */
[----:B------:R-:W4:Y:S04]  /*1c5c0*/  LDL.LU R66, [R1+0x19c] ;  /* 0x00019c0001427983 */ /* 0x000f280000300800 */
[----:B------:R-:W4:Y:S01]  /*1c5d0*/  LDL.LU R89, [R1+0x1dc] ;  /* 0x0001dc0001597983 */ /* 0x000f220000300800 */
[----:B------:R-:W-:-:S03]  /*1c5e0*/  IADD3.X R77, R77, UR6, RZ, P1, !PT ;  /* 0x000000064d4d7c10 */ /* 0x000fc60008ffe4ff */
[----:B------:R-:W-:Y:S04]  /*1c5f0*/  STL [R1+0x298], R76 ;  /* 0x0002984c01007387 */ /* 0x000fe80000100800 */
[----:B------:R1:W-:Y:S01]  /*1c600*/  LDGSTS.E [R3+0x33600], [R28.64], P0 ;  /* 0x336000001c037fae */ /* 0x0003e20008121848 */
[----:B------:R-:W-:-:S03]  /*1c610*/  IADD3 R35, P2, R35, UR7, RZ ;  /* 0x0000000723237c10 */ /* 0x000fc6000ff5e0ff */
[----:B------:R-:W-:Y:S01]  /*1c620*/  STL [R1+0x294], R77 ;  /* 0x0002944d01007387 */ /* 0x000fe20000100800 */
[----:B------:R-:W-:Y:S01]  /*1c630*/  IADD3.X R64, R64, UR6, RZ, P2, !PT ;  /* 0x0000000640407c10 */ /* 0x000fe200097fe4ff */
[----:B-1----:R-:W-:Y:S02]  /*1c640*/  IMAD.MOV.U32 R28, RZ, RZ, R76 ;  /* 0x000000ffff1c7224 */ /* 0x002fe400078e004c */
[----:B------:R1:W-:Y:S01]  /*1c650*/  STL [R1+0x2d8], R35 ;  /* 0x0002d82301007387 */ /* 0x0003e20000100800 */
[----:B------:R-:W-:-:S03]  /*1c660*/  IMAD.MOV.U32 R29, RZ, RZ, R77 ;  /* 0x000000ffff1d7224 */ /* 0x000fc600078e004d */
[----:B------:R-:W4:Y:S04]  /*1c670*/  LDL.LU R88, [R1+0x1e0] ;  /* 0x0001e00001587983 */ /* 0x000f280000300800 */
[----:B------:R1:W-:Y:S04]  /*1c680*/  STL [R1+0x2d4], R64 ;  /* 0x0002d44001007387 */ /* 0x0003e80000100800 */
[----:B------:R1:W-:Y:S04]  /*1c690*/  LDGSTS.E [R3+0x34600], [R28.64], P0 ;  /* 0x346000001c037fae */ /* 0x0003e80008121848 */
[----:B------:R-:W4:Y:S01]  /*1c6a0*/  LDL.LU R78, [R1+0x21c] ;  /* 0x00021c00014e7983 */ /* 0x000f220000300800 */
[----:B-1----:R-:W-:-:S03]  /*1c6b0*/  IMAD.MOV.U32 R28, RZ, RZ, R35 ;  /* 0x000000ffff1c7224 */ /* 0x002fc600078e0023 */
[----:B------:R-:W4:Y:S01]  /*1c6c0*/  LDL.LU R35, [R1+0x220] ;  /* 0x0002200001237983 */ /* 0x000f220000300800 */
[----:B------:R-:W-:-:S03]  /*1c6d0*/  IMAD.MOV.U32 R29, RZ, RZ, R64 ;  /* 0x000000ffff1d7224 */ /* 0x000fc600078e0040 */
[----:B------:R-:W4:Y:S04]  /*1c6e0*/  LDL.LU R77, [R1+0x25c] ;  /* 0x00025c00014d7983 */ /* 0x000f280000300800 */
[----:B------:R-:W4:Y:S04]  /*1c6f0*/  LDL.LU R64, [R1+0x260] ;  /* 0x0002600001407983 */ /* 0x000f280000300800 */
[----:B------:R1:W-:Y:S01]  /*1c700*/  LDGSTS.E [R3+0x35600], [R28.64], P0 ;  /* 0x356000001c037fae */ /* 0x0003e20008121848 */
[----:B--2---:R-:W-:-:S04]  /*1c710*/  IADD3 R33, P1, R33, UR7, RZ ;  /* 0x0000000721217c10 */ /* 0x004fc8000ff3e0ff */
[----:B---3--:R-:W-:Y:S01]  /*1c720*/  IADD3.X R34, R34, UR6, RZ, P1, !PT ;  /* 0x0000000622227c10 */ /* 0x008fe20008ffe4ff */
[----:B------:R2:W-:Y:S01]  /*1c730*/  STL [R1+0x318], R33 ;  /* 0x0003182101007387 */ /* 0x0005e20000100800 */
[----:B-1----:R-:W-:-:S03]  /*1c740*/  IMAD.MOV.U32 R28, RZ, RZ, R33 ;  /* 0x000000ffff1c7224 */ /* 0x002fc600078e0021 */
[----:B------:R-:W-:Y:S01]  /*1c750*/  IMAD.MOV.U32 R29, RZ, RZ, R34 ;  /* 0x000000ffff1d7224 */ /* 0x000fe200078e0022 */
[----:B------:R1:W-:Y:S04]  /*1c760*/  STL [R1+0x314], R34 ;  /* 0x0003142201007387 */ /* 0x0003e80000100800 */
[----:B------:R3:W-:Y:S01]  /*1c770*/  LDGSTS.E [R3+0x36600], [R28.64], P0 ;  /* 0x366000001c037fae */ /* 0x0007e20008121848 */
[----:B-----5:R-:W-:-:S04]  /*1c780*/  IADD3 R30, P2, R30, UR7, RZ ;  /* 0x000000071e1e7c10 */ /* 0x020fc8000ff5e0ff */
[----:B------:R-:W-:Y:S01]  /*1c790*/  IADD3.X R32, R32, UR6, RZ, P2, !PT ;  /* 0x0000000620207c10 */ /* 0x000fe200097fe4ff */
[----:B------:R-:W-:Y:S04]  /*1c7a0*/  STL [R1+0x358], R30 ;  /* 0x0003581e01007387 */ /* 0x000fe80000100800 */
[----:B--2---:R-:W2:Y:S01]  /*1c7b0*/  LDL.LU R33, [R1+0x2a0] ;  /* 0x0002a00001217983 */ /* 0x004ea20000300800 */
[----:B---3--:R-:W-:-:S03]  /*1c7c0*/  IMAD.MOV.U32 R29, RZ, RZ, R32 ;  /* 0x000000ffff1d7224 */ /* 0x008fc600078e0020 */
[----:B------:R3:W-:Y:S01]  /*1c7d0*/  STL [R1+0x354], R32 ;  /* 0x0003542001007387 */ /* 0x0007e20000100800 */
[----:B------:R-:W-:-:S03]  /*1c7e0*/  IMAD.MOV.U32 R28, RZ, RZ, R30 ;  /* 0x000000ffff1c7224 */ /* 0x000fc600078e001e */
[----:B-1----:R-:W5:Y:S04]  /*1c7f0*/  LDL.LU R34, [R1+0x29c] ;  /* 0x00029c0001227983 */ /* 0x002f680000300800 */
[----:B------:R1:W-:Y:S04]  /*1c800*/  LDGSTS.E [R3+0x37600], [R28.64], P0 ;  /* 0x376000001c037fae */ /* 0x0003e80008121848 */
[----:B---3--:R-:W3:Y:S04]  /*1c810*/  LDL.LU R32, [R1+0x2dc] ;  /* 0x0002dc0001207983 */ /* 0x008ee80000300800 */
[----:B------:R-:W3:Y:S01]  /*1c820*/  LDL.LU R30, [R1+0x2e0] ;  /* 0x0002e000011e7983 */ /* 0x000ee20000300800 */
[----:B-1----:R-:W-:-:S04]  /*1c830*/  IMAD.U32 R3, RZ, RZ, UR5 ;  /* 0x00000005ff037e24 */ /* 0x002fc8000f8e00ff */
[----:B------:R-:W-:Y:S01]  /*1c840*/  IMAD R3, R3, 0x8000, R67 ;  /* 0x0000800003037824 */ /* 0x000fe200078e0243 */
[----:B------:R-:W-:-:S05]  /*1c850*/  IADD3 R65, P1, R65, UR7, RZ ;  /* 0x0000000741417c10 */ /* 0x000fca000ff3e0ff */
[----:B------:R-:W-:Y:S01]  /*1c860*/  IMAD.MOV.U32 R28, RZ, RZ, R65 ;  /* 0x000000ffff1c7224 */ /* 0x000fe200078e0041 */
[----:B------:R-:W-:Y:S01]  /*1c870*/  STL [R1+0x1a0], R65 ;  /* 0x0001a04101007387 */ /* 0x000fe20000100800 */
[----:B----4-:R-:W-:-:S05]  /*1c880*/  IADD3.X R66, R66, UR6, RZ, P1, !PT ;  /* 0x0000000642427c10 */ /* 0x010fca0008ffe4ff */
[----:B------:R-:W-:-:S05]  /*1c890*/  IMAD.MOV.U32 R29, RZ, RZ, R66 ;  /* 0x000000ffff1d7224 */ /* 0x000fca00078e0042 */
[----:B------:R1:W-:Y:S01]  /*1c8a0*/  LDGSTS.E [R3+0x30800], [R28.64], P0 ;  /* 0x308000001c037fae */ /* 0x0003e20008121848 */
[----:B------:R-:W-:-:S04]  /*1c8b0*/  IADD3 R88, P2, R88, UR7, RZ ;  /* 0x0000000758587c10 */ /* 0x000fc8000ff5e0ff */
[----:B------:R-:W-:Y:S01]  /*1c8c0*/  IADD3.X R89, R89, UR6, RZ, P2, !PT ;  /* 0x0000000659597c10 */ /* 0x000fe200097fe4ff */
[----:B------:R-:W-:Y:S01]  /*1c8d0*/  STL [R1+0x1e0], R88 ;  /* 0x0001e05801007387 */ /* 0x000fe20000100800 */
[----:B-1----:R-:W-:-:S03]  /*1c8e0*/  IMAD.MOV.U32 R28, RZ, RZ, R88 ;  /* 0x000000ffff1c7224 */ /* 0x002fc600078e0058 */
[----:B------:R1:W-:Y:S01]  /*1c8f0*/  STL [R1+0x19c], R66 ;  /* 0x00019c4201007387 */ /* 0x0003e20000100800 */
[----:B------:R-:W-:-:S03]  /*1c900*/  IMAD.MOV.U32 R29, RZ, RZ, R89 ;  /* 0x000000ffff1d7224 */ /* 0x000fc600078e0059 */
[----:B------:R-:W4:Y:S04]  /*1c910*/  LDL.LU R76, [R1+0x31c] ;  /* 0x00031c00014c7983 */ /* 0x000f280000300800 */
[----:B------:R-:W4:Y:S01]  /*1c920*/  LDL.LU R67, [R1+0x320] ;  /* 0x0003200001437983 */ /* 0x000f220000300800 */
[----:B------:R-:W-:-:S03]  /*1c930*/  IADD3 R35, P1, R35, UR7, RZ ;  /* 0x0000000723237c10 */ /* 0x000fc6000ff3e0ff */
[----:B------:R-:W-:Y:S01]  /*1c940*/  STL [R1+0x1dc], R89 ;  /* 0x0001dc5901007387 */ /* 0x000fe20000100800 */
[----:B------:R-:W-:-:S03]  /*1c950*/  IADD3.X R78, R78, UR6, RZ, P1, !PT ;  /* 0x000000064e4e7c10 */ /* 0x000fc60008ffe4ff */
[----:B-1----:R-:W4:Y:S01]  /*1c960*/  LDL.LU R66, [R1+0x35c] ;  /* 0x00035c0001427983 */ /* 0x002f220000300800 */
[----:B------:R-:W-:-:S03]  /*1c970*/  IADD3 R64, P2, R64, UR7, RZ ;  /* 0x0000000740407c10 */ /* 0x000fc6000ff5e0ff */
[----:B------:R-:W4:Y:S04]  /*1c980*/  LDL.LU R65, [R1+0x360] ;  /* 0x0003600001417983 */ /* 0x000f280000300800 */
[----:B------:R1:W-:Y:S01]  /*1c990*/  LDGSTS.E [R3+0x31800], [R28.64], P0 ;  /* 0x318000001c037fae */ /* 0x0003e20008121848 */
[----:B------:R-:W-:-:S03]  /*1c9a0*/  IADD3.X R77, R77, UR6, RZ, P2, !PT ;  /* 0x000000064d4d7c10 */ /* 0x000fc600097fe4ff */
[----:B------:R1:W-:Y:S04]  /*1c9b0*/  STL [R1+0x220], R35 ;  /* 0x0002202301007387 */ /* 0x0003e80000100800 */
[----:B------:R-:W-:Y:S01]  /*1c9c0*/  STL [R1+0x21c], R78 ;  /* 0x00021c4e01007387 */ /* 0x000fe20000100800 */
[----:B-1----:R-:W-:Y:S02]  /*1c9d0*/  IMAD.MOV.U32 R28, RZ, RZ, R35 ;  /* 0x000000ffff1c7224 */ /* 0x002fe400078e0023 */
[----:B------:R-:W-:Y:S01]  /*1c9e0*/  IMAD.MOV.U32 R29, RZ, RZ, R78 ;  /* 0x000000ffff1d7224 */ /* 0x000fe200078e004e */
[----:B------:R1:W-:Y:S04]  /*1c9f0*/  STL [R1+0x260], R64 ;  /* 0x0002604001007387 */ /* 0x0003e80000100800 */
[----:B------:R-:W4:Y:S04]  /*1ca00*/  LDL.LU R35, [R1+0x1a8] ;  /* 0x0001a80001237983 */ /* 0x000f280000300800 */
[----:B------:R1:W-:Y:S04]  /*1ca10*/  LDGSTS.E [R3+0x32800], [R28.64], P0 ;  /* 0x328000001c037fae */ /* 0x0003e80008121848 */
[----:B------:R-:W-:Y:S01]  /*1ca20*/  STL [R1+0x25c], R77 ;  /* 0x00025c4d01007387 */ /* 0x000fe20000100800 */
[----:B-1----:R-:W-:-:S03]  /*1ca30*/  IMAD.MOV.U32 R28, RZ, RZ, R64 ;  /* 0x000000ffff1c7224 */ /* 0x002fc600078e0040 */
[----:B------:R-:W4:Y:S04]  /*1ca40*/  LDL.LU R64, [R1+0x1a4] ;  /* 0x0001a40001407983 */ /* 0x000f280000300800 */
[----:B------:R-:W4:Y:S01]  /*1ca50*/  LDL.LU R89, [R1+0x1e4] ;  /* 0x0001e40001597983 */ /* 0x000f220000300800 */
[----:B------:R-:W-:-:S05]  /*1ca60*/  IMAD.MOV.U32 R29, RZ, RZ, R77 ;  /* 0x000000ffff1d7224 */ /* 0x000fca00078e004d */
[----:B------:R1:W-:Y:S01]  /*1ca70*/  LDGSTS.E [R3+0x33800], [R28.64], P0 ;  /* 0x338000001c037fae */ /* 0x0003e20008121848 */
[----:B--2---:R-:W-:-:S04]  /*1ca80*/  IADD3 R33, P1, R33, UR7, RZ ;  /* 0x0000000721217c10 */ /* 0x004fc8000ff3e0ff */
[----:B-----5:R-:W-:Y:S01]  /*1ca90*/  IADD3.X R34, R34, UR6, RZ, P1, !PT ;  /* 0x0000000622227c10 */ /* 0x020fe20008ffe4ff */
[----:B------:R2:W-:Y:S04]  /*1caa0*/  STL [R1+0x2a0], R33 ;  /* 0x0002a02101007387 */ /* 0x0005e80000100800 */
[----:B------:R-:W-:Y:S01]  /*1cab0*/  STL [R1+0x29c], R34 ;  /* 0x00029c2201007387 */ /* 0x000fe20000100800 */
[----:B---3--:R-:W-:-:S05]  /*1cac0*/  IADD3 R30, P2, R30, UR7, RZ ;  /* 0x000000071e1e7c10 */ /* 0x008fca000ff5e0ff */
[----:B------:R3:W-:Y:S04]  /*1cad0*/  STL [R1+0x2e0], R30 ;  /* 0x0002e01e01007387 */ /* 0x0007e80000100800 */
[----:B------:R-:W5:Y:S01]  /*1cae0*/  LDL.LU R88, [R1+0x1e8] ;  /* 0x0001e80001587983 */ /* 0x000f620000300800 */
[----:B------:R-:W-:Y:S01]  /*1caf0*/  IADD3.X R32, R32, UR6, RZ, P2, !PT ;  /* 0x0000000620207c10 */ /* 0x000fe200097fe4ff */
[----:B-1----:R-:W-:Y:S02]  /*1cb00*/  IMAD.MOV.U32 R28, RZ, RZ, R33 ;  /* 0x000000ffff1c7224 */ /* 0x002fe400078e0021 */
[----:B------:R-:W-:Y:S02]  /*1cb10*/  IMAD.MOV.U32 R29, RZ, RZ, R34 ;  /* 0x000000ffff1d7224 */ /* 0x000fe400078e0022 */
[----:B------:R1:W-:Y:S04]  /*1cb20*/  STL [R1+0x2dc], R32 ;  /* 0x0002dc2001007387 */ /* 0x0003e80000100800 */
[----:B------:R1:W-:Y:S04]  /*1cb30*/  LDGSTS.E [R3+0x34800], [R28.64], P0 ;  /* 0x348000001c037fae */ /* 0x0003e80008121848 */
[----:B--2---:R-:W2:Y:S01]  /*1cb40*/  LDL.LU R33, [R1+0x224] ;  /* 0x0002240001217983 */ /* 0x004ea20000300800 */
[----:B-1----:R-:W-:-:S03]  /*1cb50*/  IMAD.MOV.U32 R28, RZ, RZ, R30 ;  /* 0x000000ffff1c7224 */ /* 0x002fc600078e001e */
[----:B---3--:R-:W3:Y:S01]  /*1cb60*/  LDL.LU R30, [R1+0x228] ;  /* 0x00022800011e7983 */ /* 0x008ee20000300800 */
[----:B------:R-:W-:-:S03]  /*1cb70*/  IMAD.MOV.U32 R29, RZ, RZ, R32 ;  /* 0x000000ffff1d7224 */ /* 0x000fc600078e0020 */
[----:B------:R-:W2:Y:S04]  /*1cb80*/  LDL.LU R34, [R1+0x264] ;  /* 0x0002640001227983 */ /* 0x000ea80000300800 */
[----:B------:R-:W2:Y:S04]  /*1cb90*/  LDL.LU R32, [R1+0x268] ;  /* 0x0002680001207983 */ /* 0x000ea80000300800 */
[----:B------:R1:W-:Y:S01]  /*1cba0*/  LDGSTS.E [R3+0x35800], [R28.64], P0 ;  /* 0x358000001c037fae */ /* 0x0003e20008121848 */
[----:B----4-:R-:W-:-:S04]  /*1cbb0*/  IADD3 R67, P1, R67, UR7, RZ ;  /* 0x0000000743437c10 */ /* 0x010fc8000ff3e0ff */
[----:B------:R-:W-:Y:S01]  /*1cbc0*/  IADD3.X R76, R76, UR6, RZ, P1, !PT ;  /* 0x000000064c4c7c10 */ /* 0x000fe20008ffe4ff */
[----:B------:R4:W-:Y:S01]  /*1cbd0*/  STL [R1+0x320], R67 ;  /* 0x0003204301007387 */ /* 0x0009e20000100800 */
[----:B-1----:R-:W-:Y:S01]  /*1cbe0*/  IMAD.MOV.U32 R28, RZ, RZ, R67 ;  /* 0x000000ffff1c7224 */ /* 0x002fe200078e0043 */
[----:B------:R-:W-:Y:S02]  /*1cbf0*/  IADD3 R65, P2, R65, UR7, RZ ;  /* 0x0000000741417c10 */ /* 0x000fe4000ff5e0ff */
[----:B------:R-:W-:Y:S02]  /*1cc00*/  IMAD.MOV.U32 R29, RZ, RZ, R76 ;  /* 0x000000ffff1d7224 */ /* 0x000fe400078e004c */
[----:B------:R-:W-:Y:S01]  /*1cc10*/  IADD3.X R66, R66, UR6, RZ, P2, !PT ;  /* 0x0000000642427c10 */ /* 0x000fe200097fe4ff */
[----:B------:R1:W-:Y:S04]  /*1cc20*/  STL [R1+0x31c], R76 ;  /* 0x00031c4c01007387 */ /* 0x0003e80000100800 */
[----:B------:R1:W-:Y:S04]  /*1cc30*/  STL [R1+0x360], R65 ;  /* 0x0003604101007387 */ /* 0x0003e80000100800 */
[----:B------:R1:W-:Y:S04]  /*1cc40*/  STL [R1+0x35c], R66 ;  /* 0x00035c4201007387 */ /* 0x0003e80000100800 */
[----:B------:R-:W2:Y:S04]  /*1cc50*/  LDL.LU R77, [R1+0x2a4] ;  /* 0x0002a400014d7983 */ /* 0x000ea80000300800 */
[----:B------:R1:W-:Y:S01]  /*1cc60*/  LDGSTS.E [R3+0x36800], [R28.64], P0 ;  /* 0x368000001c037fae */ /* 0x0003e20008121848 */
[----:B------:R-:W-:-:S03]  /*1cc70*/  IADD3 R35, P1, R35, UR7, RZ ;  /* 0x0000000723237c10 */ /* 0x000fc6000ff3e0ff */
[----:B----4-:R-:W2:Y:S04]  /*1cc80*/  LDL.LU R67, [R1+0x2a8] ;  /* 0x0002a80001437983 */ /* 0x010ea80000300800 */
[----:B------:R-:W2:Y:S01]  /*1cc90*/  LDL.LU R78, [R1+0x2e4] ;  /* 0x0002e400014e7983 */ /* 0x000ea20000300800 */
[----:B-1----:R-:W-:-:S03]  /*1cca0*/  IMAD.MOV.U32 R28, RZ, RZ, R65 ;  /* 0x000000ffff1c7224 */ /* 0x002fc600078e0041 */
[----:B------:R-:W2:Y:S01]  /*1ccb0*/  LDL.LU R76, [R1+0x2e8] ;  /* 0x0002e800014c7983 */ /* 0x000ea20000300800 */
[----:B------:R-:W-:Y:S01]  /*1ccc0*/  IMAD.MOV.U32 R29, RZ, RZ, R66 ;  /* 0x000000ffff1d7224 */ /* 0x000fe200078e0042 */
[----:B------:R-:W-:Y:S02]  /*1ccd0*/  LOP3.LUT R65, R2, 0x50, RZ, 0x3c, !PT ;  /* 0x0000005002417812 */ /* 0x000fe400078e3cff */
[----:B------:R-:W-:Y:S01]  /*1cce0*/  STL [R1+0x1a8], R35 ;  /* 0x0001a82301007387 */ /* 0x000fe20000100800 */
[----:B------:R-:W-:-:S03]  /*1ccf0*/  IADD3.X R64, R64, UR6, RZ, P1, !PT ;  /* 0x0000000640407c10 */ /* 0x000fc60008ffe4ff */
[----:B------:R1:W-:Y:S02]  /*1cd00*/  LDGSTS.E [R3+0x37800], [R28.64], P0 ;  /* 0x378000001c037fae */ /* 0x0003e40008121848 */
[----:B-1----:R-:W-:-:S04]  /*1cd10*/  IMAD.U32 R3, RZ, RZ, UR5 ;  /* 0x00000005ff037e24 */ /* 0x002fc8000f8e00ff */
[----:B------:R-:W-:Y:S02]  /*1cd20*/  IMAD R3, R3, 0x8000, R65 ;  /* 0x0000800003037824 */ /* 0x000fe400078e0241 */
[----:B------:R-:W-:Y:S02]  /*1cd30*/  IMAD.MOV.U32 R29, RZ, RZ, R64 ;  /* 0x000000ffff1d7224 */ /* 0x000fe400078e0040 */
[----:B------:R-:W-:-:S05]  /*1cd40*/  IMAD.MOV.U32 R28, RZ, RZ, R35 ;  /* 0x000000ffff1c7224 */ /* 0x000fca00078e0023 */
[----:B------:R1:W-:Y:S01]  /*1cd50*/  LDGSTS.E [R3+0x30a00], [R28.64], P0 ;  /* 0x30a000001c037fae */ /* 0x0003e20008121848 */
[----:B-----5:R-:W-:-:S04]  /*1cd60*/  IADD3 R88, P2, R88, UR7, RZ ;  /* 0x0000000758587c10 */ /* 0x020fc8000ff5e0ff */
[----:B------:R-:W-:Y:S01]  /*1cd70*/  IADD3.X R89, R89, UR6, RZ, P2, !PT ;  /* 0x0000000659597c10 */ /* 0x000fe200097fe4ff */
[----:B------:R-:W-:Y:S04]  /*1cd80*/  STL [R1+0x1e8], R88 ;  /* 0x0001e85801007387 */ /* 0x000fe80000100800 */
[----:B------:R5:W-:Y:S04]  /*1cd90*/  STL [R1+0x1a4], R64 ;  /* 0x0001a44001007387 */ /* 0x000be80000100800 */
[----:B------:R-:W4:Y:S04]  /*1cda0*/  LDL.LU R66, [R1+0x324] ;  /* 0x0003240001427983 */ /* 0x000f280000300800 */
[----:B------:R-:W4:Y:S04]  /*1cdb0*/  LDL.LU R65, [R1+0x328] ;  /* 0x0003280001417983 */ /* 0x000f280000300800 */
[----:B------:R-:W-:Y:S04]  /*1cdc0*/  STL [R1+0x1e4], R89 ;  /* 0x0001e45901007387 */ /* 0x000fe80000100800 */
[----:B-----5:R-:W5:Y:S04]  /*1cdd0*/  LDL.LU R64, [R1+0x364] ;  /* 0x0003640001407983 */ /* 0x020f680000300800 */
[----:B------:R-:W5:Y:S01]  /*1cde0*/  LDL.LU R35, [R1+0x368] ;  /* 0x0003680001237983 */ /* 0x000f620000300800 */
[----:B---3--:R-:W-:Y:S01]  /*1cdf0*/  IADD3 R30, P1, R30, UR7, RZ ;  /* 0x000000071e1e7c10 */ /* 0x008fe2000ff3e0ff */
[----:B-1----:R-:W-:-:S02]  /*1ce00*/  IMAD.MOV.U32 R28, RZ, RZ, R88 ;  /* 0x000000ffff1c7224 */ /* 0x002fc400078e0058 */
[----:B------:R-:W-:Y:S01]  /*1ce10*/  IMAD.MOV.U32 R29, RZ, RZ, R89 ;  /* 0x000000ffff1d7224 */ /* 0x000fe200078e0059 */
[----:B--2---:R-:W-:Y:S02]  /*1ce20*/  IADD3.X R33, R33, UR6, RZ, P1, !PT ;  /* 0x0000000621217c10 */ /* 0x004fe40008ffe4ff */
[----:B------:R-:W-:Y:S01]  /*1ce30*/  IADD3 R32, P2, R32, UR7, RZ ;  /* 0x0000000720207c10 */ /* 0x000fe2000ff5e0ff */
[----:B------:R-:W-:Y:S03]  /*1ce40*/  STL [R1+0x228], R30 ;  /* 0x0002281e01007387 */ /* 0x000fe60000100800 */
[----:B------:R-:W-:Y:S01]  /*1ce50*/  IADD3.X R34, R34, UR6, RZ, P2, !PT ;  /* 0x0000000622227c10 */ /* 0x000fe200097fe4ff */
[----:B------:R1:W-:Y:S04]  /*1ce60*/  LDGSTS.E [R3+0x31a00], [R28.64], P0 ;  /* 0x31a000001c037fae */ /* 0x0003e80008121848 */
[----:B------:R2:W-:Y:S04]  /*1ce70*/  STL [R1+0x224], R33 ;  /* 0x0002242101007387 */ /* 0x0005e80000100800 */
[----:B------:R-:W-:Y:S01]  /*1ce80*/  STL [R1+0x268], R32 ;  /* 0x0002682001007387 */ /* 0x000fe20000100800 */
[----:B-1----:R-:W-:-:S02]  /*1ce90*/  IMAD.MOV.U32 R28, RZ, RZ, R30 ;  /* 0x000000ffff1c7224 */ /* 0x002fc400078e001e */
[----:B------:R-:W-:Y:S02]  /*1cea0*/  IMAD.MOV.U32 R29, RZ, RZ, R33 ;  /* 0x000000ffff1d7224 */ /* 0x000fe400078e0021 */
[----:B--2---:R-:W2:Y:S04]  /*1ceb0*/  LDL.LU R33, [R1+0x1b0] ;  /* 0x0001b00001217983 */ /* 0x004ea80000300800 */
[----:B------:R1:W-:Y:S04]  /*1cec0*/  STL [R1+0x264], R34 ;  /* 0x0002642201007387 */ /* 0x0003e80000100800 */
[----:B------:R3:W-:Y:S04]  /*1ced0*/  LDGSTS.E [R3+0x32a00], [R28.64], P0 ;  /* 0x32a000001c037fae */ /* 0x0007e80008121848 */
[----:B------:R-:W2:Y:S01]  /*1cee0*/  LDL.LU R30, [R1+0x1f0] ;  /* 0x0001f000011e7983 */ /* 0x000ea20000300800 */
[----:B---3--:R-:W-:-:S03]  /*1cef0*/  IMAD.MOV.U32 R29, RZ, RZ, R34 ;  /* 0x000000ffff1d7224 */ /* 0x008fc600078e0022 */
[----:B-1----:R-:W3:Y:S01]  /*1cf00*/  LDL.LU R34, [R1+0x1ac] ;  /* 0x0001ac0001227983 */ /* 0x002ee20000300800 */
[----:B------:R-:W-:-:S03]  /*1cf10*/  IMAD.MOV.U32 R28, RZ, RZ, R32 ;  /* 0x000000ffff1c7224 */ /* 0x000fc600078e0020 */
[----:B------:R-:W3:Y:S04]  /*1cf20*/  LDL.LU R32, [R1+0x1ec] ;  /* 0x0001ec0001207983 */ /* 0x000ee80000300800 */
[----:B------:R1:W-:Y:S01]  /*1cf30*/  LDGSTS.E [R3+0x33a00], [R28.64], P0 ;  /* 0x33a000001c037fae */ /* 0x0003e20008121848 */
[----:B------:R-:W-:-:S04]  /*1cf40*/  IADD3 R67, P1, R67, UR7, RZ ;  /* 0x0000000743437c10 */ /* 0x000fc8000ff3e0ff */
[----:B------:R-:W-:Y:S01]  /*1cf50*/  IADD3.X R77, R77, UR6, RZ, P1, !PT ;  /* 0x000000064d4d7c10 */ /* 0x000fe20008ffe4ff */
[----:B-1----:R-:W-:Y:S01]  /*1cf60*/  IMAD.MOV.U32 R28, RZ, RZ, R67 ;  /* 0x000000ffff1c7224 */ /* 0x002fe200078e0043 */
[----:B------:R-:W-:-:S03]  /*1cf70*/  IADD3 R76, P2, R76, UR7, RZ ;  /* 0x000000074c4c7c10 */ /* 0x000fc6000ff5e0ff */
[----:B------:R-:W-:Y:S01]  /*1cf80*/  IMAD.MOV.U32 R29, RZ, RZ, R77 ;  /* 0x000000ffff1d7224 */ /* 0x000fe200078e004d */
[----:B------:R-:W-:Y:S01]  /*1cf90*/  STL [R1+0x2a8], R67 ;  /* 0x0002a84301007387 */ /* 0x000fe20000100800 */
[----:B------:R-:W-:-:S03]  /*1cfa0*/  IADD3.X R78, R78, UR6, RZ, P2, !PT ;  /* 0x000000064e4e7c10 */ /* 0x000fc600097fe4ff */
[----:B------:R1:W-:Y:S04]  /*1cfb0*/  STL [R1+0x2a4], R77 ;  /* 0x0002a44d01007387 */ /* 0x0003e80000100800 */
[----:B------:R-:W-:Y:S04]  /*1cfc0*/  STL [R1+0x2e8], R76 ;  /* 0x0002e84c01007387 */ /* 0x000fe80000100800 */
[----:B------:R1:W-:Y:S04]  /*1cfd0*/  LDGSTS.E [R3+0x34a00], [R28.64], P0 ;  /* 0x34a000001c037fae */ /* 0x0003e80008121848 */
[----:B-1----:R-:W3:Y:S04]  /*1cfe0*/  LDL.LU R77, [R1+0x230] ;  /* 0x00023000014d7983 */ /* 0x002ee80000300800 */
[----:B------:R1:W-:Y:S01]  /*1cff0*/  STL [R1+0x2e4], R78 ;  /* 0x0002e44e01007387 */ /* 0x0003e20000100800 */
[----:B------:R-:W-:-:S03]  /*1d000*/  IMAD.MOV.U32 R28, RZ, RZ, R76 ;  /* 0x000000ffff1c7224 */ /* 0x000fc600078e004c */
[----:B------:R-:W3:Y:S01]  /*1d010*/  LDL.LU R67, [R1+0x270] ;  /* 0x0002700001437983 */ /* 0x000ee20000300800 */
[----:B------:R-:W-:-:S03]  /*1d020*/  IMAD.MOV.U32 R29, RZ, RZ, R78 ;  /* 0x000000ffff1d7224 */ /* 0x000fc600078e004e */
[----:B-1----:R-:W3:Y:S04]  /*1d030*/  LDL.LU R78, [R1+0x22c] ;  /* 0x00022c00014e7983 */ /* 0x002ee80000300800 */
[----:B------:R-:W3:Y:S04]  /*1d040*/  LDL.LU R76, [R1+0x26c] ;  /* 0x00026c00014c7983 */ /* 0x000ee80000300800 */
[----:B------:R1:W-:Y:S01]  /*1d050*/  LDGSTS.E [R3+0x35a00], [R28.64], P0 ;  /* 0x35a000001c037fae */ /* 0x0003e20008121848 */
[----:B----4-:R-:W-:-:S04]  /*1d060*/  IADD3 R65, P1, R65, UR7, RZ ;  /* 0x0000000741417c10 */ /* 0x010fc8000ff3e0ff */
[----:B------:R-:W-:Y:S01]  /*1d070*/  IADD3.X R66, R66, UR6, RZ, P1, !PT ;  /* 0x0000000642427c10 */ /* 0x000fe20008ffe4ff */
[----:B-1----:R-:W-:Y:S01]  /*1d080*/  IMAD.MOV.U32 R28, RZ, RZ, R65 ;  /* 0x000000ffff1c7224 */ /* 0x002fe200078e0041 */
[----:B------:R1:W-:Y:S01]  /*1d090*/  STL [R1+0x328], R65 ;  /* 0x0003284101007387 */ /* 0x0003e20000100800 */
[----:B-----5:R-:W-:Y:S02]  /*1d0a0*/  IADD3 R35, P2, R35, UR7, RZ ;  /* 0x0000000723237c10 */ /* 0x020fe4000ff5e0ff */
[----:B------:R-:W-:Y:S01]  /*1d0b0*/  IMAD.MOV.U32 R29, RZ, RZ, R66 ;  /* 0x000000ffff1d7224 */ /* 0x000fe200078e0042 */
[----:B------:R4:W-:Y:S01]  /*1d0c0*/  STL [R1+0x324], R66 ;  /* 0x0003244201007387 */ /* 0x0009e20000100800 */
[----:B------:R-:W-:-:S03]  /*1d0d0*/  IADD3.X R64, R64, UR6, RZ, P2, !PT ;  /* 0x0000000640407c10 */ /* 0x000fc600097fe4ff */
[----:B------:R-:W-:Y:S04]  /*1d0e0*/  STL [R1+0x368], R35 ;  /* 0x0003682301007387 */ /* 0x000fe80000100800 */
[----:B-1----:R-:W5:Y:S04]  /*1d0f0*/  LDL.LU R65, [R1+0x2b0] ;  /* 0x0002b00001417983 */ /* 0x002f680000300800 */
[----:B------:R1:W-:Y:S04]  /*1d100*/  STL [R1+0x364], R64 ;  /* 0x0003644001007387 */ /* 0x0003e80000100800 */
[----:B------:R1:W-:Y:S04]  /*1d110*/  LDGSTS.E [R3+0x36a00], [R28.64], P0 ;  /* 0x36a000001c037fae */ /* 0x0003e80008121848 */
[----:B----4-:R-:W4:Y:S01]  /*1d120*/  LDL.LU R66, [R1+0x2ac] ;  /* 0x0002ac0001427983 */ /* 0x010f220000300800 */
[----:B-1----:R-:W-:-:S02]  /*1d130*/  IMAD.MOV.U32 R29, RZ, RZ, R64 ;  /* 0x000000ffff1d7224 */ /* 0x002fc400078e0040 */
[----:B------:R-:W-:Y:S01]  /*1d140*/  IMAD.MOV.U32 R28, RZ, RZ, R35 ;  /* 0x000000ffff1c7224 */ /* 0x000fe200078e0023 */
[----:B------:R-:W4:Y:S04]  /*1d150*/  LDL.LU R64, [R1+0x2ec] ;  /* 0x0002ec0001407983 */ /* 0x000f280000300800 */
[----:B------:R-:W4:Y:S01]  /*1d160*/  LDL.LU R35, [R1+0x2f0] ;  /* 0x0002f00001237983 */ /* 0x000f220000300800 */
[----:B--2---:R-:W-:Y:S02]  /*1d170*/  IADD3 R33, P1, R33, UR7, RZ ;  /* 0x0000000721217c10 */ /* 0x004fe4000ff3e0ff */
[----:B------:R-:W-:Y:S01]  /*1d180*/  IADD3 R30, P2, R30, UR7, RZ ;  /* 0x000000071e1e7c10 */ /* 0x000fe2000ff5e0ff */
[----:B------:R1:W-:Y:S01]  /*1d190*/  LDGSTS.E [R3+0x37a00], [R28.64], P0 ;  /* 0x37a000001c037fae */ /* 0x0003e20008121848 */
[----:B---3--:R-:W-:Y:S01]  /*1d1a0*/  IADD3.X R34, R34, UR6, RZ, P1, !PT ;  /* 0x0000000622227c10 */ /* 0x008fe20008ffe4ff */
[----:B-1----:R-:W-:Y:S01]  /*1d1b0*/  IMAD.U32 R3, RZ, RZ, UR5 ;  /* 0x00000005ff037e24 */ /* 0x002fe2000f8e00ff */
[----:B------:R-:W-:Y:S01]  /*1d1c0*/  IADD3.X R32, R32, UR6, RZ, P2, !PT ;  /* 0x0000000620207c10 */ /* 0x000fe200097fe4ff */
[----:B------:R-:W-:Y:S01]  /*1d1d0*/  IMAD.MOV.U32 R28, RZ, RZ, R33 ;  /* 0x000000ffff1c7224 */ /* 0x000fe200078e0021 */
[----:B------:R-:W-:Y:S01]  /*1d1e0*/  STL [R1+0x1b0], R33 ;  /* 0x0001b02101007387 */ /* 0x000fe20000100800 */
[----:B------:R-:W-:-:S02]  /*1d1f0*/  IMAD R3, R3, 0x8000, R79 ;  /* 0x0000800003037824 */ /* 0x000fc400078e024f */
[----:B------:R-:W-:Y:S01]  /*1d200*/  IMAD.MOV.U32 R29, RZ, RZ, R34 ;  /* 0x000000ffff1d7224 */ /* 0x000fe200078e0022 */
[----:B------:R-:W-:Y:S04]  /*1d210*/  STL [R1+0x1f0], R30 ;  /* 0x0001f01e01007387 */ /* 0x000fe80000100800 */
[----:B------:R1:W-:Y:S04]  /*1d220*/  STL [R1+0x1ac], R34 ;  /* 0x0001ac2201007387 */ /* 0x0003e80000100800 */
[----:B------:R2:W-:Y:S04]  /*1d230*/  STL [R1+0x1ec], R32 ;  /* 0x0001ec2001007387 */ /* 0x0005e80000100800 */
[----:B------:R3:W-:Y:S04]  /*1d240*/  LDGSTS.E [R3+0x30c00], [R28.64], P0 ;  /* 0x30c000001c037fae */ /* 0x0007e80008121848 */
[----:B-1----:R-:W4:Y:S04]  /*1d250*/  LDL.LU R34, [R1+0x32c] ;  /* 0x00032c0001227983 */ /* 0x002f280000300800 */
[----:B------:R-:W4:Y:S01]  /*1d260*/  LDL.LU R33, [R1+0x330] ;  /* 0x0003300001217983 */ /* 0x000f220000300800 */
[----:B---3--:R-:W-:-:S02]  /*1d270*/  IMAD.MOV.U32 R29, RZ, RZ, R32 ;  /* 0x000000ffff1d7224 */ /* 0x008fc400078e0020 */
[----:B------:R-:W-:Y:S01]  /*1d280*/  IMAD.MOV.U32 R28, RZ, RZ, R30 ;  /* 0x000000ffff1c7224 */ /* 0x000fe200078e001e */
[----:B--2---:R-:W2:Y:S04]  /*1d290*/  LDL.LU R32, [R1+0x36c] ;  /* 0x00036c0001207983 */ /* 0x004ea80000300800 */
[----:B------:R-:W3:Y:S04]  /*1d2a0*/  LDL.LU R30, [R1+0x370] ;  /* 0x00037000011e7983 */ /* 0x000ee80000300800 */
[----:B------:R1:W-:Y:S01]  /*1d2b0*/  LDGSTS.E [R3+0x31c00], [R28.64], P0 ;  /* 0x31c000001c037fae */ /* 0x0003e20008121848 */
[----:B------:R-:W-:-:S02]  /*1d2c0*/  IADD3 R77, P1, R77, UR7, RZ ;  /* 0x000000074d4d7c10 */ /* 0x000fc4000ff3e0ff */
[----:B------:R-:W-:-:S03]  /*1d2d0*/  IADD3 R67, P2, R67, UR7, RZ ;  /* 0x0000000743437c10 */ /* 0x000fc6000ff5e0ff */
[----:B------:R1:W-:Y:S01]  /*1d2e0*/  STL [R1+0x230], R77 ;  /* 0x0002304d01007387 */ /* 0x0003e20000100800 */
[----:B------:R-:W-:Y:S02]  /*1d2f0*/  IADD3.X R78, R78, UR6, RZ, P1, !PT ;  /* 0x000000064e4e7c10 */ /* 0x000fe40008ffe4ff */
[----:B------:R-:W-:-:S03]  /*1d300*/  IADD3.X R76, R76, UR6, RZ, P2, !PT ;  /* 0x000000064c4c7c10 */ /* 0x000fc600097fe4ff */
[----:B------:R-:W-:Y:S04]  /*1d310*/  STL [R1+0x22c], R78 ;  /* 0x00022c4e01007387 */ /* 0x000fe80000100800 */
[----:B------:R1:W-:Y:S04]  /*1d320*/  STL [R1+0x270], R67 ;  /* 0x0002704301007387 */ /* 0x0003e80000100800 */
[----:B------:R4:W-:Y:S04]  /*1d330*/  STL [R1+0x26c], R76 ;  /* 0x00026c4c01007387 */ /* 0x0009e80000100800 */
[----:B------:R-:W2:Y:S04]  /*1d340*/  LDL.LU R90, [R1+0x1b4] ;  /* 0x0001b400015a7983 */ /* 0x000ea80000300800 */
[----:B------:R-:W2:Y:S01]  /*1d350*/  LDL.LU R89, [R1+0x1b8] ;  /* 0x0001b80001597983 */ /* 0x000ea20000300800 */
[----:B-1----:R-:W-:-:S03]  /*1d360*/  IMAD.MOV.U32 R28, RZ, RZ, R77 ;  /* 0x000000ffff1c7224 */ /* 0x002fc600078e004d */
[----:B------:R-:W2:Y:S01]  /*1d370*/  LDL.LU R79, [R1+0x1f8] ;  /* 0x0001f800014f7983 */ /* 0x000ea20000300800 */
[----:B------:R-:W-:-:S05]  /*1d380*/  IMAD.MOV.U32 R29, RZ, RZ, R78 ;  /* 0x000000ffff1d7224 */ /* 0x000fca00078e004e */
[----:B------:R1:W-:Y:S02]  /*1d390*/  LDGSTS.E [R3+0x32c00], [R28.64], P0 ;  /* 0x32c000001c037fae */ /* 0x0003e40008121848 */
[----:B-1----:R-:W-:Y:S02]  /*1d3a0*/  IMAD.MOV.U32 R28, RZ, RZ, R67 ;  /* 0x000000ffff1c7224 */ /* 0x002fe400078e0043 */
[----:B------:R-:W-:-:S05]  /*1d3b0*/  IMAD.MOV.U32 R29, RZ, RZ, R76 ;  /* 0x000000ffff1d7224 */ /* 0x000fca00078e004c */
[----:B------:R1:W-:Y:S01]  /*1d3c0*/  LDGSTS.E [R3+0x33c00], [R28.64], P0 ;  /* 0x33c000001c037fae */ /* 0x0003e20008121848 */
[----:B-----5:R-:W-:-:S05]  /*1d3d0*/  IADD3 R65, P1, R65, UR7, RZ ;  /* 0x0000000741417c10 */ /* 0x020fca000ff3e0ff */
[----:B------:R-:W-:Y:S01]  /*1d3e0*/  STL [R1+0x2b0], R65 ;  /* 0x0002b04101007387 */ /* 0x000fe20000100800 */
[----:B----4-:R-:W-:-:S05]  /*1d3f0*/  IADD3.X R66, R66, UR6, RZ, P1, !PT ;  /* 0x0000000642427c10 */ /* 0x010fca0008ffe4ff */
[----:B------:R4:W-:Y:S01]  /*1d400*/  STL [R1+0x2ac], R66 ;  /* 0x0002ac4201007387 */ /* 0x0009e20000100800 */
[----:B------:R-:W-:-:S04]  /*1d410*/  IADD3 R35, P2, R35, UR7, RZ ;  /* 0x0000000723237c10 */ /* 0x000fc8000ff5e0ff */
[----:B------:R-:W-:Y:S01]  /*1d420*/  IADD3.X R64, R64, UR6, RZ, P2, !PT ;  /* 0x0000000640407c10 */ /* 0x000fe200097fe4ff */
[----:B------:R-:W-:Y:S04]  /*1d430*/  STL [R1+0x2f0], R35 ;  /* 0x0002f02301007387 */ /* 0x000fe80000100800 */
[----:B------:R-:W5:Y:S04]  /*1d440*/  LDL.LU R88, [R1+0x1f4] ;  /* 0x0001f40001587983 */ /* 0x000f680000300800 */
[----:B------:R1:W-:Y:S04]  /*1d450*/  STL [R1+0x2ec], R64 ;  /* 0x0002ec4001007387 */ /* 0x0003e80000100800 */
[----:B------:R-:W5:Y:S04]  /*1d460*/  LDL.LU R77, [R1+0x238] ;  /* 0x00023800014d7983 */ /* 0x000f680000300800 */
[----:B------:R-:W5:Y:S04]  /*1d470*/  LDL.LU R67, [R1+0x278] ;  /* 0x0002780001437983 */ /* 0x000f680000300800 */
[----:B------:R-:W5:Y:S01]  /*1d480*/  LDL.LU R78, [R1+0x234] ;  /* 0x00023400014e7983 */ /* 0x000f620000300800 */
[----:B-1----:R-:W-:-:S02]  /*1d490*/  IMAD.MOV.U32 R28, RZ, RZ, R65 ;  /* 0x000000ffff1c7224 */ /* 0x002fc400078e0041 */
[----:B------:R-:W-:Y:S01]  /*1d4a0*/  IMAD.MOV.U32 R29, RZ, RZ, R66 ;  /* 0x000000ffff1d7224 */ /* 0x000fe200078e0042 */
[----:B------:R-:W5:Y:S04]  /*1d4b0*/  LDL.LU R76, [R1+0x274] ;  /* 0x00027400014c7983 */ /* 0x000f680000300800 */
[----:B----4-:R-:W4:Y:S04]  /*1d4c0*/  LDL.LU R66, [R1+0x2b4] ;  /* 0x0002b40001427983 */ /* 0x010f280000300800 */
[----:B------:R-:W4:Y:S04]  /*1d4d0*/  LDL.LU R65, [R1+0x2b8] ;  /* 0x0002b80001417983 */ /* 0x000f280000300800 */
[----:B------:R1:W-:Y:S01]  /*1d4e0*/  LDGSTS.E [R3+0x34c00], [R28.64], P0 ;  /* 0x34c000001c037fae */ /* 0x0003e20008121848 */
[----:B------:R-:W-:-:S04]  /*1d4f0*/  IADD3 R33, P1, R33, UR7, RZ ;  /* 0x0000000721217c10 */ /* 0x000fc8000ff3e0ff */
[----:B------:R-:W-:Y:S02]  /*1d500*/  IADD3.X R34, R34, UR6, RZ, P1, !PT ;  /* 0x0000000622227c10 */ /* 0x000fe40008ffe4ff */
[----:B---3--:R-:W-:Y:S01]  /*1d510*/  IADD3 R30, P2, R30, UR7, RZ ;  /* 0x000000071e1e7c10 */ /* 0x008fe2000ff5e0ff */
[----:B-1----:R-:W-:Y:S02]  /*1d520*/  IMAD.MOV.U32 R28, RZ, RZ, R35 ;  /* 0x000000ffff1c7224 */ /* 0x002fe400078e0023 */
[----:B------:R-:W-:Y:S01]  /*1d530*/  IMAD.MOV.U32 R29, RZ, RZ, R64 ;  /* 0x000000ffff1d7224 */ /* 0x000fe200078e0040 */
[----:B--2---:R-:W-:Y:S01]  /*1d540*/  IADD3.X R32, R32, UR6, RZ, P2, !PT ;  /* 0x0000000620207c10 */ /* 0x004fe200097fe4ff */
[----:B------:R-:W2:Y:S04]  /*1d550*/  LDL.LU R64, [R1+0x2f4] ;  /* 0x0002f40001407983 */ /* 0x000ea80000300800 */
[----:B------:R-:W3:Y:S04]  /*1d560*/  LDL.LU R35, [R1+0x2f8] ;  /* 0x0002f80001237983 */ /* 0x000ee80000300800 */
[----:B------:R-:W-:Y:S04]  /*1d570*/  STL [R1+0x330], R33 ;  /* 0x0003302101007387 */ /* 0x000fe80000100800 */
[----:B------:R1:W-:Y:S04]  /*1d580*/  STL [R1+0x32c], R34 ;  /* 0x00032c2201007387 */ /* 0x0003e80000100800 */
[----:B------:R1:W-:Y:S04]  /*1d590*/  LDGSTS.E [R3+0x35c00], [R28.64], P0 ;  /* 0x35c000001c037fae */ /* 0x0003e80008121848 */
[----:B------:R-:W-:Y:S04]  /*1d5a0*/  STL [R1+0x370], R30 ;  /* 0x0003701e01007387 */ /* 0x000fe80000100800 */
[----:B------:R1:W-:Y:S02]  /*1d5b0*/  STL [R1+0x36c], R32 ;  /* 0x00036c2001007387 */ /* 0x0003e40000100800 */
[----:B-1----:R-:W-:-:S02]  /*1d5c0*/  IMAD.MOV.U32 R29, RZ, RZ, R34 ;  /* 0x000000ffff1d7224 */ /* 0x002fc400078e0022 */
[----:B------:R-:W-:Y:S01]  /*1d5d0*/  IMAD.MOV.U32 R28, RZ, RZ, R33 ;  /* 0x000000ffff1c7224 */ /* 0x000fe200078e0021 */
[----:B------:R-:W2:Y:S04]  /*1d5e0*/  LDL.LU R34, [R1+0x334] ;  /* 0x0003340001227983 */ /* 0x000ea80000300800 */
[----:B------:R-:W2:Y:S04]  /*1d5f0*/  LDL.LU R33, [R1+0x338] ;  /* 0x0003380001217983 */ /* 0x000ea80000300800 */
[----:B------:R1:W-:Y:S02]  /*1d600*/  LDGSTS.E [R3+0x36c00], [R28.64], P0 ;  /* 0x36c000001c037fae */ /* 0x0003e40008121848 */
[----:B-1----:R-:W-:-:S02]  /*1d610*/  IMAD.MOV.U32 R29, RZ, RZ, R32 ;  /* 0x000000ffff1d7224 */ /* 0x002fc400078e0020 */
[----:B------:R-:W-:Y:S01]  /*1d620*/  IMAD.MOV.U32 R28, RZ, RZ, R30 ;  /* 0x000000ffff1c7224 */ /* 0x000fe200078e001e */
[----:B------:R-:W2:Y:S04]  /*1d630*/  LDL.LU R32, [R1+0x374] ;  /* 0x0003740001207983 */ /* 0x000ea80000300800 */
[----:B------:R-:W2:Y:S01]  /*1d640*/  LDL.LU R30, [R1+0x378] ;  /* 0x00037800011e7983 */ /* 0x000ea20000300800 */
[----:B------:R-:W-:Y:S02]  /*1d650*/  IADD3 R89, P1, R89, UR7, RZ ;  /* 0x0000000759597c10 */ /* 0x000fe4000ff3e0ff */
[----:B------:R-:W-:Y:S01]  /*1d660*/  LOP3.LUT R91, R2, 0x70, RZ, 0x3c, !PT ;  /* 0x00000070025b7812 */ /* 0x000fe200078e3cff */
[----:B------:R1:W-:Y:S01]  /*1d670*/  LDGSTS.E [R3+0x37c00], [R28.64], P0 ;  /* 0x37c000001c037fae */ /* 0x0003e20008121848 */
[----:B------:R-:W-:-:S02]  /*1d680*/  IADD3.X R90, R90, UR6, RZ, P1, !PT ;  /* 0x000000065a5a7c10 */ /* 0x000fc40008ffe4ff */
[----:B------:R-:W-:Y:S01]  /*1d690*/  IADD3 R79, P2, R79, UR7, RZ ;  /* 0x000000074f4f7c10 */ /* 0x000fe2000ff5e0ff */
[----:B-1----:R-:W-:Y:S02]  /*1d6a0*/  IMAD.U32 R3, RZ, RZ, UR5 ;  /* 0x00000005ff037e24 */ /* 0x002fe4000f8e00ff */
[----:B------:R-:W-:Y:S02]  /*1d6b0*/  IMAD.MOV.U32 R28, RZ, RZ, R89 ;  /* 0x000000ffff1c7224 */ /* 0x000fe400078e0059 */
[----:B------:R-:W-:Y:S02]  /*1d6c0*/  IMAD R3, R3, 0x8000, R91 ;  /* 0x0000800003037824 */ /* 0x000fe400078e025b */
[----:B------:R-:W-:-:S05]  /*1d6d0*/  IMAD.MOV.U32 R29, RZ, RZ, R90 ;  /* 0x000000ffff1d7224 */ /* 0x000fca00078e005a */
[----:B------:R1:W-:Y:S02]  /*1d6e0*/  LDGSTS.E [R3+0x30e00], [R28.64], P0 ;  /* 0x30e000001c037fae */ /* 0x0003e40008121848 */
[----:B-1----:R-:W-:Y:S02]  /*1d6f0*/  IMAD.MOV.U32 R28, RZ, RZ, R79 ;  /* 0x000000ffff1c7224 */ /* 0x002fe400078e004f */
[----:B------:R-:W-:Y:S04]  /*1d700*/  STL [R1+0x1b8], R89 ;  /* 0x0001b85901007387 */ /* 0x000fe80000100800 */
[----:B------:R-:W-:Y:S04]  /*1d710*/  STL [R1+0x1f8], R79 ;  /* 0x0001f84f01007387 */ /* 0x000fe80000100800 */
[----:B------:R-:W-:Y:S01]  /*1d720*/  STL [R1+0x1b4], R90 ;  /* 0x0001b45a01007387 */ /* 0x000fe20000100800 */
[----:B------:R-:W-:Y:S01]  /*1d730*/  IADD3 R25, R25, 0x1, RZ ;  /* 0x0000000119197810 */ /* 0x000fe20007ffe0ff */
[-C--:B------:R-:W-:Y:S08]  /*1d740*/  HMMA.1688.F32.TF32 R120, R128, R102.reuse, R120 ;  /* 0x000000668078723c */ /* 0x080ff00000081078 */
[----:B------:R-:W-:Y:S01]  /*1d750*/  HMMA.1688.F32.TF32 R108, R124, R102, R108 ;  /* 0x000000667c6c723c */ /* 0x000fe2000008106c */
[----:B-----5:R-:W-:-:S05]  /*1d760*/  IADD3.X R88, R88, UR6, RZ, P2, !PT ;  /* 0x0000000658587c10 */ /* 0x020fca00097fe4ff */
[----:B------:R-:W-:Y:S01]  /*1d770*/  IMAD.MOV.U32 R29, RZ, RZ, R88 ;  /* 0x000000ffff1d7224 */ /* 0x000fe200078e0058 */
[----:B------:R-:W-:-:S04]  /*1d780*/  IADD3 R77, P1, R77, UR7, RZ ;  /* 0x000000074d4d7c10 */ /* 0x000fc8000ff3e0ff */
[----:B------:R1:W-:Y:S01]  /*1d790*/  LDGSTS.E [R3+0x31e00], [R28.64], P0 ;  /* 0x31e000001c037fae */ /* 0x0003e20008121848 */
[----:B------:R-:W-:Y:S02]  /*1d7a0*/  IADD3 R67, P2, R67, UR7, RZ ;  /* 0x0000000743437c10 */ /* 0x000fe4000ff5e0ff */
[----:B------:R-:W-:Y:S02]  /*1d7b0*/  IADD3.X R78, R78, UR6, RZ, P1, !PT ;  /* 0x000000064e4e7c10 */ /* 0x000fe40008ffe4ff */
[----:B------:R-:W-:Y:S01]  /*1d7c0*/  IADD3.X R76, R76, UR6, RZ, P2, !PT ;  /* 0x000000064c4c7c10 */ /* 0x000fe200097fe4ff */
[----:B-1----:R-:W-:Y:S02]  /*1d7d0*/  IMAD.MOV.U32 R28, RZ, RZ, R77 ;  /* 0x000000ffff1c7224 */ /* 0x002fe400078e004d */
[----:B------:R-:W-:Y:S01]  /*1d7e0*/  IMAD.MOV.U32 R29, RZ, RZ, R78 ;  /* 0x000000ffff1d7224 */ /* 0x000fe200078e004e */
[----:B----4-:R-:W-:-:S04]  /*1d7f0*/  IADD3 R65, P1, R65, UR7, RZ ;  /* 0x0000000741417c10 */ /* 0x010fc8000ff3e0ff */
[----:B------:R1:W-:Y:S01]  /*1d800*/  LDGSTS.E [R3+0x32e00], [R28.64], P0 ;  /* 0x32e000001c037fae */ /* 0x0003e20008121848 */
[----:B------:R-:W-:Y:S01]  /*1d810*/  IADD3.X R66, R66, UR6, RZ, P1, !PT ;  /* 0x0000000642427c10 */ /* 0x000fe20008ffe4ff */
[----:B-1----:R-:W-:Y:S02]  /*1d820*/  IMAD.MOV.U32 R28, RZ, RZ, R67 ;  /* 0x000000ffff1c7224 */ /* 0x002fe400078e0043 */
[----:B------:R-:W-:-:S05]  /*1d830*/  IMAD.MOV.U32 R29, RZ, RZ, R76 ;  /* 0x000000ffff1d7224 */ /* 0x000fca00078e004c */
[----:B------:R1:W-:Y:S01]  /*1d840*/  LDGSTS.E [R3+0x33e00], [R28.64], P0 ;  /* 0x33e000001c037fae */ /* 0x0003e20008121848 */
[----:B---3--:R-:W-:-:S04]  /*1d850*/  IADD3 R35, P2, R35, UR7, RZ ;  /* 0x0000000723237c10 */ /* 0x008fc8000ff5e0ff */
[----:B--2---:R-:W-:Y:S01]  /*1d860*/  IADD3.X R64, R64, UR6, RZ, P2, !PT ;  /* 0x0000000640407c10 */ /* 0x004fe200097fe4ff */
[----:B-1----:R-:W-:Y:S02]  /*1d870*/  IMAD.MOV.U32 R28, RZ, RZ, R65 ;  /* 0x000000ffff1c7224 */ /* 0x002fe400078e0041 */
[----:B------:R-:W-:Y:S01]  /*1d880*/  IMAD.MOV.U32 R29, RZ, RZ, R66 ;  /* 0x000000ffff1d7224 */ /* 0x000fe200078e0042 */
[----:B------:R-:W-:Y:S04]  /*1d890*/  STL [R1+0x1f4], R88 ;  /* 0x0001f45801007387 */ /* 0x000fe80000100800 */
[----:B------:R1:W-:Y:S04]  /*1d8a0*/  LDGSTS.E [R3+0x34e00], [R28.64], P0 ;  /* 0x34e000001c037fae */ /* 0x0003e80008121848 */
[----:B------:R2:W-:Y:S04]  /*1d8b0*/  STL [R1+0x238], R77 ;  /* 0x0002384d01007387 */ /* 0x0005e80000100800 */
[----:B------:R-:W-:Y:S01]  /*1d8c0*/  STL [R1+0x234], R78 ;  /* 0x0002344e01007387 */ /* 0x000fe20000100800 */
[----:B-1----:R-:W-:-:S02]  /*1d8d0*/  IMAD.MOV.U32 R28, RZ, RZ, R35 ;  /* 0x000000ffff1c7224 */ /* 0x002fc400078e0023 */
[----:B------:R-:W-:Y:S01]  /*1d8e0*/  IMAD.MOV.U32 R29, RZ, RZ, R64 ;  /* 0x000000ffff1d7224 */ /* 0x000fe200078e0040 */
[----:B------:R-:W-:Y:S01]  /*1d8f0*/  IADD3 R33, P1, R33, UR7, RZ ;  /* 0x0000000721217c10 */ /* 0x000fe2000ff3e0ff */
[----:B------:R-:W-:Y:S03]  /*1d900*/  STL [R1+0x278], R67 ;  /* 0x0002784301007387 */ /* 0x000fe60000100800 */
[----:B------:R-:W-:Y:S01]  /*1d910*/  IADD3.X R34, R34, UR6, RZ, P1, !PT ;  /* 0x0000000622227c10 */ /* 0x000fe20008ffe4ff */
[----:B--2---:R-:W-:Y:S01]  /*1d920*/  IMAD.MOV.U32 R77, RZ, RZ, 0x7f ;  /* 0x0000007fff4d7424 */ /* 0x004fe200078e00ff */
[----:B------:R-:W-:Y:S04]  /*1d930*/  STL [R1+0x274], R76 ;  /* 0x0002744c01007387 */ /* 0x000fe80000100800 */
[----:B------:R1:W-:Y:S01]  /*1d940*/  LDGSTS.E [R3+0x35e00], [R28.64], P0 ;  /* 0x35e000001c037fae */ /* 0x0003e20008121848 */
[----:B------:R-:W-:-:S03]  /*1d950*/  IADD3 R77, R77, c[0x0][0x180], RZ ;  /* 0x000060004d4d7a10 */ /* 0x000fc60007ffe0ff */
[----:B------:R-:W-:Y:S04]  /*1d960*/  STL [R1+0x2b8], R65 ;  /* 0x0002b84101007387 */ /* 0x000fe80000100800 */
[----:B------:R-:W-:Y:S01]  /*1d970*/  STL [R1+0x2b4], R66 ;  /* 0x0002b44201007387 */ /* 0x000fe20000100800 */
[----:B-1----:R-:W-:Y:S01]  /*1d980*/  IMAD.MOV.U32 R28, RZ, RZ, R33 ;  /* 0x000000ffff1c7224 */ /* 0x002fe200078e0021 */
[----:B------:R-:W-:Y:S01]  /*1d990*/  IADD3 R30, P2, R30, UR7, RZ ;  /* 0x000000071e1e7c10 */ /* 0x000fe2000ff5e0ff */
[----:B------:R-:W-:Y:S01]  /*1d9a0*/  IMAD.MOV.U32 R29, RZ, RZ, R34 ;  /* 0x000000ffff1d7224 */ /* 0x000fe200078e0022 */
[----:B------:R-:W-:Y:S04]  /*1d9b0*/  STL [R1+0x2f8], R35 ;  /* 0x0002f82301007387 */ /* 0x000fe80000100800 */
[----:B------:R-:W-:Y:S04]  /*1d9c0*/  STL [R1+0x2f4], R64 ;  /* 0x0002f44001007387 */ /* 0x000fe80000100800 */
[----:B------:R-:W-:Y:S01]  /*1d9d0*/  STL [R1+0x338], R33 ;  /* 0x0003382101007387 */ /* 0x000fe20000100800 */
[----:B------:R-:W-:-:S03]  /*1d9e0*/  IADD3.X R32, R32, UR6, RZ, P2, !PT ;  /* 0x0000000620207c10 */ /* 0x000fc600097fe4ff */
[----:B------:R-:W-:Y:S04]  /*1d9f0*/  STL [R1+0x334], R34 ;  /* 0x0003342201007387 */ /* 0x000fe80000100800 */
[----:B------:R1:W-:Y:S04]  /*1da00*/  LDGSTS.E [R3+0x36e00], [R28.64], P0 ;  /* 0x36e000001c037fae */ /* 0x0003e80008121848 */
[----:B------:R2:W-:Y:S01]  /*1da10*/  STL [R1+0x378], R30 ;  /* 0x0003781e01007387 */ /* 0x0005e20000100800 */
[----:B-1----:R-:W-:Y:S01]  /*1da20*/  IMAD.MOV.U32 R28, RZ, RZ, R30 ;  /* 0x000000ffff1c7224 */ /* 0x002fe200078e001e */
[----:B--2---:R-:W-:Y:S01]  /*1da30*/  SHF.R.S32.HI R30, RZ, 0x1f, R77 ;  /* 0x0000001fff1e7819 */ /* 0x004fe2000001144d */
[----:B------:R-:W-:-:S03]  /*1da40*/  IMAD.MOV.U32 R29, RZ, RZ, R32 ;  /* 0x000000ffff1d7224 */ /* 0x000fc600078e0020 */
[----:B------:R-:W-:Y:S01]  /*1da50*/  LEA.HI R30, R30, R77, RZ, 0x7 ;  /* 0x0000004d1e1e7211 */ /* 0x000fe200078f38ff */
[----:B------:R1:W-:Y:S03]  /*1da60*/  STL [R1+0x374], R32 ;  /* 0x0003742001007387 */ /* 0x0003e60000100800 */
[----:B------:R-:W-:Y:S01]  /*1da70*/  SHF.R.S32.HI R30, RZ, 0x7, R30 ;  /* 0x00000007ff1e7819 */ /* 0x000fe2000001141e */
[----:B------:R1:W-:Y:S03]  /*1da80*/  LDGSTS.E [R3+0x37e00], [R28.64], P0 ;  /* 0x37e000001c037fae */ /* 0x0003e60008121848 */
[----:B------:R-:W-:Y:S01]  /*1da90*/  ISETP.NE.U32.AND P0, PT, R25, R30, PT ;  /* 0x0000001e1900720c */ /* 0x000fe20003f05070 */
[----:B------:R-:W0:-:S12]  /*1daa0*/  LDGDEPBAR ;  /* 0x00000000000079af */ /* 0x000e180000000000 */
[----:B-1----:R-:W-:Y:S01]  /*1dab0*/  @!P0 CALL.REL.NOINC `(.L_x_0) ;  /* 0x0000001000008944 */ /* 0x002fe20003c00000 */
[----:B------:R-:W-:Y:S05]  /*1dac0*/  BRA `(.L_x_1) ;  /* 0xffff5e6000007947 */ /* 0x000fea000383ffff */
.L_x_0:
[----:B-1---5:R-:W2:Y:S01]  /*1dad0*/  LDL.LU R30, [R1+0x5ec] ;  /* 0x0005ec00011e7983 */ /* 0x022ea20000300800 */
[----:B------:R-:W-:-:S04]  /*1dae0*/  DEPBAR.LE SB0, 0x0 ;  /* 0x000080000000791a */ /* 0x000fc80000000000 */
[----:B------:R-:W3:Y:S04]  /*1daf0*/  LDL.LU R29, [R1+0x5e8] ;  /* 0x0005e800011d7983 */ /* 0x000ee80000300800 */
[----:B------:R-:W4:Y:S04]  /*1db00*/  LDL.LU R28, [R1+0x5e4] ;  /* 0x0005e400011c7983 */ /* 0x000f280000300800 */
[----:B------:R-:W2:Y:S04]  /*1db10*/  LDL.LU R65, [R1+0x534] ;  /* 0x0005340001417983 */ /* 0x000ea80000300800 */
[----:B------:R-:W1:Y:S01]  /*1db20*/  S2R R32, SR_TID.X ;  /* 0x0000000000207919 */ /* 0x000e620000002100 */
[----:B------:R-:W-:-:S02]  /*1db30*/  IMAD.MOV.U32 R6, RZ, RZ, R60 ;  /* 0x000000ffff067224 */ /* 0x000fc400078e003c */
[----:B------:R-:W-:Y:S02]  /*1db40*/  IMAD.MOV.U32 R7, RZ, RZ, R61 ;  /* 0x000000ffff077224 */ /* 0x000fe400078e003d */
[C---:B-1----:R-:W-:Y:S02]  /*1db50*/  IMAD.SHL.U32 R2, R32.reuse, 0x200, RZ ;  /* 0x0000020020027824 */ /* 0x042fe400078e00ff */
[----:B------:R-:W-:-:S03]  /*1db60*/  IMAD.SHL.U32 R3, R32, 0x20, RZ ;  /* 0x0000002020037824 */ /* 0x000fc600078e00ff */
[----:B------:R-:W-:Y:S01]  /*1db70*/  LOP3.LUT R2, R2, 0x3000, RZ, 0xc0, !PT ;  /* 0x0000300002027812 */ /* 0x000fe200078ec0ff */
[----:B------:R-:W-:-:S03]  /*1db80*/  IMAD.SHL.U32 R4, R32, 0x4, RZ ;  /* 0x0000000420047824 */ /* 0x000fc600078e00ff */
[----:B------:R-:W-:Y:S01]  /*1db90*/  LOP3.LUT R3, R2, 0x60, R3, 0xf8, !PT ;  /* 0x0000006002037812 */ /* 0x000fe200078ef803 */
[----:B------:R-:W-:-:S03]  /*1dba0*/  IMAD.SHL.U32 R2, R32, 0x40, RZ ;  /* 0x0000004020027824 */ /* 0x000fc600078e00ff */
[----:B------:R-:W-:Y:S02]  /*1dbb0*/  LOP3.LUT R4, R3, 0x170, R4, 0x78, !PT ;  /* 0x0000017003047812 */ /* 0x000fe400078e7804 */
[----:B------:R-:W-:Y:S01]  /*1dbc0*/  LOP3.LUT R3, R2, 0x800, RZ, 0xc0, !PT ;  /* 0x0000080002037812 */ /* 0x000fe200078ec0ff */
[----:B------:R-:W-:Y:S02]  /*1dbd0*/  IMAD.MOV.U32 R60, RZ, RZ, R54 ;  /* 0x000000ffff3c7224 */ /* 0x000fe400078e0036 */
[----:B------:R-:W-:Y:S02]  /*1dbe0*/  IMAD.MOV.U32 R61, RZ, RZ, R55 ;  /* 0x000000ffff3d7224 */ /* 0x000fe400078e0037 */
[----:B------:R-:W-:Y:S01]  /*1dbf0*/  IMAD.IADD R64, R3, 0x1, R4 ;  /* 0x0000000103407824 */ /* 0x000fe200078e0204 */
[----:B------:R-:W-:Y:S06]  /*1dc00*/  BAR.SYNC.DEFER_BLOCKING 0x0 ;  /* 0x0000000000007b1d */ /* 0x000fec0000010000 */
[----:B------:R1:W-:Y:S04]  /*1dc10*/  STS.128 [R64+0x80], R60 ;  /* 0x0000803c40007388 */ /* 0x0003e80000000c00 */
[----:B-1----:R-:W4:Y:S04]  /*1dc20*/  LDL.LU R63, [R1+0x630] ;  /* 0x00063000013f7983 */ /* 0x002f280000300800 */
[----:B------:R-:W4:Y:S04]  /*1dc30*/  LDL.LU R62, [R1+0x62c] ;  /* 0x00062c00013e7983 */ /* 0x000f280000300800 */
[----:B------:R-:W4:Y:S01]  /*1dc40*/  LDL.LU R61, [R1+0x628] ;  /* 0x00062800013d7983 */ /* 0x000f220000300800 */
[C---:B------:R-:W-:Y:S01]  /*1dc50*/  IMAD.SHL.U32 R5, R32.reuse, 0x800, RZ ;  /* 0x0000080020057824 */ /* 0x040fe200078e00ff */
[----:B------:R-:W-:Y:S01]  /*1dc60*/  LOP3.LUT R32, R32, 0x7f, RZ, 0xc0, !PT ;  /* 0x0000007f20207812 */ /* 0x000fe200078ec0ff */
[----:B------:R-:W-:Y:S01]  /*1dc70*/  IMAD.MOV.U32 R4, RZ, RZ, R52 ;  /* 0x000000ffff047224 */ /* 0x000fe200078e0034 */
[----:B------:R-:W4:Y:S02]  /*1dc80*/  LDL.LU R60, [R1+0x624] ;  /* 0x00062400013c7983 */ /* 0x000f240000300800 */
[----:B------:R-:W-:-:S05]  /*1dc90*/  LOP3.LUT R5, R5, 0x3000, RZ, 0xc0, !PT ;  /* 0x0000300005057812 */ /* 0x000fca00078ec0ff */
[----:B------:R-:W-:Y:S02]  /*1dca0*/  IMAD R2, R32, 0x10, R5 ;  /* 0x0000001020027824 */ /* 0x000fe400078e0205 */
[----:B------:R-:W-:Y:S02]  /*1dcb0*/  IMAD.MOV.U32 R5, RZ, RZ, R53 ;  /* 0x000000ffff057224 */ /* 0x000fe400078e0035 */
[----:B------:R-:W-:Y:S02]  /*1dcc0*/  IMAD.MOV.U32 R10, RZ, RZ, R48 ;  /* 0x000000ffff0a7224 */ /* 0x000fe400078e0030 */
[----:B------:R-:W-:Y:S01]  /*1dcd0*/  IMAD.MOV.U32 R11, RZ, RZ, R49 ;  /* 0x000000ffff0b7224 */ /* 0x000fe200078e0031 */
[----:B------:R1:W-:Y:S01]  /*1dce0*/  STS.128 [R64], R4 ;  /* 0x0000000440007388 */ /* 0x0003e20000000c00 */
        /* <DEDUP_REMOVED lines=8> */
[----:B-1----:R-:W-:Y:S02]  /*1dd70*/  IMAD.MOV.U32 R6, RZ, RZ, R44 ;  /* 0x000000ffff067224 */ /* 0x002fe400078e002c */
[----:B------:R-:W-:Y:S02]  /*1dd80*/  IMAD.MOV.U32 R7, RZ, RZ, R45 ;  /* 0x000000ffff077224 */ /* 0x000fe400078e002d */
[----:B------:R-:W-:Y:S02]  /*1dd90*/  IMAD.MOV.U32 R56, RZ, RZ, R74 ;  /* 0x000000ffff387224 */ /* 0x000fe400078e004a */
[----:B------:R-:W-:Y:S02]  /*1dda0*/  IMAD.MOV.U32 R57, RZ, RZ, R75 ;  /* 0x000000ffff397224 */ /* 0x000fe400078e004b */
[----:B------:R-:W-:Y:S02]  /*1ddb0*/  IMAD.MOV.U32 R4, RZ, RZ, R84 ;  /* 0x000000ffff047224 */ /* 0x000fe400078e0054 */
[----:B------:R-:W-:-:S02]  /*1ddc0*/  IMAD.MOV.U32 R5, RZ, RZ, R85 ;  /* 0x000000ffff057224 */ /* 0x000fc400078e0055 */
[----:B------:R-:W-:Y:S02]  /*1ddd0*/  IMAD.MOV.U32 R44, RZ, RZ, R86 ;  /* 0x000000ffff2c7224 */ /* 0x000fe400078e0056 */
[----:B------:R-:W-:Y:S01]  /*1dde0*/  IMAD.MOV.U32 R45, RZ, RZ, R87 ;  /* 0x000000ffff2d7224 */ /* 0x000fe200078e0057 */
[----:B------:R-:W-:Y:S04]  /*1ddf0*/  STS.128 [R64+0x200], R8 ;  /* 0x0002000840007388 */ /* 0x000fe80000000c00 */
[----:B------:R1:W-:Y:S04]  /*1de00*/  STS.128 [R64+0x280], R48 ;  /* 0x0002803040007388 */ /* 0x0003e80000000c00 */
[----:B------:R-:W-:Y:S04]  /*1de10*/  STS.128 [R64+0x400], R12 ;  /* 0x0004000c40007388 */ /* 0x000fe80000000c00 */
[----:B------:R1:W-:Y:S04]  /*1de20*/  STS.128 [R64+0x480], R56 ;  /* 0x0004803840007388 */ /* 0x0003e80000000c00 */
[----:B------:R1:W-:Y:S04]  /*1de30*/  STS.128 [R64+0x600], R4 ;  /* 0x0006000440007388 */ /* 0x0003e80000000c00 */
[----:B------:R-:W-:Y:S04]  /*1de40*/  STS.128 [R64+0x680], R44 ;  /* 0x0006802c40007388 */ /* 0x000fe80000000c00 */
[----:B------:R-:W-:Y:S01]  /*1de50*/  BAR.SYNC.DEFER_BLOCKING 0x0 ;  /* 0x0000000000007b1d */ /* 0x000fe20000010000 */
[----:B------:R-:W-:-:S02]  /*1de60*/  LOP3.LUT R53, R2, 0x20, RZ, 0x3c, !PT ;  /* 0x0000002002357812 */ /* 0x000fc400078e3cff */
[C---:B------:R-:W-:Y:S02]  /*1de70*/  LOP3.LUT R52, R2.reuse, 0x40, RZ, 0x3c, !PT ;  /* 0x0000004002347812 */ /* 0x040fe400078e3cff */
[----:B------:R-:W-:Y:S01]  /*1de80*/  LOP3.LUT R3, R2, 0x60, RZ, 0x3c, !PT ;  /* 0x0000006002037812 */ /* 0x000fe200078e3cff */
[----:B-1----:R-:W-:Y:S01]  /*1de90*/  IMAD.MOV.U32 R50, RZ, RZ, R96 ;  /* 0x000000ffff327224 */ /* 0x002fe200078e0060 */
[----:B------:R-:W4:Y:S04]  /*1dea0*/  LDL.LU R59, [R1+0x620] ;  /* 0x00062000013b7983 */ /* 0x000f280000300800 */
[----:B------:R-:W1:Y:S04]  /*1deb0*/  LDS.128 R8, [R2] ;  /* 0x0000000002087984 */ /* 0x000e680000000c00 */
[----:B------:R-:W-:Y:S04]  /*1dec0*/  LDS.128 R12, [R2+0x800] ;  /* 0x00080000020c7984 */ /* 0x000fe80000000c00 */
[----:B------:R-:W1:Y:S04]  /*1ded0*/  LDS.128 R16, [R53] ;  /* 0x0000000035107984 */ /* 0x000e680000000c00 */
[----:B------:R-:W-:Y:S04]  /*1dee0*/  LDS.128 R20, [R53+0x800] ;  /* 0x0008000035147984 */ /* 0x000fe80000000c00 */
[----:B------:R-:W1:Y:S04]  /*1def0*/  LDS.128 R24, [R52] ;  /* 0x0000000034187984 */ /* 0x000e680000000c00 */
[----:B------:R-:W1:Y:S04]  /*1df00*/  LDS.128 R32, [R3] ;  /* 0x0000000003207984 */ /* 0x000e680000000c00 */
[----:B------:R-:W-:Y:S01]  /*1df10*/  LDS.128 R44, [R3+0x800] ;  /* 0x00080000032c7984 */ /* 0x000fe20000000c00 */
[----:B------:R-:W-:-:S02]  /*1df20*/  IMAD.MOV.U32 R4, RZ, RZ, R80 ;  /* 0x000000ffff047224 */ /* 0x000fc400078e0050 */
[----:B------:R-:W-:Y:S01]  /*1df30*/  IMAD.MOV.U32 R5, RZ, RZ, R81 ;  /* 0x000000ffff057224 */ /* 0x000fe200078e0051 */
[----:B------:R-:W4:Y:S01]  /*1df40*/  LDL.LU R58, [R1+0x61c] ;  /* 0x00061c00013a7983 */ /* 0x000f220000300800 */
        /* <DEDUP_REMOVED lines=9> */
[----:B------:R-:W-:Y:S01]  /*1dfe0*/  IMAD R55, R0, c[0x0][0x198], RZ ;  /* 0x0000660000377a24 */ /* 0x000fe200078e02ff */
[----:B--2---:R-:W-:-:S04]  /*1dff0*/  ISETP.GE.AND P0, PT, R65, c[0x0][0x178], PT ;  /* 0x00005e0041007a0c */ /* 0x004fc80003f06270 */
[----:B------:R-:W-:Y:S02]  /*1e000*/  ISETP.LT.AND P1, PT, R30, c[0x0][0x17c], !P0 ;  /* 0x00005f001e007a0c */ /* 0x000fe40004721270 */
[----:B---3--:R-:W-:Y:S02]  /*1e010*/  ISETP.LT.AND P2, PT, R29, c[0x0][0x17c], !P0 ;  /* 0x00005f001d007a0c */ /* 0x008fe40004741270 */
[----:B----4-:R-:W-:Y:S02]  /*1e020*/  ISETP.LT.AND P5, PT, R28, c[0x0][0x17c], !P0 ;  /* 0x00005f001c007a0c */ /* 0x010fe400047a1270 */
[----:B------:R-:W2:Y:S04]  /*1e030*/  LDS.128 R28, [R52+0x800] ;  /* 0x00080000341c7984 */ /* 0x000ea80000000c00 */
[----:B------:R-:W-:Y:S01]  /*1e040*/  BAR.SYNC.DEFER_BLOCKING 0x0 ;  /* 0x0000000000007b1d */ /* 0x000fe20000010000 */
[----:B------:R-:W-:Y:S01]  /*1e050*/  IMAD R54, R65, c[0x0][0x194], RZ ;  /* 0x0000650041367a24 */ /* 0x000fe200078e02ff */
[----:B------:R-:W-:-:S04]  /*1e060*/  ISETP.LT.AND P3, PT, R0, c[0x0][0x17c], !P0 ;  /* 0x00005f0000007a0c */ /* 0x000fc80004761270 */
[----:B------:R3:W-:Y:S04]  /*1e070*/  STS.128 [R64], R4 ;  /* 0x0000000440007388 */ /* 0x0007e80000000c00 */
[----:B------:R-:W-:Y:S01]  /*1e080*/  STS.128 [R64+0x80], R120 ;  /* 0x0000807840007388 */ /* 0x000fe20000000c00 */
[----:B---3--:R-:W-:Y:S02]  /*1e090*/  IMAD.MOV.U32 R4, RZ, RZ, R116 ;  /* 0x000000ffff047224 */ /* 0x008fe400078e0074 */
[----:B------:R-:W-:Y:S02]  /*1e0a0*/  IMAD.MOV.U32 R5, RZ, RZ, R117 ;  /* 0x000000ffff057224 */ /* 0x000fe400078e0075 */
[----:B------:R-:W-:Y:S02]  /*1e0b0*/  IMAD.MOV.U32 R6, RZ, RZ, R108 ;  /* 0x000000ffff067224 */ /* 0x000fe400078e006c */
[----:B------:R-:W-:-:S02]  /*1e0c0*/  IMAD.MOV.U32 R7, RZ, RZ, R109 ;  /* 0x000000ffff077224 */ /* 0x000fc400078e006d */
[----:B------:R-:W-:-:S03]  /*1e0d0*/  IMAD.MOV.U32 R108, RZ, RZ, R118 ;  /* 0x000000ffff6c7224 */ /* 0x000fc600078e0076 */
[----:B------:R3:W-:Y:S01]  /*1e0e0*/  STS.128 [R64+0x200], R4 ;  /* 0x0002000440007388 */ /* 0x0007e20000000c00 */
[----:B------:R-:W-:-:S03]  /*1e0f0*/  IMAD.MOV.U32 R109, RZ, RZ, R119 ;  /* 0x000000ffff6d7224 */ /* 0x000fc600078e0077 */
[----:B------:R4:W-:Y:S04]  /*1e100*/  STS.128 [R64+0x400], R48 ;  /* 0x0004003040007388 */ /* 0x0009e80000000c00 */
[----:B------:R-:W-:Y:S01]  /*1e110*/  STS.128 [R64+0x280], R108 ;  /* 0x0002806c40007388 */ /* 0x000fe20000000c00 */
[----:B---3--:R-:W-:Y:S02]  /*1e120*/  IMAD.MOV.U32 R6, RZ, RZ, R36 ;  /* 0x000000ffff067224 */ /* 0x008fe400078e0024 */
[----:B------:R-:W-:Y:S02]  /*1e130*/  IMAD.MOV.U32 R7, RZ, RZ, R37 ;  /* 0x000000ffff077224 */ /* 0x000fe400078e0025 */
[----:B------:R-:W-:Y:S01]  /*1e140*/  IMAD.MOV.U32 R4, RZ, RZ, R40 ;  /* 0x000000ffff047224 */ /* 0x000fe200078e0028 */
[----:B------:R-:W-:Y:S01]  /*1e150*/  STS.128 [R64+0x480], R96 ;  /* 0x0004806040007388 */ /* 0x000fe20000000c00 */
[----:B------:R-:W-:-:S02]  /*1e160*/  IMAD.MOV.U32 R5, RZ, RZ, R41 ;  /* 0x000000ffff057224 */ /* 0x000fc400078e0029 */
[----:B------:R-:W-:Y:S01]  /*1e170*/  IMAD.MOV.U32 R36, RZ, RZ, R42 ;  /* 0x000000ffff247224 */ /* 0x000fe200078e002a */
[C---:B------:R-:W-:Y:S01]  /*1e180*/  LEA R0, P4, R54.reuse, c[0x0][0x170], 0x2 ;  /* 0x00005c0036007a11 */ /* 0x040fe200078810ff */
[----:B------:R-:W-:Y:S01]  /*1e190*/  IMAD.MOV.U32 R37, RZ, RZ, R43 ;  /* 0x000000ffff257224 */ /* 0x000fe200078e002b */
[----:B------:R-:W-:Y:S04]  /*1e1a0*/  STS.128 [R64+0x600], R4 ;  /* 0x0006000440007388 */ /* 0x000fe80000000c00 */
[----:B------:R3:W-:Y:S01]  /*1e1b0*/  STS.128 [R64+0x680], R36 ;  /* 0x0006802440007388 */ /* 0x0007e20000000c00 */
[C---:B------:R-:W-:Y:S02]  /*1e1c0*/  IADD3 R41, R55.reuse, c[0x0][0x198], RZ ;  /* 0x0000660037297a10 */ /* 0x040fe40007ffe0ff */
[----:B------:R-:W-:Y:S01]  /*1e1d0*/  LEA.HI.X.SX32 R54, R54, c[0x0][0x174], 0x2, P4 ;  /* 0x00005d0036367a11 */ /* 0x000fe200020f16ff */
[----:B----4-:R-:W4:Y:S04]  /*1e1e0*/  LDL.LU R50, [R1+0x618] ;  /* 0x0006180001327983 */ /* 0x010f280000300800 */
[----:B------:R-:W-:Y:S01]  /*1e1f0*/  BAR.SYNC.DEFER_BLOCKING 0x0 ;  /* 0x0000000000007b1d */ /* 0x000fe20000010000 */
[----:B------:R-:W-:-:S02]  /*1e200*/  LEA R56, P4, R55, R0, 0x2 ;  /* 0x0000000037387211 */ /* 0x000fc400078810ff */
[----:B------:R-:W-:Y:S02]  /*1e210*/  IADD3 R43, R41, c[0x0][0x198], RZ ;  /* 0x00006600292b7a10 */ /* 0x000fe40007ffe0ff */
[----:B------:R-:W-:Y:S02]  /*1e220*/  LEA.HI.X.SX32 R57, R55, R54, 0x2, P4 ;  /* 0x0000003637397211 */ /* 0x000fe400020f16ff */
[-C--:B------:R-:W-:Y:S01]  /*1e230*/  LEA R40, P4, R41, R0.reuse, 0x2 ;  /* 0x0000000029287211 */ /* 0x080fe200078810ff */
[----:B---3--:R-:W3:Y:S01]  /*1e240*/  LDL.LU R38, [R1+0x614] ;  /* 0x0006140001267983 */ /* 0x008ee20000300800 */
[----:B------:R-:W-:Y:S02]  /*1e250*/  LEA R42, P6, R43, R0, 0x2 ;  /* 0x000000002b2a7211 */ /* 0x000fe400078c10ff */
[----:B------:R-:W-:Y:S02]  /*1e260*/  LEA.HI.X.SX32 R41, R41, R54, 0x2, P4 ;  /* 0x0000003629297211 */ /* 0x000fe400020f16ff */
[----:B------:R-:W-:-:S02]  /*1e270*/  IADD3 R49, R43, c[0x0][0x198], RZ ;  /* 0x000066002b317a10 */ /* 0x000fc40007ffe0ff */
[----:B------:R-:W-:Y:S02]  /*1e280*/  LEA.HI.X.SX32 R43, R43, R54, 0x2, P6 ;  /* 0x000000362b2b7211 */ /* 0x000fe400030f16ff */
[----:B------:R-:W-:Y:S01]  /*1e290*/  IADD3 R7, R49, c[0x0][0x198], RZ ;  /* 0x0000660031077a10 */ /* 0x000fe20007ffe0ff */
[----:B-1----:R-:W-:Y:S03]  /*1e2a0*/  @P3 STG.E [R56.64], R8 ;  /* 0x0000000838003986 */ /* 0x002fe6000c101908 */
[C---:B------:R-:W-:Y:S01]  /*1e2b0*/  LEA R6, P6, R7.reuse, R0, 0x2 ;  /* 0x0000000007067211 */ /* 0x040fe200078c10ff */
[----:B------:R-:W-:Y:S01]  /*1e2c0*/  @P1 STG.E [R40.64], R9 ;  /* 0x0000000928001986 */ /* 0x000fe2000c101908 */
[----:B------:R-:W-:-:S03]  /*1e2d0*/  IADD3 R37, R7, c[0x0][0x198], RZ ;  /* 0x0000660007257a10 */ /* 0x000fc60007ffe0ff */
[----:B------:R1:W-:Y:S01]  /*1e2e0*/  @P2 STG.E [R42.64], R16 ;  /* 0x000000102a002986 */ /* 0x0003e2000c101908 */
[----:B------:R-:W-:Y:S02]  /*1e2f0*/  ISETP.LT.AND P4, PT, R63, c[0x0][0x17c], !P0 ;  /* 0x00005f003f007a0c */ /* 0x000fe40004781270 */
[----:B------:R-:W-:Y:S02]  /*1e300*/  LEA.HI.X.SX32 R7, R7, R54, 0x2, P6 ;  /* 0x0000003607077211 */ /* 0x000fe400030f16ff */
[----:B------:R-:W-:Y:S01]  /*1e310*/  ISETP.LT.AND P3, PT, R62, c[0x0][0x17c], !P0 ;  /* 0x00005f003e007a0c */ /* 0x000fe20004761270 */
[----:B-1----:R-:W2:Y:S01]  /*1e320*/  LDL.LU R16, [R1+0x610] ;  /* 0x0006100001107983 */ /* 0x002ea20000300800 */
[----:B------:R-:W-:Y:S02]  /*1e330*/  LEA R8, P6, R37, R0, 0x2 ;  /* 0x0000000025087211 */ /* 0x000fe400078c10ff */
[----:B------:R-:W-:Y:S01]  /*1e340*/  ISETP.LT.AND P2, PT, R61, c[0x0][0x17c], !P0 ;  /* 0x00005f003d007a0c */ /* 0x000fe20004741270 */
[----:B------:R-:W2:Y:S01]  /*1e350*/  LDL.LU R48, [R1+0x60c] ;  /* 0x00060c0001307983 */ /* 0x000ea20000300800 */
[----:B------:R-:W-:-:S02]  /*1e360*/  IADD3 R39, R37, c[0x0][0x198], RZ ;  /* 0x0000660025277a10 */ /* 0x000fc40007ffe0ff */
[----:B------:R-:W-:Y:S01]  /*1e370*/  LEA R4, P1, R49, R0, 0x2 ;  /* 0x0000000031047211 */ /* 0x000fe200078210ff */
[----:B------:R-:W2:Y:S01]  /*1e380*/  LDL.LU R43, [R1+0x608] ;  /* 0x00060800012b7983 */ /* 0x000ea20000300800 */
[----:B------:R-:W-:Y:S02]  /*1e390*/  LEA.HI.X.SX32 R9, R37, R54, 0x2, P6 ;  /* 0x0000003625097211 */ /* 0x000fe400030f16ff */
[----:B------:R-:W-:Y:S01]  /*1e3a0*/  LEA R36, P6, R39, R0, 0x2 ;  /* 0x0000000027247211 */ /* 0x000fe200078c10ff */
[----:B------:R-:W2:Y:S01]  /*1e3b0*/  LDL.LU R42, [R1+0x604] ;  /* 0x00060400012a7983 */ /* 0x000ea20000300800 */
[-C--:B------:R-:W-:Y:S02]  /*1e3c0*/  LEA.HI.X.SX32 R5, R49, R54.reuse, 0x2, P1 ;  /* 0x0000003631057211 */ /* 0x080fe400008f16ff */
[C---:B------:R-:W-:Y:S01]  /*1e3d0*/  LEA.HI.X.SX32 R37, R39.reuse, R54, 0x2, P6 ;  /* 0x0000003627257211 */ /* 0x040fe200030f16ff */
[----:B------:R-:W2:Y:S04]  /*1e3e0*/  LDL.LU R40, [R1+0x600] ;  /* 0x0006000001287983 */ /* 0x000ea80000300800 */
[----:B------:R-:W-:Y:S04]  /*1e3f0*/  @P5 STG.E [R4.64], R17 ;  /* 0x0000001104005986 */ /* 0x000fe8000c101908 */
[----:B------:R-:W-:Y:S04]  /*1e400*/  @P4 STG.E [R6.64], R24 ;  /* 0x0000001806004986 */ /* 0x000fe8000c101908 */
[----:B------:R-:W-:Y:S04]  /*1e410*/  @P3 STG.E [R8.64], R25 ;  /* 0x0000001908003986 */ /* 0x000fe8000c101908 */
[----:B------:R1:W-:Y:S04]  /*1e420*/  @P2 STG.E [R36.64], R32 ;  /* 0x0000002024002986 */ /* 0x0003e8000c101908 */
[----:B-1----:R-:W2:Y:S01]  /*1e430*/  LDL.LU R32, [R1+0x5fc] ;  /* 0x0005fc0001207983 */ /* 0x002ea20000300800 */
[----:B------:R-:W-:-:S02]  /*1e440*/  IADD3 R41, R39, c[0x0][0x198], RZ ;  /* 0x0000660027297a10 */ /* 0x000fc40007ffe0ff */
[----:B------:R-:W-:Y:S02]  /*1e450*/  ISETP.LT.AND P1, PT, R60, c[0x0][0x17c], !P0 ;  /* 0x00005f003c007a0c */ /* 0x000fe40004721270 */
[C---:B------:R-:W-:Y:S02]  /*1e460*/  LEA R4, P6, R41.reuse, R0, 0x2 ;  /* 0x0000000029047211 */ /* 0x040fe400078c10ff */
[C---:B------:R-:W-:Y:S02]  /*1e470*/  IADD3 R17, R41.reuse, c[0x0][0x198], RZ ;  /* 0x0000660029117a10 */ /* 0x040fe40007ffe0ff */
[----:B------:R-:W-:Y:S02]  /*1e480*/  LEA.HI.X.SX32 R5, R41, R54, 0x2, P6 ;  /* 0x0000003629057211 */ /* 0x000fe400030f16ff */
[C---:B------:R-:W-:Y:S02]  /*1e490*/  LEA R6, P6, R17.reuse, R0, 0x2 ;  /* 0x0000000011067211 */ /* 0x040fe400078c10ff */
[----:B------:R-:W-:-:S02]  /*1e4a0*/  IADD3 R39, R17, c[0x0][0x198], RZ ;  /* 0x0000660011277a10 */ /* 0x000fc40007ffe0ff */
[----:B------:R-:W-:Y:S02]  /*1e4b0*/  LEA.HI.X.SX32 R7, R17, R54, 0x2, P6 ;  /* 0x0000003611077211 */ /* 0x000fe400030f16ff */
[----:B------:R-:W-:Y:S02]  /*1e4c0*/  ISETP.LT.AND P5, PT, R59, c[0x0][0x17c], !P0 ;  /* 0x00005f003b007a0c */ /* 0x000fe400047a1270 */
[C---:B------:R-:W-:Y:S02]  /*1e4d0*/  LEA R8, P6, R39.reuse, R0, 0x2 ;  /* 0x0000000027087211 */ /* 0x040fe400078c10ff */
[C---:B------:R-:W-:Y:S01]  /*1e4e0*/  IADD3 R17, R39.reuse, c[0x0][0x198], RZ ;  /* 0x0000660027117a10 */ /* 0x040fe20007ffe0ff */
[----:B------:R1:W-:Y:S01]  /*1e4f0*/  @P1 STG.E [R4.64], R33 ;  /* 0x0000002104001986 */ /* 0x0003e2000c101908 */
[----:B------:R-:W-:Y:S02]  /*1e500*/  LEA.HI.X.SX32 R9, R39, R54, 0x2, P6 ;  /* 0x0000003627097211 */ /* 0x000fe400030f16ff */
[----:B------:R-:W-:-:S02]  /*1e510*/  IADD3 R25, R17, c[0x0][0x198], RZ ;  /* 0x0000660011197a10 */ /* 0x000fc40007ffe0ff */
[----:B------:R-:W-:-:S03]  /*1e520*/  ISETP.LT.AND P4, PT, R58, c[0x0][0x17c], !P0 ;  /* 0x00005f003a007a0c */ /* 0x000fc60004781270 */
[----:B------:R2:W-:Y:S01]  /*1e530*/  @P5 STG.E [R6.64], R12 ;  /* 0x0000000c06005986 */ /* 0x0005e2000c101908 */
[----:B-1----:R-:W-:-:S09]  /*1e540*/  IADD3 R33, R25, c[0x0][0x198], RZ ;  /* 0x0000660019217a10 */ /* 0x002fd20007ffe0ff */
[----:B------:R-:W-:Y:S01]  /*1e550*/  @P4 STG.E [R8.64], R13 ;  /* 0x0000000d08004986 */ /* 0x000fe2000c101908 */
[----:B----4-:R-:W-:Y:S02]  /*1e560*/  ISETP.LT.AND P3, PT, R50, c[0x0][0x17c], !P0 ;  /* 0x00005f0032007a0c */ /* 0x010fe40004761270 */
[----:B---3--:R-:W-:Y:S02]  /*1e570*/  ISETP.LT.AND P2, PT, R38, c[0x0][0x17c], !P0 ;  /* 0x00005f0026007a0c */ /* 0x008fe40004741270 */
[----:B------:R-:W3:Y:S04]  /*1e580*/  LDL.LU R38, [R1+0x5f8] ;  /* 0x0005f80001267983 */ /* 0x000ee80000300800 */
[----:B------:R-:W4:Y:S04]  /*1e590*/  LDL.LU R24, [R1+0x5f4] ;  /* 0x0005f40001187983 */ /* 0x000f280000300800 */
[----:B------:R-:W3:Y:S04]  /*1e5a0*/  LDL.LU R37, [R1+0x5f0] ;  /* 0x0005f00001257983 */ /* 0x000ee80000300800 */
[----:B------:R-:W3:Y:S01]  /*1e5b0*/  LDL.LU R36, [R1+0x5e0] ;  /* 0x0005e00001247983 */ /* 0x000ee20000300800 */
[----:B--2---:R-:W-:-:S02]  /*1e5c0*/  ISETP.LT.AND P1, PT, R16, c[0x0][0x17c], !P0 ;  /* 0x00005f0010007a0c */ /* 0x004fc40004721270 */
[----:B------:R-:W-:-:S04]  /*1e5d0*/  LEA R16, P6, R17, R0, 0x2 ;  /* 0x0000000011107211 */ /* 0x000fc800078c10ff */
[----:B------:R-:W-:Y:S02]  /*1e5e0*/  LEA.HI.X.SX32 R17, R17, R54, 0x2, P6 ;  /* 0x0000003611117211 */ /* 0x000fe400030f16ff */
[----:B------:R-:W-:-:S03]  /*1e5f0*/  LEA R4, P6, R25, R0, 0x2 ;  /* 0x0000000019047211 */ /* 0x000fc600078c10ff */
[----:B------:R1:W-:Y:S01]  /*1e600*/  @P3 STG.E [R16.64], R20 ;  /* 0x0000001410003986 */ /* 0x0003e2000c101908 */
[----:B------:R-:W-:Y:S02]  /*1e610*/  LEA.HI.X.SX32 R5, R25, R54, 0x2, P6 ;  /* 0x0000003619057211 */ /* 0x000fe400030f16ff */
[----:B------:R-:W-:-:S04]  /*1e620*/  LEA R6, P6, R33, R0, 0x2 ;  /* 0x0000000021067211 */ /* 0x000fc800078c10ff */
[----:B------:R-:W-:Y:S01]  /*1e630*/  LEA.HI.X.SX32 R7, R33, R54, 0x2, P6 ;  /* 0x0000003621077211 */ /* 0x000fe200030f16ff */
[----:B-1----:R-:W2:Y:S04]  /*1e640*/  LDL.LU R16, [R1+0x5dc] ;  /* 0x0005dc0001107983 */ /* 0x002ea80000300800 */
[----:B------:R1:W-:Y:S04]  /*1e650*/  @P2 STG.E [R4.64], R21 ;  /* 0x0000001504002986 */ /* 0x0003e8000c101908 */
[----:B------:R1:W-:Y:S01]  /*1e660*/  @P1 STG.E [R6.64], R28 ;  /* 0x0000001c06001986 */ /* 0x0003e2000c101908 */
[----:B------:R-:W-:-:S03]  /*1e670*/  ISETP.LT.AND P1, PT, R32, c[0x0][0x17c], !P0 ;  /* 0x00005f0020007a0c */ /* 0x000fc60004721270 */
[----:B------:R-:W2:Y:S04]  /*1e680*/  LDL.LU R32, [R1+0x5d8] ;  /* 0x0005d80001207983 */ /* 0x000ea80000300800 */
[----:B------:R-:W2:Y:S01]  /*1e690*/  LDL.LU R20, [R1+0x5d4] ;  /* 0x0005d40001147983 */ /* 0x000ea20000300800 */
[----:B------:R-:W-:Y:S02]  /*1e6a0*/  IADD3 R25, R33, c[0x0][0x198], RZ ;  /* 0x0000660021197a10 */ /* 0x000fe40007ffe0ff */
[----:B------:R-:W-:Y:S02]  /*1e6b0*/  ISETP.LT.AND P5, PT, R48, c[0x0][0x17c], !P0 ;  /* 0x00005f0030007a0c */ /* 0x000fe400047a1270 */
[----:B------:R-:W-:Y:S02]  /*1e6c0*/  LEA R8, P6, R25, R0, 0x2 ;  /* 0x0000000019087211 */ /* 0x000fe400078c10ff */
[----:B------:R-:W-:-:S02]  /*1e6d0*/  ISETP.LT.AND P4, PT, R43, c[0x0][0x17c], !P0 ;  /* 0x00005f002b007a0c */ /* 0x000fc40004781270 */
[C---:B------:R-:W-:Y:S02]  /*1e6e0*/  IADD3 R13, R25.reuse, c[0x0][0x198], RZ ;  /* 0x00006600190d7a10 */ /* 0x040fe40007ffe0ff */
[----:B------:R-:W-:Y:S02]  /*1e6f0*/  LEA.HI.X.SX32 R9, R25, R54, 0x2, P6 ;  /* 0x0000003619097211 */ /* 0x000fe400030f16ff */
[C---:B------:R-:W-:Y:S02]  /*1e700*/  LEA R12, P6, R13.reuse, R0, 0x2 ;  /* 0x000000000d0c7211 */ /* 0x040fe400078c10ff */
[C---:B------:R-:W-:Y:S02]  /*1e710*/  IADD3 R17, R13.reuse, c[0x0][0x198], RZ ;  /* 0x000066000d117a10 */ /* 0x040fe40007ffe0ff */
[----:B------:R-:W-:Y:S02]  /*1e720*/  LEA.HI.X.SX32 R13, R13, R54, 0x2, P6 ;  /* 0x000000360d0d7211 */ /* 0x000fe400030f16ff */
[C---:B-1----:R-:W-:Y:S01]  /*1e730*/  LEA R4, P6, R17.reuse, R0, 0x2 ;  /* 0x0000000011047211 */ /* 0x042fe200078c10ff */
[----:B------:R1:W-:Y:S01]  /*1e740*/  @P5 STG.E [R8.64], R29 ;  /* 0x0000001d08005986 */ /* 0x0003e2000c101908 */
[----:B------:R-:W-:-:S02]  /*1e750*/  IADD3 R21, R17, c[0x0][0x198], RZ ;  /* 0x0000660011157a10 */ /* 0x000fc40007ffe0ff */
[----:B------:R-:W-:Y:S01]  /*1e760*/  ISETP.LT.AND P3, PT, R42, c[0x0][0x17c], !P0 ;  /* 0x00005f002a007a0c */ /* 0x000fe20004761270 */
[----:B------:R1:W-:Y:S01]  /*1e770*/  @P4 STG.E [R12.64], R44 ;  /* 0x0000002c0c004986 */ /* 0x0003e2000c101908 */
[----:B------:R-:W-:Y:S02]  /*1e780*/  LEA.HI.X.SX32 R5, R17, R54, 0x2, P6 ;  /* 0x0000003611057211 */ /* 0x000fe400030f16ff */
[----:B------:R-:W-:Y:S02]  /*1e790*/  ISETP.LT.AND P2, PT, R40, c[0x0][0x17c], !P0 ;  /* 0x00005f0028007a0c */ /* 0x000fe40004741270 */
[C---:B------:R-:W-:Y:S02]  /*1e7a0*/  LEA R6, P6, R21.reuse, R0, 0x2 ;  /* 0x0000000015067211 */ /* 0x040fe400078c10ff */
[C---:B------:R-:W-:Y:S02]  /*1e7b0*/  IADD3 R17, R21.reuse, c[0x0][0x198], RZ ;  /* 0x0000660015117a10 */ /* 0x040fe40007ffe0ff */
[----:B------:R-:W-:-:S02]  /*1e7c0*/  LEA.HI.X.SX32 R7, R21, R54, 0x2, P6 ;  /* 0x0000003615077211 */ /* 0x000fc400030f16ff */
[C---:B-1----:R-:W-:Y:S02]  /*1e7d0*/  LEA R8, P6, R17.reuse, R0, 0x2 ;  /* 0x0000000011087211 */ /* 0x042fe400078c10ff */
[C---:B------:R-:W-:Y:S02]  /*1e7e0*/  IADD3 R21, R17.reuse, c[0x0][0x198], RZ ;  /* 0x0000660011157a10 */ /* 0x040fe40007ffe0ff */
[----:B------:R-:W-:Y:S01]  /*1e7f0*/  LEA.HI.X.SX32 R9, R17, R54, 0x2, P6 ;  /* 0x0000003611097211 */ /* 0x000fe200030f16ff */
[----:B------:R1:W-:Y:S01]  /*1e800*/  @P3 STG.E [R4.64], R45 ;  /* 0x0000002d04003986 */ /* 0x0003e2000c101908 */
[C---:B------:R-:W-:Y:S02]  /*1e810*/  LEA R12, P6, R21.reuse, R0, 0x2 ;  /* 0x00000000150c7211 */ /* 0x040fe400078c10ff */
[C---:B------:R-:W-:Y:S01]  /*1e820*/  IADD3 R17, R21.reuse, c[0x0][0x198], RZ ;  /* 0x0000660015117a10 */ /* 0x040fe20007ffe0ff */
[----:B------:R-:W-:Y:S01]  /*1e830*/  @P2 STG.E [R6.64], R10 ;  /* 0x0000000a06002986 */ /* 0x000fe2000c101908 */
[----:B------:R-:W-:-:S03]  /*1e840*/  LEA.HI.X.SX32 R13, R21, R54, 0x2, P6 ;  /* 0x00000036150d7211 */ /* 0x000fc600030f16ff */
[----:B------:R-:W-:Y:S01]  /*1e850*/  @P1 STG.E [R8.64], R11 ;  /* 0x0000000b08001986 */ /* 0x000fe2000c101908 */
[----:B-1----:R-:W-:-:S04]  /*1e860*/  LEA R4, P6, R17, R0, 0x2 ;  /* 0x0000000011047211 */ /* 0x002fc800078c10ff */
[----:B------:R-:W-:Y:S02]  /*1e870*/  LEA.HI.X.SX32 R5, R17, R54, 0x2, P6 ;  /* 0x0000003611057211 */ /* 0x000fe400030f16ff */
[----:B----4-:R-:W-:Y:S02]  /*1e880*/  ISETP.LT.AND P4, PT, R24, c[0x0][0x17c], !P0 ;  /* 0x00005f0018007a0c */ /* 0x010fe40004781270 */
[----:B------:R-:W4:Y:S01]  /*1e890*/  LDL.LU R24, [R1+0x5d0] ;  /* 0x0005d00001187983 */ /* 0x000f220000300800 */
[----:B---3--:R-:W-:-:S03]  /*1e8a0*/  ISETP.LT.AND P5, PT, R38, c[0x0][0x17c], !P0 ;  /* 0x00005f0026007a0c */ /* 0x008fc600047a1270 */
[----:B------:R-:W3:Y:S04]  /*1e8b0*/  LDL.LU R28, [R1+0x5cc] ;  /* 0x0005cc00011c7983 */ /* 0x000ee80000300800 */
[----:B------:R-:W3:Y:S06]  /*1e8c0*/  LDL.LU R25, [R1+0x5c8] ;  /* 0x0005c80001197983 */ /* 0x000eec0000300800 */
[----:B------:R1:W-:Y:S04]  /*1e8d0*/  @P5 STG.E [R12.64], R18 ;  /* 0x000000120c005986 */ /* 0x0003e8000c101908 */
[----:B------:R1:W-:Y:S01]  /*1e8e0*/  @P4 STG.E [R4.64], R19 ;  /* 0x0000001304004986 */ /* 0x0003e2000c101908 */
[----:B--2---:R-:W-:-:S03]  /*1e8f0*/  ISETP.LT.AND P1, PT, R16, c[0x0][0x17c], !P0 ;  /* 0x00005f0010007a0c */ /* 0x004fc60004721270 */
[----:B------:R-:W2:Y:S04]  /*1e900*/  LDL.LU R16, [R1+0x5c4] ;  /* 0x0005c40001107983 */ /* 0x000ea80000300800 */
[----:B-1----:R-:W2:Y:S01]  /*1e910*/  LDL.LU R18, [R1+0x5c0] ;  /* 0x0005c00001127983 */ /* 0x002ea20000300800 */
[----:B------:R-:W-:-:S03]  /*1e920*/  ISETP.LT.AND P4, PT, R20, c[0x0][0x17c], !P0 ;  /* 0x00005f0014007a0c */ /* 0x000fc60004781270 */
[----:B------:R-:W2:Y:S01]  /*1e930*/  LDL.LU R20, [R1+0x5bc] ;  /* 0x0005bc0001147983 */ /* 0x000ea20000300800 */
[----:B------:R-:W-:Y:S02]  /*1e940*/  IADD3 R21, R17, c[0x0][0x198], RZ ;  /* 0x0000660011157a10 */ /* 0x000fe40007ffe0ff */
[----:B------:R-:W-:Y:S02]  /*1e950*/  ISETP.LT.AND P3, PT, R37, c[0x0][0x17c], !P0 ;  /* 0x00005f0025007a0c */ /* 0x000fe40004761270 */
[C---:B------:R-:W-:Y:S02]  /*1e960*/  LEA R6, P6, R21.reuse, R0, 0x2 ;  /* 0x0000000015067211 */ /* 0x040fe400078c10ff */
[C---:B------:R-:W-:Y:S02]  /*1e970*/  IADD3 R17, R21.reuse, c[0x0][0x198], RZ ;  /* 0x0000660015117a10 */ /* 0x040fe40007ffe0ff */
[----:B------:R-:W-:Y:S02]  /*1e980*/  LEA.HI.X.SX32 R7, R21, R54, 0x2, P6 ;  /* 0x0000003615077211 */ /* 0x000fe400030f16ff */
[----:B------:R-:W-:-:S02]  /*1e990*/  LEA R8, P6, R17, R0, 0x2 ;  /* 0x0000000011087211 */ /* 0x000fc400078c10ff */
[C---:B------:R-:W-:Y:S02]  /*1e9a0*/  IADD3 R11, R17.reuse, c[0x0][0x198], RZ ;  /* 0x00006600110b7a10 */ /* 0x040fe40007ffe0ff */
[----:B------:R-:W-:Y:S02]  /*1e9b0*/  LEA.HI.X.SX32 R9, R17, R54, 0x2, P6 ;  /* 0x0000003611097211 */ /* 0x000fe400030f16ff */
[C---:B------:R-:W-:Y:S02]  /*1e9c0*/  LEA R10, P6, R11.reuse, R0, 0x2 ;  /* 0x000000000b0a7211 */ /* 0x040fe400078c10ff */
[C---:B------:R-:W-:Y:S01]  /*1e9d0*/  IADD3 R13, R11.reuse, c[0x0][0x198], RZ ;  /* 0x000066000b0d7a10 */ /* 0x040fe20007ffe0ff */
[----:B------:R1:W-:Y:S01]  /*1e9e0*/  @P3 STG.E [R6.64], R26 ;  /* 0x0000001a06003986 */ /* 0x0003e2000c101908 */
[----:B------:R-:W-:Y:S02]  /*1e9f0*/  ISETP.LT.AND P2, PT, R36, c[0x0][0x17c], !P0 ;  /* 0x00005f0024007a0c */ /* 0x000fe40004741270 */
[----:B------:R-:W-:-:S02]  /*1ea00*/  LEA.HI.X.SX32 R11, R11, R54, 0x2, P6 ;  /* 0x000000360b0b7211 */ /* 0x000fc400030f16ff */
[----:B------:R-:W-:Y:S02]  /*1ea10*/  ISETP.LT.AND P5, PT, R32, c[0x0][0x17c], !P0 ;  /* 0x00005f0020007a0c */ /* 0x000fe400047a1270 */
[C---:B------:R-:W-:Y:S02]  /*1ea20*/  LEA R4, P6, R13.reuse, R0, 0x2 ;  /* 0x000000000d047211 */ /* 0x040fe400078c10ff */
[C---:B------:R-:W-:Y:S02]  /*1ea30*/  IADD3 R17, R13.reuse, c[0x0][0x198], RZ ;  /* 0x000066000d117a10 */ /* 0x040fe40007ffe0ff */
[----:B------:R-:W-:Y:S02]  /*1ea40*/  LEA.HI.X.SX32 R5, R13, R54, 0x2, P6 ;  /* 0x000000360d057211 */ /* 0x000fe400030f16ff */
[C---:B------:R-:W-:Y:S02]  /*1ea50*/  LEA R12, P6, R17.reuse, R0, 0x2 ;  /* 0x00000000110c7211 */ /* 0x040fe400078c10ff */
[C---:B-1----:R-:W-:Y:S01]  /*1ea60*/  IADD3 R7, R17.reuse, c[0x0][0x198], RZ ;  /* 0x0000660011077a10 */ /* 0x042fe20007ffe0ff */
[----:B------:R1:W-:Y:S01]  /*1ea70*/  @P2 STG.E [R8.64], R27 ;  /* 0x0000001b08002986 */ /* 0x0003e2000c101908 */
[----:B------:R-:W-:-:S02]  /*1ea80*/  LEA.HI.X.SX32 R13, R17, R54, 0x2, P6 ;  /* 0x00000036110d7211 */ /* 0x000fc400030f16ff */
[C---:B------:R-:W-:Y:S01]  /*1ea90*/  IADD3 R17, R7.reuse, c[0x0][0x198], RZ ;  /* 0x0000660007117a10 */ /* 0x040fe20007ffe0ff */
[----:B------:R1:W-:Y:S04]  /*1eaa0*/  @P1 STG.E [R10.64], R34 ;  /* 0x000000220a001986 */ /* 0x0003e8000c101908 */
[----:B------:R-:W-:Y:S01]  /*1eab0*/  @P5 STG.E [R4.64], R35 ;  /* 0x0000002304005986 */ /* 0x000fe2000c101908 */
[----:B-1----:R-:W-:-:S03]  /*1eac0*/  LEA R8, P6, R7, R0, 0x2 ;  /* 0x0000000007087211 */ /* 0x002fc600078c10ff */
[----:B------:R1:W-:Y:S01]  /*1ead0*/  @P4 STG.E [R12.64], R14 ;  /* 0x0000000e0c004986 */ /* 0x0003e2000c101908 */
[----:B------:R-:W-:Y:S02]  /*1eae0*/  LEA.HI.X.SX32 R9, R7, R54, 0x2, P6 ;  /* 0x0000003607097211 */ /* 0x000fe400030f16ff */
[----:B------:R-:W-:-:S04]  /*1eaf0*/  IADD3 R7, R17, c[0x0][0x198], RZ ;  /* 0x0000660011077a10 */ /* 0x000fc80007ffe0ff */
[----:B------:R-:W-:Y:S02]  /*1eb00*/  IADD3 R11, R7, c[0x0][0x198], RZ ;  /* 0x00006600070b7a10 */ /* 0x000fe40007ffe0ff */
[----:B----4-:R-:W-:Y:S02]  /*1eb10*/  ISETP.LT.AND P3, PT, R24, c[0x0][0x17c], !P0 ;  /* 0x00005f0018007a0c */ /* 0x010fe40004761270 */
[----:B------:R-:W4:Y:S04]  /*1eb20*/  LDL.LU R24, [R1+0x5b8] ;  /* 0x0005b80001187983 */ /* 0x000f280000300800 */
[----:B------:R-:W4:Y:S01]  /*1eb30*/  LDL.LU R26, [R1+0x5b4] ;  /* 0x0005b400011a7983 */ /* 0x000f220000300800 */
[----:B---3--:R-:W-:-:S03]  /*1eb40*/  ISETP.LT.AND P2, PT, R28, c[0x0][0x17c], !P0 ;  /* 0x00005f001c007a0c */ /* 0x008fc60004741270 */
[----:B------:R-:W3:Y:S04]  /*1eb50*/  LDL.LU R28, [R1+0x5b0] ;  /* 0x0005b000011c7983 */ /* 0x000ee80000300800 */
[----:B-1----:R-:W3:Y:S01]  /*1eb60*/  LDL.LU R12, [R1+0x5ac] ;  /* 0x0005ac00010c7983 */ /* 0x002ee20000300800 */
[----:B------:R-:W-:-:S03]  /*1eb70*/  ISETP.LT.AND P1, PT, R25, c[0x0][0x17c], !P0 ;  /* 0x00005f0019007a0c */ /* 0x000fc60004721270 */
[----:B------:R-:W-:Y:S04]  /*1eb80*/  @P3 STG.E [R8.64], R15 ;  /* 0x0000000f08003986 */ /* 0x000fe8000c101908 */
[----:B------:R-:W3:Y:S01]  /*1eb90*/  LDL.LU R33, [R1+0x5a8] ;  /* 0x0005a80001217983 */ /* 0x000ee20000300800 */
[----:B--2---:R-:W-:Y:S02]  /*1eba0*/  ISETP.LT.AND P5, PT, R16, c[0x0][0x17c], !P0 ;  /* 0x00005f0010007a0c */ /* 0x004fe400047a1270 */
[C---:B------:R-:W-:Y:S02]  /*1ebb0*/  LEA R16, P6, R17.reuse, R0, 0x2 ;  /* 0x0000000011107211 */ /* 0x040fe400078c10ff */
[----:B------:R-:W-:Y:S02]  /*1ebc0*/  ISETP.LT.AND P4, PT, R18, c[0x0][0x17c], !P0 ;  /* 0x00005f0012007a0c */ /* 0x000fe40004781270 */
[----:B------:R-:W-:-:S02]  /*1ebd0*/  LEA.HI.X.SX32 R17, R17, R54, 0x2, P6 ;  /* 0x0000003611117211 */ /* 0x000fc400030f16ff */
[----:B------:R-:W-:-:S03]  /*1ebe0*/  LEA R18, P6, R7, R0, 0x2 ;  /* 0x0000000007127211 */ /* 0x000fc600078c10ff */
[----:B------:R1:W-:Y:S01]  /*1ebf0*/  @P2 STG.E [R16.64], R22 ;  /* 0x0000001610002986 */ /* 0x0003e2000c101908 */
[----:B------:R-:W-:-:S03]  /*1ec00*/  LEA.HI.X.SX32 R19, R7, R54, 0x2, P6 ;  /* 0x0000003607137211 */ /* 0x000fc600030f16ff */
[----:B------:R-:W2:Y:S04]  /*1ec10*/  LDS.128 R4, [R2] ;  /* 0x0000000002047984 */ /* 0x000ea80000000c00 */
[----:B-1----:R-:W2:Y:S01]  /*1ec20*/  LDL.LU R16, [R1+0x5a4] ;  /* 0x0005a40001107983 */ /* 0x002ea20000300800 */
[----:B------:R-:W-:-:S03]  /*1ec30*/  ISETP.LT.AND P3, PT, R20, c[0x0][0x17c], !P0 ;  /* 0x00005f0014007a0c */ /* 0x000fc60004761270 */
[----:B------:R-:W-:Y:S01]  /*1ec40*/  @P1 STG.E [R18.64], R23 ;  /* 0x0000001712001986 */ /* 0x000fe2000c101908 */
[----:B------:R-:W-:-:S03]  /*1ec50*/  LEA R20, P6, R11, R0, 0x2 ;  /* 0x000000000b147211 */ /* 0x000fc600078c10ff */
[----:B------:R-:W2:Y:S01]  /*1ec60*/  LDL.LU R32, [R1+0x5a0] ;  /* 0x0005a00001207983 */ /* 0x000ea20000300800 */
[----:B------:R-:W-:-:S05]  /*1ec70*/  LEA.HI.X.SX32 R21, R11, R54, 0x2, P6 ;  /* 0x000000360b157211 */ /* 0x000fca00030f16ff */
[----:B------:R1:W-:Y:S04]  /*1ec80*/  @P5 STG.E [R20.64], R30 ;  /* 0x0000001e14005986 */ /* 0x0003e8000c101908 */
[----:B-1----:R-:W2:Y:S04]  /*1ec90*/  LDL.LU R20, [R1+0x59c] ;  /* 0x00059c0001147983 */ /* 0x002ea80000300800 */
[----:B------:R-:W2:Y:S04]  /*1eca0*/  LDL.LU R39, [R1+0x598] ;  /* 0x0005980001277983 */ /* 0x000ea80000300800 */
[----:B------:R-:W2:Y:S04]  /*1ecb0*/  LDL.LU R37, [R1+0x594] ;  /* 0x0005940001257983 */ /* 0x000ea80000300800 */
[----:B------:R-:W2:Y:S04]  /*1ecc0*/  LDL.LU R36, [R1+0x590] ;  /* 0x0005900001247983 */ /* 0x000ea80000300800 */
[----:B------:R-:W2:Y:S04]  /*1ecd0*/  LDL.LU R41, [R1+0x58c] ;  /* 0x00058c0001297983 */ /* 0x000ea80000300800 */
[----:B------:R-:W2:Y:S04]  /*1ece0*/  LDL.LU R38, [R1+0x588] ;  /* 0x0005880001267983 */ /* 0x000ea80000300800 */
[----:B------:R-:W2:Y:S01]  /*1ecf0*/  LDL.LU R40, [R1+0x584] ;  /* 0x0005840001287983 */ /* 0x000ea20000300800 */
[----:B------:R-:W-:-:S03]  /*1ed00*/  IADD3 R13, R11, c[0x0][0x198], RZ ;  /* 0x000066000b0d7a10 */ /* 0x000fc60007ffe0ff */
[----:B------:R-:W1:Y:S01]  /*1ed10*/  LDS.128 R8, [R53] ;  /* 0x0000000035087984 */ /* 0x000e620000000c00 */
[----:B------:R-:W-:-:S03]  /*1ed20*/  IADD3 R15, R13, c[0x0][0x198], RZ ;  /* 0x000066000d0f7a10 */ /* 0x000fc60007ffe0ff */
[----:B------:R-:W2:Y:S01]  /*1ed30*/  LDL.LU R44, [R1+0x580] ;  /* 0x00058000012c7983 */ /* 0x000ea20000300800 */
[----:B----4-:R-:W-:Y:S02]  /*1ed40*/  ISETP.LT.AND P2, PT, R24, c[0x0][0x17c], !P0 ;  /* 0x00005f0018007a0c */ /* 0x010fe40004741270 */
[C---:B------:R-:W-:Y:S02]  /*1ed50*/  LEA R24, P6, R13.reuse, R0, 0x2 ;  /* 0x000000000d187211 */ /* 0x040fe400078c10ff */
[----:B------:R-:W-:Y:S02]  /*1ed60*/  ISETP.LT.AND P1, PT, R26, c[0x0][0x17c], !P0 ;  /* 0x00005f001a007a0c */ /* 0x000fe40004721270 */
[----:B------:R-:W-:Y:S02]  /*1ed70*/  LEA.HI.X.SX32 R25, R13, R54, 0x2, P6 ;  /* 0x000000360d197211 */ /* 0x000fe400030f16ff */
[C---:B------:R-:W-:Y:S02]  /*1ed80*/  LEA R26, P6, R15.reuse, R0, 0x2 ;  /* 0x000000000f1a7211 */ /* 0x040fe400078c10ff */
[----:B------:R-:W-:-:S02]  /*1ed90*/  IADD3 R13, R15, c[0x0][0x198], RZ ;  /* 0x000066000f0d7a10 */ /* 0x000fc40007ffe0ff */
[----:B------:R-:W-:Y:S02]  /*1eda0*/  LEA.HI.X.SX32 R27, R15, R54, 0x2, P6 ;  /* 0x000000360f1b7211 */ /* 0x000fe400030f16ff */
[C---:B------:R-:W-:Y:S01]  /*1edb0*/  LEA R22, P6, R13.reuse, R0, 0x2 ;  /* 0x000000000d167211 */ /* 0x040fe200078c10ff */
[----:B------:R4:W-:Y:S01]  /*1edc0*/  @P4 STG.E [R24.64], R31 ;  /* 0x0000001f18004986 */ /* 0x0009e2000c101908 */
[C---:B------:R-:W-:Y:S02]  /*1edd0*/  IADD3 R17, R13.reuse, c[0x0][0x198], RZ ;  /* 0x000066000d117a10 */ /* 0x040fe40007ffe0ff */
[----:B---3--:R-:W-:Y:S02]  /*1ede0*/  ISETP.LT.AND P4, PT, R12, c[0x0][0x17c], !P0 ;  /* 0x00005f000c007a0c */ /* 0x008fe40004781270 */
[----:B------:R-:W-:Y:S02]  /*1edf0*/  LEA.HI.X.SX32 R23, R13, R54, 0x2, P6 ;  /* 0x000000360d177211 */ /* 0x000fe400030f16ff */
[----:B------:R-:W-:Y:S01]  /*1ee00*/  ISETP.LT.AND P5, PT, R28, c[0x0][0x17c], !P0 ;  /* 0x00005f001c007a0c */ /* 0x000fe200047a1270 */
[----:B------:R-:W3:Y:S01]  /*1ee10*/  LDS.128 R12, [R52] ;  /* 0x00000000340c7984 */ /* 0x000ee20000000c00 */
[----:B------:R-:W-:-:S02]  /*1ee20*/  LEA R28, P6, R17, R0, 0x2 ;  /* 0x00000000111c7211 */ /* 0x000fc400078c10ff */
[C---:B------:R-:W-:Y:S02]  /*1ee30*/  IADD3 R19, R17.reuse, c[0x0][0x198], RZ ;  /* 0x0000660011137a10 */ /* 0x040fe40007ffe0ff */
[----:B------:R-:W-:Y:S02]  /*1ee40*/  LEA.HI.X.SX32 R29, R17, R54, 0x2, P6 ;  /* 0x00000036111d7211 */ /* 0x000fe400030f16ff */
[C---:B----4-:R-:W-:Y:S01]  /*1ee50*/  LEA R24, P6, R19.reuse, R0, 0x2 ;  /* 0x0000000013187211 */ /* 0x050fe200078c10ff */
[----:B------:R4:W-:Y:S01]  /*1ee60*/  @P3 STG.E [R26.64], R46 ;  /* 0x0000002e1a003986 */ /* 0x0009e2000c101908 */
[C---:B------:R-:W-:Y:S02]  /*1ee70*/  IADD3 R21, R19.reuse, c[0x0][0x198], RZ ;  /* 0x0000660013157a10 */ /* 0x040fe40007ffe0ff */
[----:B------:R-:W-:Y:S01]  /*1ee80*/  LEA.HI.X.SX32 R25, R19, R54, 0x2, P6 ;  /* 0x0000003613197211 */ /* 0x000fe200030f16ff */
[----:B------:R-:W-:Y:S01]  /*1ee90*/  @P2 STG.E [R22.64], R47 ;  /* 0x0000002f16002986 */ /* 0x000fe2000c101908 */
[----:B------:R-:W-:-:S03]  /*1eea0*/  LEA R30, P6, R21, R0, 0x2 ;  /* 0x00000000151e7211 */ /* 0x000fc600078c10ff */
[----:B--2---:R2:W-:Y:S01]  /*1eeb0*/  @P1 STG.E [R28.64], R4 ;  /* 0x000000041c001986 */ /* 0x0045e2000c101908 */
[----:B------:R-:W-:-:S03]  /*1eec0*/  LEA.HI.X.SX32 R31, R21, R54, 0x2, P6 ;  /* 0x00000036151f7211 */ /* 0x000fc600030f16ff */
[----:B------:R-:W-:Y:S01]  /*1eed0*/  @P5 STG.E [R24.64], R5 ;  /* 0x0000000518005986 */ /* 0x000fe2000c101908 */
[----:B----4-:R-:W-:Y:S02]  /*1eee0*/  IADD3 R27, R21, c[0x0][0x198], RZ ;  /* 0x00006600151b7a10 */ /* 0x010fe40007ffe0ff */
[----:B------:R-:W-:Y:S02]  /*1eef0*/  ISETP.LT.AND P3, PT, R33, c[0x0][0x17c], !P0 ;  /* 0x00005f0021007a0c */ /* 0x000fe40004761270 */
[----:B------:R-:W-:Y:S01]  /*1ef00*/  IADD3 R35, R27, c[0x0][0x198], RZ ;  /* 0x000066001b237a10 */ /* 0x000fe20007ffe0ff */
[----:B-1----:R-:W-:Y:S01]  /*1ef10*/  @P4 STG.E [R30.64], R8 ;  /* 0x000000081e004986 */ /* 0x002fe2000c101908 */
[----:B------:R-:W-:-:S03]  /*1ef20*/  ISETP.LT.AND P2, PT, R16, c[0x0][0x17c], !P0 ;  /* 0x00005f0010007a0c */ /* 0x000fc60004741270 */
[----:B------:R-:W1:Y:S01]  /*1ef30*/  LDS.128 R16, [R3] ;  /* 0x0000000003107984 */ /* 0x000e620000000c00 */
[----:B------:R-:W-:Y:S02]  /*1ef40*/  ISETP.LT.AND P1, PT, R32, c[0x0][0x17c], !P0 ;  /* 0x00005f0020007a0c */ /* 0x000fe40004721270 */
[----:B------:R-:W-:-:S04]  /*1ef50*/  LEA R32, P6, R27, R0, 0x2 ;  /* 0x000000001b207211 */ /* 0x000fc800078c10ff */
[----:B------:R-:W-:Y:S02]  /*1ef60*/  LEA.HI.X.SX32 R33, R27, R54, 0x2, P6 ;  /* 0x000000361b217211 */ /* 0x000fe400030f16ff */
[----:B------:R-:W-:Y:S01]  /*1ef70*/  LEA R34, P6, R35, R0, 0x2 ;  /* 0x0000000023227211 */ /* 0x000fe200078c10ff */
[----:B------:R-:W-:Y:S01]  /*1ef80*/  LDS.128 R24, [R53+0x800] ;  /* 0x0008000035187984 */ /* 0x000fe20000000c00 */
[----:B------:R-:W-:-:S03]  /*1ef90*/  ISETP.LT.AND P5, PT, R20, c[0x0][0x17c], !P0 ;  /* 0x00005f0014007a0c */ /* 0x000fc600047a1270 */
[----:B------:R4:W2:Y:S02]  /*1efa0*/  LDS.128 R20, [R2+0x800] ;  /* 0x0008000002147984 */ /* 0x0008a40000000c00 */
[C---:B--2---:R-:W-:Y:S02]  /*1efb0*/  IADD3 R29, R35.reuse, c[0x0][0x198], RZ ;  /* 0x00006600231d7a10 */ /* 0x044fe40007ffe0ff */
[----:B------:R-:W-:Y:S01]  /*1efc0*/  LEA.HI.X.SX32 R35, R35, R54, 0x2, P6 ;  /* 0x0000003623237211 */ /* 0x000fe200030f16ff */
[----:B------:R2:W-:Y:S01]  /*1efd0*/  @P3 STG.E [R32.64], R9 ;  /* 0x0000000920003986 */ /* 0x0005e2000c101908 */
[----:B------:R-:W-:Y:S02]  /*1efe0*/  LEA R4, P6, R29, R0, 0x2 ;  /* 0x000000001d047211 */ /* 0x000fe400078c10ff */
[----:B------:R-:W-:Y:S01]  /*1eff0*/  ISETP.LT.AND P3, PT, R37, c[0x0][0x17c], !P0 ;  /* 0x00005f0025007a0c */ /* 0x000fe20004761270 */
[----:B----4-:R-:W4:Y:S01]  /*1f000*/  LDL.LU R2, [R1+0x57c] ;  /* 0x00057c0001027983 */ /* 0x010f220000300800 */
[----:B------:R-:W-:-:S02]  /*1f010*/  IADD3 R37, R29, c[0x0][0x198], RZ ;  /* 0x000066001d257a10 */ /* 0x000fc40007ffe0ff */
[----:B------:R-:W-:Y:S01]  /*1f020*/  LEA.HI.X.SX32 R5, R29, R54, 0x2, P6 ;  /* 0x000000361d057211 */ /* 0x000fe200030f16ff */
[----:B---3--:R-:W-:Y:S01]  /*1f030*/  @P2 STG.E [R34.64], R12 ;  /* 0x0000000c22002986 */ /* 0x008fe2000c101908 */
[----:B------:R-:W-:Y:S02]  /*1f040*/  ISETP.LT.AND P2, PT, R36, c[0x0][0x17c], !P0 ;  /* 0x00005f0024007a0c */ /* 0x000fe40004741270 */
[----:B------:R-:W-:Y:S02]  /*1f050*/  LEA R36, P6, R37, R0, 0x2 ;  /* 0x0000000025247211 */ /* 0x000fe400078c10ff */
[----:B------:R-:W-:Y:S01]  /*1f060*/  ISETP.LT.AND P4, PT, R39, c[0x0][0x17c], !P0 ;  /* 0x00005f0027007a0c */ /* 0x000fe20004781270 */
[----:B------:R-:W3:Y:S01]  /*1f070*/  LDL.LU R43, [R1+0x578] ;  /* 0x00057800012b7983 */ /* 0x000ee20000300800 */
[C---:B------:R-:W-:Y:S02]  /*1f080*/  IADD3 R39, R37.reuse, c[0x0][0x198], RZ ;  /* 0x0000660025277a10 */ /* 0x040fe40007ffe0ff */
[----:B------:R-:W-:Y:S01]  /*1f090*/  LEA.HI.X.SX32 R37, R37, R54, 0x2, P6 ;  /* 0x0000003625257211 */ /* 0x000fe200030f16ff */
[----:B------:R-:W-:Y:S01]  /*1f0a0*/  @P1 STG.E [R4.64], R13 ;  /* 0x0000000d04001986 */ /* 0x000fe2000c101908 */
[----:B------:R-:W-:-:S02]  /*1f0b0*/  LEA R8, P6, R39, R0, 0x2 ;  /* 0x0000000027087211 */ /* 0x000fc400078c10ff */
[C---:B--2---:R-:W-:Y:S01]  /*1f0c0*/  IADD3 R33, R39.reuse, c[0x0][0x198], RZ ;  /* 0x0000660027217a10 */ /* 0x044fe20007ffe0ff */
[----:B-1----:R1:W-:Y:S01]  /*1f0d0*/  @P5 STG.E [R36.64], R16 ;  /* 0x0000001024005986 */ /* 0x0023e2000c101908 */
[----:B------:R-:W-:Y:S02]  /*1f0e0*/  LEA.HI.X.SX32 R9, R39, R54, 0x2, P6 ;  /* 0x0000003627097211 */ /* 0x000fe400030f16ff */
[----:B------:R-:W-:Y:S01]  /*1f0f0*/  ISETP.LT.AND P5, PT, R38, c[0x0][0x17c], !P0 ;  /* 0x00005f0026007a0c */ /* 0x000fe200047a1270 */
[----:B------:R-:W2:Y:S01]  /*1f100*/  LDL.LU R42, [R1+0x574] ;  /* 0x00057400012a7983 */ /* 0x000ea20000300800 */
[----:B------:R-:W-:-:S03]  /*1f110*/  LEA R38, P6, R33, R0, 0x2 ;  /* 0x0000000021267211 */ /* 0x000fc600078c10ff */
[----:B------:R-:W3:Y:S01]  /*1f120*/  LDS.128 R28, [R52+0x800] ;  /* 0x00080000341c7984 */ /* 0x000ee20000000c00 */
[----:B------:R-:W-:-:S03]  /*1f130*/  LEA.HI.X.SX32 R39, R33, R54, 0x2, P6 ;  /* 0x0000003621277211 */ /* 0x000fc600030f16ff */
[----:B------:R-:W-:Y:S01]  /*1f140*/  @P4 STG.E [R8.64], R17 ;  /* 0x0000001108004986 */ /* 0x000fe2000c101908 */
[----:B------:R-:W-:-:S03]  /*1f150*/  ISETP.LT.AND P4, PT, R40, c[0x0][0x17c], !P0 ;  /* 0x00005f0028007a0c */ /* 0x000fc60004781270 */
[----:B-1----:R-:W2:Y:S04]  /*1f160*/  LDL.LU R36, [R1+0x570] ;  /* 0x0005700001247983 */ /* 0x002ea80000300800 */
[----:B------:R-:W2:Y:S04]  /*1f170*/  LDL.LU R40, [R1+0x56c] ;  /* 0x00056c0001287983 */ /* 0x000ea80000300800 */
[----:B------:R1:W-:Y:S04]  /*1f180*/  @P3 STG.E [R38.64], R20 ;  /* 0x0000001426003986 */ /* 0x0003e8000c101908 */
[----:B-1----:R-:W2:Y:S04]  /*1f190*/  LDL.LU R38, [R1+0x568] ;  /* 0x0005680001267983 */ /* 0x002ea80000300800 */
[----:B------:R-:W2:Y:S01]  /*1f1a0*/  LDL.LU R16, [R1+0x564] ;  /* 0x0005640001107983 */ /* 0x000ea20000300800 */
[----:B------:R-:W-:-:S02]  /*1f1b0*/  ISETP.LT.AND P1, PT, R41, c[0x0][0x17c], !P0 ;  /* 0x00005f0029007a0c */ /* 0x000fc40004721270 */
[----:B------:R-:W-:Y:S02]  /*1f1c0*/  IADD3 R41, R33, c[0x0][0x198], RZ ;  /* 0x0000660021297a10 */ /* 0x000fe40007ffe0ff */
[----:B------:R1:W3:Y:S02]  /*1f1d0*/  LDS.128 R32, [R3+0x800] ;  /* 0x0008000003207984 */ /* 0x0002e40000000c00 */
[C---:B------:R-:W-:Y:S02]  /*1f1e0*/  LEA R4, P6, R41.reuse, R0, 0x2 ;  /* 0x0000000029047211 */ /* 0x040fe400078c10ff */
[C---:B------:R-:W-:Y:S02]  /*1f1f0*/  IADD3 R13, R41.reuse, c[0x0][0x198], RZ ;  /* 0x00006600290d7a10 */ /* 0x040fe40007ffe0ff */
[----:B------:R-:W-:Y:S02]  /*1f200*/  LEA.HI.X.SX32 R5, R41, R54, 0x2, P6 ;  /* 0x0000003629057211 */ /* 0x000fe400030f16ff */
[----:B------:R-:W-:-:S02]  /*1f210*/  LEA R12, P6, R13, R0, 0x2 ;  /* 0x000000000d0c7211 */ /* 0x000fc400078c10ff */
[C---:B------:R-:W-:Y:S02]  /*1f220*/  IADD3 R37, R13.reuse, c[0x0][0x198], RZ ;  /* 0x000066000d257a10 */ /* 0x040fe40007ffe0ff */
[----:B------:R-:W-:Y:S02]  /*1f230*/  LEA.HI.X.SX32 R13, R13, R54, 0x2, P6 ;  /* 0x000000360d0d7211 */ /* 0x000fe400030f16ff */
[C---:B------:R-:W-:Y:S02]  /*1f240*/  LEA R8, P6, R37.reuse, R0, 0x2 ;  /* 0x0000000025087211 */ /* 0x040fe400078c10ff */
[C---:B-1----:R-:W-:Y:S01]  /*1f250*/  IADD3 R3, R37.reuse, c[0x0][0x198], RZ ;  /* 0x0000660025037a10 */ /* 0x042fe20007ffe0ff */
[----:B------:R1:W-:Y:S01]  /*1f260*/  @P2 STG.E [R4.64], R21 ;  /* 0x0000001504002986 */ /* 0x0003e2000c101908 */
[----:B------:R-:W-:Y:S02]  /*1f270*/  LEA.HI.X.SX32 R9, R37, R54, 0x2, P6 ;  /* 0x0000003625097211 */ /* 0x000fe400030f16ff */
[----:B------:R-:W-:Y:S01]  /*1f280*/  IADD3 R17, R3, c[0x0][0x198], RZ ;  /* 0x0000660003117a10 */ /* 0x000fe20007ffe0ff */
[----:B------:R1:W-:Y:S01]  /*1f290*/  @P1 STG.E [R12.64], R24 ;  /* 0x000000180c001986 */ /* 0x0003e2000c101908 */
[----:B------:R-:W-:-:S02]  /*1f2a0*/  ISETP.LT.AND P3, PT, R44, c[0x0][0x17c], !P0 ;  /* 0x00005f002c007a0c */ /* 0x000fc40004761270 */
[----:B-1----:R-:W-:Y:S01]  /*1f2b0*/  IADD3 R21, R17, c[0x0][0x198], RZ ;  /* 0x0000660011157a10 */ /* 0x002fe20007ffe0ff */
[----:B------:R1:W-:Y:S04]  /*1f2c0*/  @P5 STG.E [R8.64], R25 ;  /* 0x0000001908005986 */ /* 0x0003e8000c101908 */
[----:B------:R-:W2:Y:S04]  /*1f2d0*/  LDL.LU R24, [R1+0x560] ;  /* 0x0005600001187983 */ /* 0x000ea80000300800 */
[----:B------:R-:W2:Y:S01]  /*1f2e0*/  LDL.LU R20, [R1+0x55c] ;  /* 0x00055c0001147983 */ /* 0x000ea20000300800 */
[----:B----4-:R-:W-:-:S02]  /*1f2f0*/  ISETP.LT.AND P2, PT, R2, c[0x0][0x17c], !P0 ;  /* 0x00005f0002007a0c */ /* 0x010fc40004741270 */
[----:B------:R-:W-:-:S04]  /*1f300*/  LEA R2, P6, R3, R0, 0x2 ;  /* 0x0000000003027211 */ /* 0x000fc800078c10ff */
[----:B------:R-:W-:Y:S02]  /*1f310*/  LEA.HI.X.SX32 R3, R3, R54, 0x2, P6 ;  /* 0x0000003603037211 */ /* 0x000fe400030f16ff */
[----:B------:R-:W-:Y:S02]  /*1f320*/  LEA R4, P6, R17, R0, 0x2 ;  /* 0x0000000011047211 */ /* 0x000fe400078c10ff */
[----:B---3--:R-:W-:Y:S02]  /*1f330*/  ISETP.LT.AND P1, PT, R43, c[0x0][0x17c], !P0 ;  /* 0x00005f002b007a0c */ /* 0x008fe40004721270 */
[----:B------:R-:W-:Y:S02]  /*1f340*/  LEA.HI.X.SX32 R5, R17, R54, 0x2, P6 ;  /* 0x0000003611057211 */ /* 0x000fe400030f16ff */
[C---:B------:R-:W-:Y:S02]  /*1f350*/  LEA R12, P6, R21.reuse, R0, 0x2 ;  /* 0x00000000150c7211 */ /* 0x040fe400078c10ff */
[----:B------:R-:W-:-:S02]  /*1f360*/  IADD3 R17, R21, c[0x0][0x198], RZ ;  /* 0x0000660015117a10 */ /* 0x000fc40007ffe0ff */
[----:B------:R-:W-:Y:S02]  /*1f370*/  LEA.HI.X.SX32 R13, R21, R54, 0x2, P6 ;  /* 0x00000036150d7211 */ /* 0x000fe400030f16ff */
[C---:B-1----:R-:W-:Y:S01]  /*1f380*/  LEA R8, P6, R17.reuse, R0, 0x2 ;  /* 0x0000000011087211 */ /* 0x042fe200078c10ff */
[----:B------:R1:W-:Y:S03]  /*1f390*/  @P4 STG.E [R2.64], R28 ;  /* 0x0000001c02004986 */ /* 0x0003e6000c101908 */
[----:B------:R-:W-:Y:S01]  /*1f3a0*/  LEA.HI.X.SX32 R9, R17, R54, 0x2, P6 ;  /* 0x0000003611097211 */ /* 0x000fe200030f16ff */
[----:B------:R3:W-:Y:S04]  /*1f3b0*/  @P3 STG.E [R4.64], R29 ;  /* 0x0000001d04003986 */ /* 0x0007e8000c101908 */
[----:B------:R4:W-:Y:S01]  /*1f3c0*/  @P2 STG.E [R12.64], R32 ;  /* 0x000000200c002986 */ /* 0x0009e2000c101908 */
[----:B--2---:R-:W-:-:S03]  /*1f3d0*/  ISETP.LT.AND P4, PT, R36, c[0x0][0x17c], !P0 ;  /* 0x00005f0024007a0c */ /* 0x004fc60004781270 */
[----:B------:R3:W-:Y:S04]  /*1f3e0*/  @P1 STG.E [R8.64], R33 ;  /* 0x0000002108001986 */ /* 0x0007e8000c101908 */
[----:B------:R-:W2:Y:S04]  /*1f3f0*/  LDL.LU R36, [R1+0x558] ;  /* 0x0005580001247983 */ /* 0x000ea80000300800 */
[----:B-1----:R-:W2:Y:S04]  /*1f400*/  LDL.LU R28, [R1+0x554] ;  /* 0x00055400011c7983 */ /* 0x002ea80000300800 */
[----:B------:R-:W2:Y:S01]  /*1f410*/  LDL.LU R25, [R1+0x550] ;  /* 0x0005500001197983 */ /* 0x000ea20000300800 */
[----:B------:R-:W-:-:S03]  /*1f420*/  ISETP.LT.AND P1, PT, R16, c[0x0][0x17c], !P0 ;  /* 0x00005f0010007a0c */ /* 0x000fc60004721270 */
[----:B------:R-:W2:Y:S01]  /*1f430*/  LDL.LU R16, [R1+0x54c] ;  /* 0x00054c0001107983 */ /* 0x000ea20000300800 */
[----:B------:R-:W-:-:S04]  /*1f440*/  IADD3 R21, R17, c[0x0][0x198], RZ ;  /* 0x0000660011157a10 */ /* 0x000fc80007ffe0ff */
[C---:B------:R-:W-:Y:S02]  /*1f450*/  LEA R2, P6, R21.reuse, R0, 0x2 ;  /* 0x0000000015027211 */ /* 0x040fe400078c10ff */
[C---:B------:R-:W-:Y:S02]  /*1f460*/  IADD3 R17, R21.reuse, c[0x0][0x198], RZ ;  /* 0x0000660015117a10 */ /* 0x040fe40007ffe0ff */
[----:B------:R-:W-:Y:S02]  /*1f470*/  LEA.HI.X.SX32 R3, R21, R54, 0x2, P6 ;  /* 0x0000003615037211 */ /* 0x000fe400030f16ff */
[C---:B---3--:R-:W-:Y:S02]  /*1f480*/  LEA R4, P6, R17.reuse, R0, 0x2 ;  /* 0x0000000011047211 */ /* 0x048fe400078c10ff */
[----:B------:R-:W-:Y:S02]  /*1f490*/  ISETP.LT.AND P5, PT, R42, c[0x0][0x17c], !P0 ;  /* 0x00005f002a007a0c */ /* 0x000fe400047a1270 */
[----:B------:R-:W-:-:S02]  /*1f4a0*/  IADD3 R21, R17, c[0x0][0x198], RZ ;  /* 0x0000660011157a10 */ /* 0x000fc40007ffe0ff */
[----:B------:R-:W-:Y:S02]  /*1f4b0*/  LEA.HI.X.SX32 R5, R17, R54, 0x2, P6 ;  /* 0x0000003611057211 */ /* 0x000fe400030f16ff */
[C---:B----4-:R-:W-:Y:S02]  /*1f4c0*/  LEA R12, P6, R21.reuse, R0, 0x2 ;  /* 0x00000000150c7211 */ /* 0x050fe400078c10ff */
[C---:B------:R-:W-:Y:S02]  /*1f4d0*/  IADD3 R17, R21.reuse, c[0x0][0x198], RZ ;  /* 0x0000660015117a10 */ /* 0x040fe40007ffe0ff */
[----:B------:R-:W-:Y:S02]  /*1f4e0*/  LEA.HI.X.SX32 R13, R21, R54, 0x2, P6 ;  /* 0x00000036150d7211 */ /* 0x000fe400030f16ff */
[C---:B------:R-:W-:Y:S02]  /*1f4f0*/  LEA R8, P6, R17.reuse, R0, 0x2 ;  /* 0x0000000011087211 */ /* 0x040fe400078c10ff */
[----:B------:R-:W-:Y:S01]  /*1f500*/  IADD3 R21, R17, c[0x0][0x198], RZ ;  /* 0x0000660011157a10 */ /* 0x000fe20007ffe0ff */
[----:B------:R1:W-:Y:S01]  /*1f510*/  @P5 STG.E [R2.64], R6 ;  /* 0x0000000602005986 */ /* 0x0003e2000c101908 */
[----:B------:R-:W-:-:S02]  /*1f520*/  ISETP.LT.AND P3, PT, R40, c[0x0][0x17c], !P0 ;  /* 0x00005f0028007a0c */ /* 0x000fc40004761270 */
[----:B------:R-:W-:Y:S02]  /*1f530*/  ISETP.LT.AND P2, PT, R38, c[0x0][0x17c], !P0 ;  /* 0x00005f0026007a0c */ /* 0x000fe40004741270 */
[----:B------:R-:W-:Y:S02]  /*1f540*/  LEA.HI.X.SX32 R9, R17, R54, 0x2, P6 ;  /* 0x0000003611097211 */ /* 0x000fe400030f16ff */
[C---:B------:R-:W-:Y:S02]  /*1f550*/  IADD3 R17, R21.reuse, c[0x0][0x198], RZ ;  /* 0x0000660015117a10 */ /* 0x040fe40007ffe0ff */
[----:B------:R-:W-:Y:S01]  /*1f560*/  ISETP.LT.AND P5, PT, R24, c[0x0][0x17c], !P0 ;  /* 0x00005f0018007a0c */ /* 0x000fe200047a1270 */
[----:B------:R3:W-:Y:S01]  /*1f570*/  @P4 STG.E [R4.64], R7 ;  /* 0x0000000704004986 */ /* 0x0007e2000c101908 */
[----:B-1----:R-:W-:-:S03]  /*1f580*/  LEA R2, P6, R21, R0, 0x2 ;  /* 0x0000000015027211 */ /* 0x002fc600078c10ff */
[----:B------:R-:W4:Y:S01]  /*1f590*/  LDL.LU R24, [R1+0x548] ;  /* 0x0005480001187983 */ /* 0x000f220000300800 */
[----:B------:R-:W-:Y:S02]  /*1f5a0*/  LEA.HI.X.SX32 R3, R21, R54, 0x2, P6 ;  /* 0x0000003615037211 */ /* 0x000fe400030f16ff */
[C---:B---3--:R-:W-:Y:S01]  /*1f5b0*/  LEA R4, P6, R17.reuse, R0, 0x2 ;  /* 0x0000000011047211 */ /* 0x048fe200078c10ff */
[----:B------:R1:W-:Y:S03]  /*1f5c0*/  @P3 STG.E [R12.64], R10 ;  /* 0x0000000a0c003986 */ /* 0x0003e6000c101908 */
[----:B------:R-:W-:Y:S01]  /*1f5d0*/  LEA.HI.X.SX32 R5, R17, R54, 0x2, P6 ;  /* 0x0000003611057211 */ /* 0x000fe200030f16ff */
[----:B------:R-:W-:Y:S01]  /*1f5e0*/  @P2 STG.E [R8.64], R11 ;  /* 0x0000000b08002986 */ /* 0x000fe2000c101908 */
[----:B------:R-:W-:-:S03]  /*1f5f0*/  ISETP.LT.AND P4, PT, R20, c[0x0][0x17c], !P0 ;  /* 0x00005f0014007a0c */ /* 0x000fc60004781270 */
[----:B------:R-:W3:Y:S04]  /*1f600*/  LDL.LU R20, [R1+0x544] ;  /* 0x0005440001147983 */ /* 0x000ee80000300800 */
[----:B------:R2:W-:Y:S04]  /*1f610*/  @P1 STG.E [R2.64], R14 ;  /* 0x0000000e02001986 */ /* 0x0005e8000c101908 */
[----:B-1----:R-:W3:Y:S04]  /*1f620*/  LDL.LU R10, [R1+0x540] ;  /* 0x00054000010a7983 */ /* 0x002ee80000300800 */
[----:B------:R1:W-:Y:S01]  /*1f630*/  @P5 STG.E [R4.64], R15 ;  /* 0x0000000f04005986 */ /* 0x0003e2000c101908 */
[----:B--2---:R-:W-:-:S03]  /*1f640*/  ISETP.LT.AND P5, PT, R16, c[0x0][0x17c], !P0 ;  /* 0x00005f0010007a0c */ /* 0x004fc600047a1270 */
[----:B------:R-:W2:Y:S04]  /*1f650*/  LDL.LU R16, [R1+0x53c] ;  /* 0x00053c0001107983 */ /* 0x000ea80000300800 */
[----:B------:R-:W2:Y:S01]  /*1f660*/  LDL.LU R14, [R1+0x538] ;  /* 0x00053800010e7983 */ /* 0x000ea20000300800 */
[----:B------:R-:W-:-:S04]  /*1f670*/  IADD3 R7, R17, c[0x0][0x198], RZ ;  /* 0x0000660011077a10 */ /* 0x000fc80007ffe0ff */
[C---:B------:R-:W-:Y:S02]  /*1f680*/  LEA R6, P6, R7.reuse, R0, 0x2 ;  /* 0x0000000007067211 */ /* 0x040fe400078c10ff */
[C---:B------:R-:W-:Y:S02]  /*1f690*/  IADD3 R13, R7.reuse, c[0x0][0x198], RZ ;  /* 0x00006600070d7a10 */ /* 0x040fe40007ffe0ff */
[----:B------:R-:W-:Y:S02]  /*1f6a0*/  LEA.HI.X.SX32 R7, R7, R54, 0x2, P6 ;  /* 0x0000003607077211 */ /* 0x000fe400030f16ff */
[C---:B------:R-:W-:Y:S02]  /*1f6b0*/  LEA R8, P6, R13.reuse, R0, 0x2 ;  /* 0x000000000d087211 */ /* 0x040fe400078c10ff */
[C---:B------:R-:W-:Y:S02]  /*1f6c0*/  IADD3 R11, R13.reuse, c[0x0][0x198], RZ ;  /* 0x000066000d0b7a10 */ /* 0x040fe40007ffe0ff */
[----:B------:R-:W-:-:S02]  /*1f6d0*/  LEA.HI.X.SX32 R9, R13, R54, 0x2, P6 ;  /* 0x000000360d097211 */ /* 0x000fc400030f16ff */
[----:B------:R-:W-:Y:S02]  /*1f6e0*/  ISETP.LT.AND P3, PT, R36, c[0x0][0x17c], !P0 ;  /* 0x00005f0024007a0c */ /* 0x000fe40004761270 */
[C---:B------:R-:W-:Y:S02]  /*1f6f0*/  LEA R2, P6, R11.reuse, R0, 0x2 ;  /* 0x000000000b027211 */ /* 0x040fe400078c10ff */
[----:B------:R-:W-:Y:S02]  /*1f700*/  ISETP.LT.AND P2, PT, R28, c[0x0][0x17c], !P0 ;  /* 0x00005f001c007a0c */ /* 0x000fe40004741270 */
[----:B------:R-:W-:Y:S02]  /*1f710*/  IADD3 R13, R11, c[0x0][0x198], RZ ;  /* 0x000066000b0d7a10 */ /* 0x000fe40007ffe0ff */
[----:B------:R-:W-:Y:S02]  /*1f720*/  ISETP.LT.AND P1, PT, R25, c[0x0][0x17c], !P0 ;  /* 0x00005f0019007a0c */ /* 0x000fe40004721270 */
[----:B------:R-:W-:-:S02]  /*1f730*/  LEA.HI.X.SX32 R3, R11, R54, 0x2, P6 ;  /* 0x000000360b037211 */ /* 0x000fc400030f16ff */
[C---:B------:R-:W-:Y:S02]  /*1f740*/  IADD3 R11, R13.reuse, c[0x0][0x198], RZ ;  /* 0x000066000d0b7a10 */ /* 0x040fe40007ffe0ff */
[----:B-1----:R-:W-:Y:S02]  /*1f750*/  LEA R4, P6, R13, R0, 0x2 ;  /* 0x000000000d047211 */ /* 0x002fe400078c10ff */
[----:B------:R-:W-:Y:S02]  /*1f760*/  IADD3 R15, R11, c[0x0][0x198], RZ ;  /* 0x000066000b0f7a10 */ /* 0x000fe40007ffe0ff */
[----:B------:R-:W-:Y:S01]  /*1f770*/  LEA.HI.X.SX32 R5, R13, R54, 0x2, P6 ;  /* 0x000000360d057211 */ /* 0x000fe200030f16ff */
[----:B------:R-:W-:Y:S01]  /*1f780*/  @P4 STG.E [R6.64], R18 ;  /* 0x0000001206004986 */ /* 0x000fe2000c101908 */
[----:B------:R-:W-:-:S03]  /*1f790*/  IADD3 R13, R15, c[0x0][0x198], RZ ;  /* 0x000066000f0d7a10 */ /* 0x000fc60007ffe0ff */
[----:B------:R1:W-:Y:S01]  /*1f7a0*/  @P3 STG.E [R8.64], R19 ;  /* 0x0000001308003986 */ /* 0x0003e2000c101908 */
[----:B------:R-:W-:-:S03]  /*1f7b0*/  IADD3 R17, R13, c[0x0][0x198], RZ ;  /* 0x000066000d117a10 */ /* 0x000fc60007ffe0ff */
[----:B------:R4:W-:Y:S04]  /*1f7c0*/  @P2 STG.E [R2.64], R22 ;  /* 0x0000001602002986 */ /* 0x0009e8000c101908 */
[----:B------:R3:W-:Y:S01]  /*1f7d0*/  @P1 STG.E [R4.64], R23 ;  /* 0x0000001704001986 */ /* 0x0007e2000c101908 */
[-C--:B-1----:R-:W-:Y:S02]  /*1f7e0*/  LEA R8, P1, R15, R0.reuse, 0x2 ;  /* 0x000000000f087211 */ /* 0x082fe400078210ff */
[----:B------:R-:W-:Y:S02]  /*1f7f0*/  LEA R6, P6, R11, R0, 0x2 ;  /* 0x000000000b067211 */ /* 0x000fe400078c10ff */
[----:B------:R-:W-:Y:S02]  /*1f800*/  LEA.HI.X.SX32 R9, R15, R54, 0x2, P1 ;  /* 0x000000360f097211 */ /* 0x000fe400008f16ff */
[----:B----4-:R-:W-:-:S02]  /*1f810*/  LEA R2, P1, R17, R0, 0x2 ;  /* 0x0000000011027211 */ /* 0x010fc400078210ff */
[----:B------:R-:W-:Y:S02]  /*1f820*/  ISETP.LT.AND P4, PT, R24, c[0x0][0x17c], !P0 ;  /* 0x00005f0018007a0c */ /* 0x000fe40004781270 */
[----:B---3--:R-:W-:Y:S02]  /*1f830*/  ISETP.LT.AND P3, PT, R20, c[0x0][0x17c], !P0 ;  /* 0x00005f0014007a0c */ /* 0x008fe40004761270 */
[----:B------:R-:W-:Y:S02]  /*1f840*/  ISETP.LT.AND P2, PT, R10, c[0x0][0x17c], !P0 ;  /* 0x00005f000a007a0c */ /* 0x000fe40004741270 */
[----:B------:R-:W-:Y:S02]  /*1f850*/  LEA.HI.X.SX32 R7, R11, R54, 0x2, P6 ;  /* 0x000000360b077211 */ /* 0x000fe400030f16ff */
[----:B------:R-:W-:Y:S02]  /*1f860*/  LEA R10, P6, R13, R0, 0x2 ;  /* 0x000000000d0a7211 */ /* 0x000fe400078c10ff */
[----:B------:R-:W-:-:S02]  /*1f870*/  LEA.HI.X.SX32 R3, R17, R54, 0x2, P1 ;  /* 0x0000003611037211 */ /* 0x000fc400008f16ff */
[----:B------:R-:W-:Y:S02]  /*1f880*/  IADD3 R19, R17, c[0x0][0x198], RZ ;  /* 0x0000660011137a10 */ /* 0x000fe40007ffe0ff */
[----:B------:R-:W-:Y:S02]  /*1f890*/  LEA.HI.X.SX32 R11, R13, R54, 0x2, P6 ;  /* 0x000000360d0b7211 */ /* 0x000fe400030f16ff */
[C---:B------:R-:W-:Y:S01]  /*1f8a0*/  LEA R12, P6, R19.reuse, R0, 0x2 ;  /* 0x00000000130c7211 */ /* 0x040fe200078c10ff */
[----:B------:R1:W-:Y:S01]  /*1f8b0*/  @P5 STG.E [R6.64], R26 ;  /* 0x0000001a06005986 */ /* 0x0003e2000c101908 */
[C---:B------:R-:W-:Y:S02]  /*1f8c0*/  IADD3 R15, R19.reuse, c[0x0][0x198], RZ ;  /* 0x00006600130f7a10 */ /* 0x040fe40007ffe0ff */
[----:B------:R-:W-:Y:S01]  /*1f8d0*/  LEA.HI.X.SX32 R13, R19, R54, 0x2, P6 ;  /* 0x00000036130d7211 */ /* 0x000fe200030f16ff */
[----:B------:R1:W-:Y:S01]  /*1f8e0*/  @P4 STG.E [R8.64], R27 ;  /* 0x0000001b08004986 */ /* 0x0003e2000c101908 */
[----:B------:R-:W-:-:S03]  /*1f8f0*/  LEA R4, P6, R15, R0, 0x2 ;  /* 0x000000000f047211 */ /* 0x000fc600078c10ff */
[----:B------:R1:W-:Y:S04]  /*1f900*/  @P3 STG.E [R10.64], R30 ;  /* 0x0000001e0a003986 */ /* 0x0003e8000c101908 */
[----:B------:R1:W-:Y:S01]  /*1f910*/  @P2 STG.E [R2.64], R31 ;  /* 0x0000001f02002986 */ /* 0x0003e2000c101908 */
[----:B------:R-:W-:Y:S02]  /*1f920*/  LEA.HI.X.SX32 R5, R15, R54, 0x2, P6 ;  /* 0x000000360f057211 */ /* 0x000fe400030f16ff */
[----:B--2---:R-:W-:Y:S02]  /*1f930*/  ISETP.LT.AND P1, PT, R16, c[0x0][0x17c], !P0 ;  /* 0x00005f0010007a0c */ /* 0x004fe40004721270 */
[----:B------:R-:W-:-:S11]  /*1f940*/  ISETP.LT.AND P0, PT, R14, c[0x0][0x17c], !P0 ;  /* 0x00005f000e007a0c */ /* 0x000fd60004701270 */
[----:B------:R1:W-:Y:S02]  /*1f950*/  @P1 STG.E [R12.64], R34 ;  /* 0x000000220c001986 */ /* 0x0003e4000c101908 */
[----:B------:R-:W-:Y:S05]  /*1f960*/  @!P0 EXIT ;  /* 0x000000000000894d */ /* 0x000fea0003800000 */
[----:B------:R-:W-:Y:S01]  /*1f970*/  STG.E [R4.64], R35 ;  /* 0x0000002304007986 */ /* 0x000fe2000c101908 */
[----:B------:R-:W-:Y:S05]  /*1f980*/  EXIT ;  /* 0x000000000000794d */ /* 0x000fea0003800000 */
.L_x_2:
[----:B------:R-:W-:-:S00]  /*1f990*/  BRA `(.L_x_2) ;  /* 0xfffffff000007947 */ /* 0x000fc0000383ffff */
[----:B------:R-:W-:-:S00]  /*1f9a0*/  NOP ;  /* 0x0000000000007918 */ /* 0x000fc00000000000 */
        /* <DEDUP_REMOVED lines=13> */
.L_x_3:


//--------------------- .nv.shared.matmul_kernel  --------------------------
	.section	.nv.shared.matmul_kernel,"aw",@nobits
	.sectionflags	@""
	.align	16
